//
// Generated by NVIDIA NVVM Compiler
//
// Compiler Build ID: CL-36424714
// Cuda compilation tools, release 13.0, V13.0.88
// Based on NVVM 20.0.0
//

.version 9.0
.target sm_100
.address_size 64

	// .globl	contiguous_reduce_bool
.extern .shared .align 16 .b8 sdata_bool[];
.extern .shared .align 16 .b8 sdata_i8[];
.extern .shared .align 16 .b8 sdata_i16[];
.extern .shared .align 16 .b8 sdata_i32[];
.extern .shared .align 16 .b8 sdata_i64[];
.extern .shared .align 16 .b8 sdata_u8[];
.extern .shared .align 16 .b8 sdata_u16[];
.extern .shared .align 16 .b8 sdata_u32[];
.extern .shared .align 16 .b8 sdata_u64[];
.extern .shared .align 16 .b8 sdata_f32[];
.extern .shared .align 16 .b8 sdata_f64[];
.extern .shared .align 16 .b8 sdata_f16[];
.extern .shared .align 16 .b8 sdata_bf16[];

.visible .entry contiguous_reduce_bool(
	.param .u64 .ptr .align 1 contiguous_reduce_bool_param_0,
	.param .u64 .ptr .align 1 contiguous_reduce_bool_param_1,
	.param .u64 contiguous_reduce_bool_param_2
)
{
	.reg .pred 	%p<16>;
	.reg .b16 	%rs<44>;
	.reg .b32 	%r<14>;
	.reg .b64 	%rd<14>;

	ld.param.u64 	%rd4, [contiguous_reduce_bool_param_0];
	ld.param.u64 	%rd6, [contiguous_reduce_bool_param_1];
	ld.param.u64 	%rd5, [contiguous_reduce_bool_param_2];
	cvta.to.global.u64 	%rd1, %rd6;
	mov.u32 	%r1, %tid.x;
	mov.u32 	%r2, %ctaid.x;
	mov.u32 	%r13, %ntid.x;
	mul.lo.s32 	%r8, %r2, %r13;
	shl.b32 	%r9, %r8, 1;
	add.s32 	%r4, %r9, %r1;
	mov.u32 	%r10, sdata_bool;
	add.s32 	%r5, %r10, %r1;
	mov.b16 	%rs1, 0;
	st.shared.u8 	[%r5], %rs1;
	add.s32 	%r11, %r4, %r13;
	cvt.u64.u32 	%rd2, %r11;
	setp.le.u64 	%p1, %rd5, %rd2;
	@%p1 bra 	$L__BB0_2;
	cvt.u64.u32 	%rd8, %r4;
	add.s64 	%rd9, %rd1, %rd8;
	ld.global.u8 	%rs3, [%rd9];
	add.s64 	%rd10, %rd1, %rd2;
	ld.global.u8 	%rs4, [%rd10];
	or.b16  	%rs5, %rs4, %rs3;
	and.b16  	%rs6, %rs5, 255;
	setp.ne.s16 	%p3, %rs6, 0;
	selp.u16 	%rs7, 1, 0, %p3;
	st.shared.u8 	[%r5], %rs7;
	bra.uni 	$L__BB0_4;
$L__BB0_2:
	cvt.u64.u32 	%rd3, %r4;
	setp.le.u64 	%p2, %rd5, %rd3;
	@%p2 bra 	$L__BB0_4;
	add.s64 	%rd7, %rd1, %rd3;
	ld.global.u8 	%rs2, [%rd7];
	st.shared.u8 	[%r5], %rs2;
$L__BB0_4:
	bar.sync 	0;
	setp.lt.u32 	%p4, %r13, 66;
	@%p4 bra 	$L__BB0_8;
$L__BB0_5:
	shr.u32 	%r7, %r13, 1;
	setp.ge.u32 	%p5, %r1, %r7;
	@%p5 bra 	$L__BB0_7;
	ld.shared.u8 	%rs8, [%r5];
	add.s32 	%r12, %r5, %r7;
	ld.shared.u8 	%rs9, [%r12];
	or.b16  	%rs10, %rs9, %rs8;
	and.b16  	%rs11, %rs10, 255;
	setp.ne.s16 	%p6, %rs11, 0;
	selp.u16 	%rs12, 1, 0, %p6;
	st.shared.u8 	[%r5], %rs12;
$L__BB0_7:
	bar.sync 	0;
	setp.gt.u32 	%p7, %r13, 131;
	mov.u32 	%r13, %r7;
	@%p7 bra 	$L__BB0_5;
$L__BB0_8:
	setp.gt.u32 	%p8, %r1, 31;
	@%p8 bra 	$L__BB0_11;
	ld.volatile.shared.u8 	%rs13, [%r5];
	ld.volatile.shared.u8 	%rs14, [%r5+32];
	or.b16  	%rs15, %rs14, %rs13;
	and.b16  	%rs16, %rs15, 255;
	setp.ne.s16 	%p9, %rs16, 0;
	selp.u16 	%rs17, 1, 0, %p9;
	st.volatile.shared.u8 	[%r5], %rs17;
	ld.volatile.shared.u8 	%rs18, [%r5];
	ld.volatile.shared.u8 	%rs19, [%r5+16];
	or.b16  	%rs20, %rs19, %rs18;
	and.b16  	%rs21, %rs20, 255;
	setp.ne.s16 	%p10, %rs21, 0;
	selp.u16 	%rs22, 1, 0, %p10;
	st.volatile.shared.u8 	[%r5], %rs22;
	ld.volatile.shared.u8 	%rs23, [%r5];
	ld.volatile.shared.u8 	%rs24, [%r5+8];
	or.b16  	%rs25, %rs24, %rs23;
	and.b16  	%rs26, %rs25, 255;
	setp.ne.s16 	%p11, %rs26, 0;
	selp.u16 	%rs27, 1, 0, %p11;
	st.volatile.shared.u8 	[%r5], %rs27;
	ld.volatile.shared.u8 	%rs28, [%r5];
	ld.volatile.shared.u8 	%rs29, [%r5+4];
	or.b16  	%rs30, %rs29, %rs28;
	and.b16  	%rs31, %rs30, 255;
	setp.ne.s16 	%p12, %rs31, 0;
	selp.u16 	%rs32, 1, 0, %p12;
	st.volatile.shared.u8 	[%r5], %rs32;
	ld.volatile.shared.u8 	%rs33, [%r5];
	ld.volatile.shared.u8 	%rs34, [%r5+2];
	or.b16  	%rs35, %rs34, %rs33;
	and.b16  	%rs36, %rs35, 255;
	setp.ne.s16 	%p13, %rs36, 0;
	selp.u16 	%rs37, 1, 0, %p13;
	st.volatile.shared.u8 	[%r5], %rs37;
	ld.volatile.shared.u8 	%rs38, [%r5];
	ld.volatile.shared.u8 	%rs39, [%r5+1];
	or.b16  	%rs40, %rs39, %rs38;
	and.b16  	%rs41, %rs40, 255;
	setp.ne.s16 	%p14, %rs41, 0;
	selp.u16 	%rs42, 1, 0, %p14;
	st.volatile.shared.u8 	[%r5], %rs42;
	setp.ne.s32 	%p15, %r1, 0;
	@%p15 bra 	$L__BB0_11;
	ld.shared.u8 	%rs43, [sdata_bool];
	cvt.u64.u32 	%rd11, %r2;
	cvta.to.global.u64 	%rd12, %rd4;
	add.s64 	%rd13, %rd12, %rd11;
	st.global.u8 	[%rd13], %rs43;
$L__BB0_11:
	ret;

}
	// .globl	uncontiguous_reduce_bool
.visible .entry uncontiguous_reduce_bool(
	.param .u64 .ptr .align 1 uncontiguous_reduce_bool_param_0,
	.param .u64 .ptr .align 1 uncontiguous_reduce_bool_param_1,
	.param .u64 .ptr .align 1 uncontiguous_reduce_bool_param_2,
	.param .u64 .ptr .align 1 uncontiguous_reduce_bool_param_3,
	.param .u64 uncontiguous_reduce_bool_param_4,
	.param .u64 uncontiguous_reduce_bool_param_5
)
{
	.reg .pred 	%p<61>;
	.reg .b16 	%rs<44>;
	.reg .b32 	%r<210>;
	.reg .b64 	%rd<555>;

	ld.param.u64 	%rd260, [uncontiguous_reduce_bool_param_0];
	ld.param.u64 	%rd263, [uncontiguous_reduce_bool_param_1];
	ld.param.u64 	%rd264, [uncontiguous_reduce_bool_param_2];
	ld.param.u64 	%rd265, [uncontiguous_reduce_bool_param_3];
	ld.param.u64 	%rd261, [uncontiguous_reduce_bool_param_4];
	ld.param.u64 	%rd262, [uncontiguous_reduce_bool_param_5];
	cvta.to.global.u64 	%rd1, %rd265;
	cvta.to.global.u64 	%rd2, %rd264;
	cvta.to.global.u64 	%rd3, %rd263;
	mov.u32 	%r1, %tid.x;
	mov.u32 	%r2, %ctaid.x;
	mov.u32 	%r209, %ntid.x;
	mul.lo.s32 	%r52, %r2, %r209;
	shl.b32 	%r53, %r52, 1;
	add.s32 	%r4, %r53, %r1;
	mov.u32 	%r54, sdata_bool;
	add.s32 	%r5, %r54, %r1;
	mov.b16 	%rs1, 0;
	st.shared.u8 	[%r5], %rs1;
	add.s32 	%r55, %r4, %r209;
	cvt.u64.u32 	%rd508, %r55;
	setp.le.u64 	%p1, %rd262, %rd508;
	@%p1 bra 	$L__BB1_54;
	cvt.u32.u64 	%r6, %rd261;
	add.s32 	%r203, %r6, -1;
	setp.lt.s32 	%p27, %r203, 0;
	mov.b64 	%rd512, 0;
	mov.u64 	%rd513, %rd512;
	@%p27 bra 	$L__BB1_53;
	cvt.u64.u32 	%rd509, %r4;
	setp.lt.u32 	%p28, %r203, 3;
	mov.b64 	%rd513, 0;
	mov.u64 	%rd512, %rd513;
	@%p28 bra 	$L__BB1_30;
	add.s32 	%r201, %r6, -2;
	and.b32  	%r131, %r6, -4;
	neg.s32 	%r200, %r131;
	mov.b64 	%rd513, 0;
$L__BB1_4:
	.pragma "nounroll";
	add.s32 	%r12, %r201, 1;
	mul.wide.u32 	%rd396, %r12, 8;
	add.s64 	%rd397, %rd2, %rd396;
	ld.global.u64 	%rd10, [%rd397];
	or.b64  	%rd398, %rd509, %rd10;
	and.b64  	%rd399, %rd398, -4294967296;
	setp.ne.s64 	%p29, %rd399, 0;
	@%p29 bra 	$L__BB1_6;
	cvt.u32.u64 	%r132, %rd10;
	cvt.u32.u64 	%r133, %rd509;
	div.u32 	%r134, %r133, %r132;
	mul.lo.s32 	%r135, %r134, %r132;
	sub.s32 	%r136, %r133, %r135;
	cvt.u64.u32 	%rd474, %r134;
	cvt.u64.u32 	%rd475, %r136;
	bra.uni 	$L__BB1_7;
$L__BB1_6:
	div.s64 	%rd474, %rd509, %rd10;
	mul.lo.s64 	%rd400, %rd474, %rd10;
	sub.s64 	%rd475, %rd509, %rd400;
$L__BB1_7:
	mul.wide.u32 	%rd401, %r12, 8;
	add.s64 	%rd402, %rd1, %rd401;
	ld.global.u64 	%rd17, [%rd402];
	mad.lo.s64 	%rd18, %rd17, %rd475, %rd512;
	or.b64  	%rd403, %rd508, %rd10;
	and.b64  	%rd404, %rd403, -4294967296;
	setp.ne.s64 	%p30, %rd404, 0;
	@%p30 bra 	$L__BB1_9;
	cvt.u32.u64 	%r137, %rd10;
	cvt.u32.u64 	%r138, %rd508;
	div.u32 	%r139, %r138, %r137;
	mul.lo.s32 	%r140, %r139, %r137;
	sub.s32 	%r141, %r138, %r140;
	cvt.u64.u32 	%rd476, %r139;
	cvt.u64.u32 	%rd477, %r141;
	bra.uni 	$L__BB1_10;
$L__BB1_9:
	div.s64 	%rd476, %rd508, %rd10;
	mul.lo.s64 	%rd405, %rd476, %rd10;
	sub.s64 	%rd477, %rd508, %rd405;
$L__BB1_10:
	mad.lo.s64 	%rd25, %rd477, %rd17, %rd513;
	add.s32 	%r13, %r201, -2;
	mul.wide.u32 	%rd406, %r201, 8;
	add.s64 	%rd407, %rd2, %rd406;
	ld.global.u64 	%rd26, [%rd407];
	or.b64  	%rd408, %rd474, %rd26;
	and.b64  	%rd409, %rd408, -4294967296;
	setp.ne.s64 	%p31, %rd409, 0;
	@%p31 bra 	$L__BB1_12;
	cvt.u32.u64 	%r142, %rd26;
	cvt.u32.u64 	%r143, %rd474;
	div.u32 	%r144, %r143, %r142;
	mul.lo.s32 	%r145, %r144, %r142;
	sub.s32 	%r146, %r143, %r145;
	cvt.u64.u32 	%rd478, %r144;
	cvt.u64.u32 	%rd479, %r146;
	bra.uni 	$L__BB1_13;
$L__BB1_12:
	div.s64 	%rd478, %rd474, %rd26;
	mul.lo.s64 	%rd410, %rd478, %rd26;
	sub.s64 	%rd479, %rd474, %rd410;
$L__BB1_13:
	mul.wide.u32 	%rd411, %r201, 8;
	add.s64 	%rd412, %rd1, %rd411;
	ld.global.u64 	%rd33, [%rd412];
	mad.lo.s64 	%rd34, %rd33, %rd479, %rd18;
	or.b64  	%rd413, %rd476, %rd26;
	and.b64  	%rd414, %rd413, -4294967296;
	setp.ne.s64 	%p32, %rd414, 0;
	@%p32 bra 	$L__BB1_15;
	cvt.u32.u64 	%r147, %rd26;
	cvt.u32.u64 	%r148, %rd476;
	div.u32 	%r149, %r148, %r147;
	mul.lo.s32 	%r150, %r149, %r147;
	sub.s32 	%r151, %r148, %r150;
	cvt.u64.u32 	%rd480, %r149;
	cvt.u64.u32 	%rd481, %r151;
	bra.uni 	$L__BB1_16;
$L__BB1_15:
	div.s64 	%rd480, %rd476, %rd26;
	mul.lo.s64 	%rd415, %rd480, %rd26;
	sub.s64 	%rd481, %rd476, %rd415;
$L__BB1_16:
	mad.lo.s64 	%rd41, %rd481, %rd33, %rd25;
	add.s32 	%r14, %r201, -1;
	mul.wide.u32 	%rd416, %r14, 8;
	add.s64 	%rd417, %rd2, %rd416;
	ld.global.u64 	%rd42, [%rd417];
	or.b64  	%rd418, %rd478, %rd42;
	and.b64  	%rd419, %rd418, -4294967296;
	setp.ne.s64 	%p33, %rd419, 0;
	@%p33 bra 	$L__BB1_18;
	cvt.u32.u64 	%r152, %rd42;
	cvt.u32.u64 	%r153, %rd478;
	div.u32 	%r154, %r153, %r152;
	mul.lo.s32 	%r155, %r154, %r152;
	sub.s32 	%r156, %r153, %r155;
	cvt.u64.u32 	%rd482, %r154;
	cvt.u64.u32 	%rd483, %r156;
	bra.uni 	$L__BB1_19;
$L__BB1_18:
	div.s64 	%rd482, %rd478, %rd42;
	mul.lo.s64 	%rd420, %rd482, %rd42;
	sub.s64 	%rd483, %rd478, %rd420;
$L__BB1_19:
	mul.wide.u32 	%rd421, %r14, 8;
	add.s64 	%rd422, %rd1, %rd421;
	ld.global.u64 	%rd49, [%rd422];
	mad.lo.s64 	%rd50, %rd49, %rd483, %rd34;
	or.b64  	%rd423, %rd480, %rd42;
	and.b64  	%rd424, %rd423, -4294967296;
	setp.ne.s64 	%p34, %rd424, 0;
	@%p34 bra 	$L__BB1_21;
	cvt.u32.u64 	%r157, %rd42;
	cvt.u32.u64 	%r158, %rd480;
	div.u32 	%r159, %r158, %r157;
	mul.lo.s32 	%r160, %r159, %r157;
	sub.s32 	%r161, %r158, %r160;
	cvt.u64.u32 	%rd484, %r159;
	cvt.u64.u32 	%rd485, %r161;
	bra.uni 	$L__BB1_22;
$L__BB1_21:
	div.s64 	%rd484, %rd480, %rd42;
	mul.lo.s64 	%rd425, %rd484, %rd42;
	sub.s64 	%rd485, %rd480, %rd425;
$L__BB1_22:
	mad.lo.s64 	%rd57, %rd485, %rd49, %rd41;
	mul.wide.u32 	%rd426, %r13, 8;
	add.s64 	%rd427, %rd2, %rd426;
	ld.global.u64 	%rd58, [%rd427];
	or.b64  	%rd428, %rd482, %rd58;
	and.b64  	%rd429, %rd428, -4294967296;
	setp.ne.s64 	%p35, %rd429, 0;
	@%p35 bra 	$L__BB1_24;
	cvt.u32.u64 	%r162, %rd58;
	cvt.u32.u64 	%r163, %rd482;
	div.u32 	%r164, %r163, %r162;
	mul.lo.s32 	%r165, %r164, %r162;
	sub.s32 	%r166, %r163, %r165;
	cvt.u64.u32 	%rd509, %r164;
	cvt.u64.u32 	%rd487, %r166;
	bra.uni 	$L__BB1_25;
$L__BB1_24:
	div.s64 	%rd509, %rd482, %rd58;
	mul.lo.s64 	%rd430, %rd509, %rd58;
	sub.s64 	%rd487, %rd482, %rd430;
$L__BB1_25:
	mul.wide.u32 	%rd431, %r13, 8;
	add.s64 	%rd432, %rd1, %rd431;
	ld.global.u64 	%rd65, [%rd432];
	mad.lo.s64 	%rd512, %rd65, %rd487, %rd50;
	or.b64  	%rd433, %rd484, %rd58;
	and.b64  	%rd434, %rd433, -4294967296;
	setp.ne.s64 	%p36, %rd434, 0;
	@%p36 bra 	$L__BB1_27;
	cvt.u32.u64 	%r167, %rd58;
	cvt.u32.u64 	%r168, %rd484;
	div.u32 	%r169, %r168, %r167;
	mul.lo.s32 	%r170, %r169, %r167;
	sub.s32 	%r171, %r168, %r170;
	cvt.u64.u32 	%rd508, %r169;
	cvt.u64.u32 	%rd489, %r171;
	bra.uni 	$L__BB1_28;
$L__BB1_27:
	div.s64 	%rd508, %rd484, %rd58;
	mul.lo.s64 	%rd435, %rd508, %rd58;
	sub.s64 	%rd489, %rd484, %rd435;
$L__BB1_28:
	mad.lo.s64 	%rd513, %rd489, %rd65, %rd57;
	add.s32 	%r201, %r201, -4;
	add.s32 	%r200, %r200, 4;
	setp.ne.s32 	%p37, %r200, 0;
	@%p37 bra 	$L__BB1_4;
	add.s32 	%r203, %r201, 1;
$L__BB1_30:
	and.b32  	%r19, %r6, 3;
	setp.eq.s32 	%p38, %r19, 0;
	@%p38 bra 	$L__BB1_53;
	setp.eq.s32 	%p39, %r19, 1;
	@%p39 bra 	$L__BB1_45;
	mul.wide.u32 	%rd437, %r203, 8;
	add.s64 	%rd438, %rd2, %rd437;
	ld.global.u64 	%rd80, [%rd438];
	or.b64  	%rd439, %rd509, %rd80;
	and.b64  	%rd440, %rd439, -4294967296;
	setp.ne.s64 	%p40, %rd440, 0;
	@%p40 bra 	$L__BB1_34;
	cvt.u32.u64 	%r172, %rd80;
	cvt.u32.u64 	%r173, %rd509;
	div.u32 	%r174, %r173, %r172;
	mul.lo.s32 	%r175, %r174, %r172;
	sub.s32 	%r176, %r173, %r175;
	cvt.u64.u32 	%rd496, %r174;
	cvt.u64.u32 	%rd497, %r176;
	bra.uni 	$L__BB1_35;
$L__BB1_34:
	div.s64 	%rd496, %rd509, %rd80;
	mul.lo.s64 	%rd441, %rd496, %rd80;
	sub.s64 	%rd497, %rd509, %rd441;
$L__BB1_35:
	add.s64 	%rd443, %rd1, %rd437;
	ld.global.u64 	%rd87, [%rd443];
	mad.lo.s64 	%rd88, %rd87, %rd497, %rd512;
	or.b64  	%rd444, %rd508, %rd80;
	and.b64  	%rd445, %rd444, -4294967296;
	setp.ne.s64 	%p41, %rd445, 0;
	@%p41 bra 	$L__BB1_37;
	cvt.u32.u64 	%r177, %rd80;
	cvt.u32.u64 	%r178, %rd508;
	div.u32 	%r179, %r178, %r177;
	mul.lo.s32 	%r180, %r179, %r177;
	sub.s32 	%r181, %r178, %r180;
	cvt.u64.u32 	%rd498, %r179;
	cvt.u64.u32 	%rd499, %r181;
	bra.uni 	$L__BB1_38;
$L__BB1_37:
	div.s64 	%rd498, %rd508, %rd80;
	mul.lo.s64 	%rd446, %rd498, %rd80;
	sub.s64 	%rd499, %rd508, %rd446;
$L__BB1_38:
	mad.lo.s64 	%rd95, %rd499, %rd87, %rd513;
	add.s32 	%r20, %r203, -1;
	mul.wide.u32 	%rd447, %r20, 8;
	add.s64 	%rd448, %rd2, %rd447;
	ld.global.u64 	%rd96, [%rd448];
	or.b64  	%rd449, %rd496, %rd96;
	and.b64  	%rd450, %rd449, -4294967296;
	setp.ne.s64 	%p42, %rd450, 0;
	@%p42 bra 	$L__BB1_40;
	cvt.u32.u64 	%r182, %rd96;
	cvt.u32.u64 	%r183, %rd496;
	div.u32 	%r184, %r183, %r182;
	mul.lo.s32 	%r185, %r184, %r182;
	sub.s32 	%r186, %r183, %r185;
	cvt.u64.u32 	%rd509, %r184;
	cvt.u64.u32 	%rd501, %r186;
	bra.uni 	$L__BB1_41;
$L__BB1_40:
	div.s64 	%rd509, %rd496, %rd96;
	mul.lo.s64 	%rd451, %rd509, %rd96;
	sub.s64 	%rd501, %rd496, %rd451;
$L__BB1_41:
	add.s64 	%rd453, %rd1, %rd447;
	ld.global.u64 	%rd103, [%rd453];
	mad.lo.s64 	%rd512, %rd103, %rd501, %rd88;
	or.b64  	%rd454, %rd498, %rd96;
	and.b64  	%rd455, %rd454, -4294967296;
	setp.ne.s64 	%p43, %rd455, 0;
	@%p43 bra 	$L__BB1_43;
	cvt.u32.u64 	%r187, %rd96;
	cvt.u32.u64 	%r188, %rd498;
	div.u32 	%r189, %r188, %r187;
	mul.lo.s32 	%r190, %r189, %r187;
	sub.s32 	%r191, %r188, %r190;
	cvt.u64.u32 	%rd508, %r189;
	cvt.u64.u32 	%rd503, %r191;
	bra.uni 	$L__BB1_44;
$L__BB1_43:
	div.s64 	%rd508, %rd498, %rd96;
	mul.lo.s64 	%rd456, %rd508, %rd96;
	sub.s64 	%rd503, %rd498, %rd456;
$L__BB1_44:
	mad.lo.s64 	%rd513, %rd503, %rd103, %rd95;
	add.s32 	%r203, %r203, -2;
$L__BB1_45:
	and.b32  	%r192, %r6, 1;
	setp.eq.b32 	%p44, %r192, 1;
	not.pred 	%p45, %p44;
	@%p45 bra 	$L__BB1_53;
	mul.wide.u32 	%rd457, %r203, 8;
	add.s64 	%rd458, %rd2, %rd457;
	ld.global.u64 	%rd118, [%rd458];
	or.b64  	%rd459, %rd509, %rd118;
	and.b64  	%rd460, %rd459, -4294967296;
	setp.ne.s64 	%p46, %rd460, 0;
	@%p46 bra 	$L__BB1_48;
	cvt.u32.u64 	%r193, %rd118;
	cvt.u32.u64 	%r194, %rd509;
	rem.u32 	%r195, %r194, %r193;
	cvt.u64.u32 	%rd510, %r195;
	bra.uni 	$L__BB1_49;
$L__BB1_48:
	rem.s64 	%rd510, %rd509, %rd118;
$L__BB1_49:
	add.s64 	%rd462, %rd1, %rd457;
	ld.global.u64 	%rd122, [%rd462];
	mad.lo.s64 	%rd512, %rd122, %rd510, %rd512;
	or.b64  	%rd463, %rd508, %rd118;
	and.b64  	%rd464, %rd463, -4294967296;
	setp.ne.s64 	%p47, %rd464, 0;
	@%p47 bra 	$L__BB1_51;
	cvt.u32.u64 	%r196, %rd118;
	cvt.u32.u64 	%r197, %rd508;
	rem.u32 	%r198, %r197, %r196;
	cvt.u64.u32 	%rd511, %r198;
	bra.uni 	$L__BB1_52;
$L__BB1_51:
	rem.s64 	%rd511, %rd508, %rd118;
$L__BB1_52:
	mad.lo.s64 	%rd513, %rd511, %rd122, %rd513;
$L__BB1_53:
	add.s64 	%rd465, %rd3, %rd512;
	ld.global.u8 	%rs3, [%rd465];
	add.s64 	%rd466, %rd3, %rd513;
	ld.global.u8 	%rs4, [%rd466];
	or.b16  	%rs5, %rs4, %rs3;
	and.b16  	%rs6, %rs5, 255;
	setp.ne.s16 	%p48, %rs6, 0;
	selp.u16 	%rs7, 1, 0, %p48;
	st.shared.u8 	[%r5], %rs7;
	bra.uni 	$L__BB1_114;
$L__BB1_54:
	cvt.u64.u32 	%rd545, %r4;
	setp.le.u64 	%p2, %rd262, %rd545;
	@%p2 bra 	$L__BB1_114;
	cvt.u32.u64 	%r23, %rd261;
	add.s32 	%r207, %r23, -1;
	setp.lt.s32 	%p3, %r207, 0;
	mov.b64 	%rd554, 0;
	@%p3 bra 	$L__BB1_113;
	and.b32  	%r25, %r23, 7;
	setp.lt.u32 	%p4, %r207, 7;
	mov.b64 	%rd554, 0;
	@%p4 bra 	$L__BB1_84;
	add.s32 	%r205, %r23, -4;
	and.b32  	%r56, %r23, -8;
	neg.s32 	%r204, %r56;
	mov.b64 	%rd554, 0;
$L__BB1_58:
	.pragma "nounroll";
	add.s32 	%r30, %r205, 3;
	mul.wide.u32 	%rd270, %r30, 8;
	add.s64 	%rd271, %rd2, %rd270;
	ld.global.u64 	%rd133, [%rd271];
	or.b64  	%rd272, %rd545, %rd133;
	and.b64  	%rd273, %rd272, -4294967296;
	setp.ne.s64 	%p5, %rd273, 0;
	@%p5 bra 	$L__BB1_60;
	cvt.u32.u64 	%r57, %rd133;
	cvt.u32.u64 	%r58, %rd545;
	div.u32 	%r59, %r58, %r57;
	mul.lo.s32 	%r60, %r59, %r57;
	sub.s32 	%r61, %r58, %r60;
	cvt.u64.u32 	%rd516, %r59;
	cvt.u64.u32 	%rd517, %r61;
	bra.uni 	$L__BB1_61;
$L__BB1_60:
	div.s64 	%rd516, %rd545, %rd133;
	mul.lo.s64 	%rd274, %rd516, %rd133;
	sub.s64 	%rd517, %rd545, %rd274;
$L__BB1_61:
	add.s64 	%rd276, %rd1, %rd270;
	ld.global.u64 	%rd277, [%rd276];
	mad.lo.s64 	%rd140, %rd277, %rd517, %rd554;
	add.s32 	%r31, %r205, 2;
	mul.wide.u32 	%rd278, %r31, 8;
	add.s64 	%rd279, %rd2, %rd278;
	ld.global.u64 	%rd141, [%rd279];
	or.b64  	%rd280, %rd516, %rd141;
	and.b64  	%rd281, %rd280, -4294967296;
	setp.ne.s64 	%p6, %rd281, 0;
	@%p6 bra 	$L__BB1_63;
	cvt.u32.u64 	%r62, %rd141;
	cvt.u32.u64 	%r63, %rd516;
	div.u32 	%r64, %r63, %r62;
	mul.lo.s32 	%r65, %r64, %r62;
	sub.s32 	%r66, %r63, %r65;
	cvt.u64.u32 	%rd518, %r64;
	cvt.u64.u32 	%rd519, %r66;
	bra.uni 	$L__BB1_64;
$L__BB1_63:
	div.s64 	%rd518, %rd516, %rd141;
	mul.lo.s64 	%rd282, %rd518, %rd141;
	sub.s64 	%rd519, %rd516, %rd282;
$L__BB1_64:
	add.s64 	%rd284, %rd1, %rd278;
	ld.global.u64 	%rd285, [%rd284];
	mad.lo.s64 	%rd148, %rd285, %rd519, %rd140;
	add.s32 	%r32, %r205, 1;
	mul.wide.u32 	%rd286, %r32, 8;
	add.s64 	%rd287, %rd2, %rd286;
	ld.global.u64 	%rd149, [%rd287];
	or.b64  	%rd288, %rd518, %rd149;
	and.b64  	%rd289, %rd288, -4294967296;
	setp.ne.s64 	%p7, %rd289, 0;
	@%p7 bra 	$L__BB1_66;
	cvt.u32.u64 	%r67, %rd149;
	cvt.u32.u64 	%r68, %rd518;
	div.u32 	%r69, %r68, %r67;
	mul.lo.s32 	%r70, %r69, %r67;
	sub.s32 	%r71, %r68, %r70;
	cvt.u64.u32 	%rd520, %r69;
	cvt.u64.u32 	%rd521, %r71;
	bra.uni 	$L__BB1_67;
$L__BB1_66:
	div.s64 	%rd520, %rd518, %rd149;
	mul.lo.s64 	%rd290, %rd520, %rd149;
	sub.s64 	%rd521, %rd518, %rd290;
$L__BB1_67:
	add.s64 	%rd292, %rd1, %rd286;
	ld.global.u64 	%rd293, [%rd292];
	mad.lo.s64 	%rd156, %rd293, %rd521, %rd148;
	add.s32 	%r33, %r205, -4;
	mul.wide.u32 	%rd294, %r205, 8;
	add.s64 	%rd295, %rd2, %rd294;
	ld.global.u64 	%rd157, [%rd295];
	or.b64  	%rd296, %rd520, %rd157;
	and.b64  	%rd297, %rd296, -4294967296;
	setp.ne.s64 	%p8, %rd297, 0;
	@%p8 bra 	$L__BB1_69;
	cvt.u32.u64 	%r72, %rd157;
	cvt.u32.u64 	%r73, %rd520;
	div.u32 	%r74, %r73, %r72;
	mul.lo.s32 	%r75, %r74, %r72;
	sub.s32 	%r76, %r73, %r75;
	cvt.u64.u32 	%rd522, %r74;
	cvt.u64.u32 	%rd523, %r76;
	bra.uni 	$L__BB1_70;
$L__BB1_69:
	div.s64 	%rd522, %rd520, %rd157;
	mul.lo.s64 	%rd298, %rd522, %rd157;
	sub.s64 	%rd523, %rd520, %rd298;
$L__BB1_70:
	add.s64 	%rd300, %rd1, %rd294;
	ld.global.u64 	%rd301, [%rd300];
	mad.lo.s64 	%rd164, %rd301, %rd523, %rd156;
	add.s32 	%r34, %r205, -1;
	mul.wide.u32 	%rd302, %r34, 8;
	add.s64 	%rd303, %rd2, %rd302;
	ld.global.u64 	%rd165, [%rd303];
	or.b64  	%rd304, %rd522, %rd165;
	and.b64  	%rd305, %rd304, -4294967296;
	setp.ne.s64 	%p9, %rd305, 0;
	@%p9 bra 	$L__BB1_72;
	cvt.u32.u64 	%r77, %rd165;
	cvt.u32.u64 	%r78, %rd522;
	div.u32 	%r79, %r78, %r77;
	mul.lo.s32 	%r80, %r79, %r77;
	sub.s32 	%r81, %r78, %r80;
	cvt.u64.u32 	%rd524, %r79;
	cvt.u64.u32 	%rd525, %r81;
	bra.uni 	$L__BB1_73;
$L__BB1_72:
	div.s64 	%rd524, %rd522, %rd165;
	mul.lo.s64 	%rd306, %rd524, %rd165;
	sub.s64 	%rd525, %rd522, %rd306;
$L__BB1_73:
	add.s64 	%rd308, %rd1, %rd302;
	ld.global.u64 	%rd309, [%rd308];
	mad.lo.s64 	%rd172, %rd309, %rd525, %rd164;
	add.s32 	%r35, %r205, -2;
	mul.wide.u32 	%rd310, %r35, 8;
	add.s64 	%rd311, %rd2, %rd310;
	ld.global.u64 	%rd173, [%rd311];
	or.b64  	%rd312, %rd524, %rd173;
	and.b64  	%rd313, %rd312, -4294967296;
	setp.ne.s64 	%p10, %rd313, 0;
	@%p10 bra 	$L__BB1_75;
	cvt.u32.u64 	%r82, %rd173;
	cvt.u32.u64 	%r83, %rd524;
	div.u32 	%r84, %r83, %r82;
	mul.lo.s32 	%r85, %r84, %r82;
	sub.s32 	%r86, %r83, %r85;
	cvt.u64.u32 	%rd526, %r84;
	cvt.u64.u32 	%rd527, %r86;
	bra.uni 	$L__BB1_76;
$L__BB1_75:
	div.s64 	%rd526, %rd524, %rd173;
	mul.lo.s64 	%rd314, %rd526, %rd173;
	sub.s64 	%rd527, %rd524, %rd314;
$L__BB1_76:
	add.s64 	%rd316, %rd1, %rd310;
	ld.global.u64 	%rd317, [%rd316];
	mad.lo.s64 	%rd180, %rd317, %rd527, %rd172;
	add.s32 	%r36, %r205, -3;
	mul.wide.u32 	%rd318, %r36, 8;
	add.s64 	%rd319, %rd2, %rd318;
	ld.global.u64 	%rd181, [%rd319];
	or.b64  	%rd320, %rd526, %rd181;
	and.b64  	%rd321, %rd320, -4294967296;
	setp.ne.s64 	%p11, %rd321, 0;
	@%p11 bra 	$L__BB1_78;
	cvt.u32.u64 	%r87, %rd181;
	cvt.u32.u64 	%r88, %rd526;
	div.u32 	%r89, %r88, %r87;
	mul.lo.s32 	%r90, %r89, %r87;
	sub.s32 	%r91, %r88, %r90;
	cvt.u64.u32 	%rd528, %r89;
	cvt.u64.u32 	%rd529, %r91;
	bra.uni 	$L__BB1_79;
$L__BB1_78:
	div.s64 	%rd528, %rd526, %rd181;
	mul.lo.s64 	%rd322, %rd528, %rd181;
	sub.s64 	%rd529, %rd526, %rd322;
$L__BB1_79:
	add.s64 	%rd324, %rd1, %rd318;
	ld.global.u64 	%rd325, [%rd324];
	mad.lo.s64 	%rd188, %rd325, %rd529, %rd180;
	mul.wide.u32 	%rd326, %r33, 8;
	add.s64 	%rd327, %rd2, %rd326;
	ld.global.u64 	%rd189, [%rd327];
	or.b64  	%rd328, %rd528, %rd189;
	and.b64  	%rd329, %rd328, -4294967296;
	setp.ne.s64 	%p12, %rd329, 0;
	@%p12 bra 	$L__BB1_81;
	cvt.u32.u64 	%r92, %rd189;
	cvt.u32.u64 	%r93, %rd528;
	div.u32 	%r94, %r93, %r92;
	mul.lo.s32 	%r95, %r94, %r92;
	sub.s32 	%r96, %r93, %r95;
	cvt.u64.u32 	%rd545, %r94;
	cvt.u64.u32 	%rd531, %r96;
	bra.uni 	$L__BB1_82;
$L__BB1_81:
	div.s64 	%rd545, %rd528, %rd189;
	mul.lo.s64 	%rd330, %rd545, %rd189;
	sub.s64 	%rd531, %rd528, %rd330;
$L__BB1_82:
	add.s64 	%rd332, %rd1, %rd326;
	ld.global.u64 	%rd333, [%rd332];
	mad.lo.s64 	%rd554, %rd333, %rd531, %rd188;
	add.s32 	%r205, %r205, -8;
	add.s32 	%r204, %r204, 8;
	setp.ne.s32 	%p13, %r204, 0;
	@%p13 bra 	$L__BB1_58;
	add.s32 	%r207, %r205, 3;
$L__BB1_84:
	setp.eq.s32 	%p14, %r25, 0;
	@%p14 bra 	$L__BB1_113;
	and.b32  	%r41, %r23, 3;
	setp.lt.u32 	%p15, %r25, 4;
	@%p15 bra 	$L__BB1_99;
	mul.wide.u32 	%rd335, %r207, 8;
	add.s64 	%rd336, %rd2, %rd335;
	ld.global.u64 	%rd200, [%rd336];
	or.b64  	%rd337, %rd545, %rd200;
	and.b64  	%rd338, %rd337, -4294967296;
	setp.ne.s64 	%p16, %rd338, 0;
	@%p16 bra 	$L__BB1_88;
	cvt.u32.u64 	%r97, %rd200;
	cvt.u32.u64 	%r98, %rd545;
	div.u32 	%r99, %r98, %r97;
	mul.lo.s32 	%r100, %r99, %r97;
	sub.s32 	%r101, %r98, %r100;
	cvt.u64.u32 	%rd535, %r99;
	cvt.u64.u32 	%rd536, %r101;
	bra.uni 	$L__BB1_89;
$L__BB1_88:
	div.s64 	%rd535, %rd545, %rd200;
	mul.lo.s64 	%rd339, %rd535, %rd200;
	sub.s64 	%rd536, %rd545, %rd339;
$L__BB1_89:
	add.s64 	%rd341, %rd1, %rd335;
	ld.global.u64 	%rd342, [%rd341];
	mad.lo.s64 	%rd207, %rd342, %rd536, %rd554;
	add.s32 	%r42, %r207, -1;
	mul.wide.u32 	%rd343, %r42, 8;
	add.s64 	%rd344, %rd2, %rd343;
	ld.global.u64 	%rd208, [%rd344];
	or.b64  	%rd345, %rd535, %rd208;
	and.b64  	%rd346, %rd345, -4294967296;
	setp.ne.s64 	%p17, %rd346, 0;
	@%p17 bra 	$L__BB1_91;
	cvt.u32.u64 	%r102, %rd208;
	cvt.u32.u64 	%r103, %rd535;
	div.u32 	%r104, %r103, %r102;
	mul.lo.s32 	%r105, %r104, %r102;
	sub.s32 	%r106, %r103, %r105;
	cvt.u64.u32 	%rd537, %r104;
	cvt.u64.u32 	%rd538, %r106;
	bra.uni 	$L__BB1_92;
$L__BB1_91:
	div.s64 	%rd537, %rd535, %rd208;
	mul.lo.s64 	%rd347, %rd537, %rd208;
	sub.s64 	%rd538, %rd535, %rd347;
$L__BB1_92:
	add.s64 	%rd349, %rd1, %rd343;
	ld.global.u64 	%rd350, [%rd349];
	mad.lo.s64 	%rd215, %rd350, %rd538, %rd207;
	add.s32 	%r43, %r207, -2;
	mul.wide.u32 	%rd351, %r43, 8;
	add.s64 	%rd352, %rd2, %rd351;
	ld.global.u64 	%rd216, [%rd352];
	or.b64  	%rd353, %rd537, %rd216;
	and.b64  	%rd354, %rd353, -4294967296;
	setp.ne.s64 	%p18, %rd354, 0;
	@%p18 bra 	$L__BB1_94;
	cvt.u32.u64 	%r107, %rd216;
	cvt.u32.u64 	%r108, %rd537;
	div.u32 	%r109, %r108, %r107;
	mul.lo.s32 	%r110, %r109, %r107;
	sub.s32 	%r111, %r108, %r110;
	cvt.u64.u32 	%rd539, %r109;
	cvt.u64.u32 	%rd540, %r111;
	bra.uni 	$L__BB1_95;
$L__BB1_94:
	div.s64 	%rd539, %rd537, %rd216;
	mul.lo.s64 	%rd355, %rd539, %rd216;
	sub.s64 	%rd540, %rd537, %rd355;
$L__BB1_95:
	add.s64 	%rd357, %rd1, %rd351;
	ld.global.u64 	%rd358, [%rd357];
	mad.lo.s64 	%rd223, %rd358, %rd540, %rd215;
	add.s32 	%r44, %r207, -3;
	mul.wide.u32 	%rd359, %r44, 8;
	add.s64 	%rd360, %rd2, %rd359;
	ld.global.u64 	%rd224, [%rd360];
	or.b64  	%rd361, %rd539, %rd224;
	and.b64  	%rd362, %rd361, -4294967296;
	setp.ne.s64 	%p19, %rd362, 0;
	@%p19 bra 	$L__BB1_97;
	cvt.u32.u64 	%r112, %rd224;
	cvt.u32.u64 	%r113, %rd539;
	div.u32 	%r114, %r113, %r112;
	mul.lo.s32 	%r115, %r114, %r112;
	sub.s32 	%r116, %r113, %r115;
	cvt.u64.u32 	%rd545, %r114;
	cvt.u64.u32 	%rd542, %r116;
	bra.uni 	$L__BB1_98;
$L__BB1_97:
	div.s64 	%rd545, %rd539, %rd224;
	mul.lo.s64 	%rd363, %rd545, %rd224;
	sub.s64 	%rd542, %rd539, %rd363;
$L__BB1_98:
	add.s64 	%rd365, %rd1, %rd359;
	ld.global.u64 	%rd366, [%rd365];
	mad.lo.s64 	%rd554, %rd366, %rd542, %rd223;
	add.s32 	%r207, %r207, -4;
$L__BB1_99:
	setp.eq.s32 	%p20, %r41, 0;
	@%p20 bra 	$L__BB1_113;
	setp.eq.s32 	%p21, %r41, 1;
	@%p21 bra 	$L__BB1_108;
	mul.wide.u32 	%rd368, %r207, 8;
	add.s64 	%rd369, %rd2, %rd368;
	ld.global.u64 	%rd235, [%rd369];
	or.b64  	%rd370, %rd545, %rd235;
	and.b64  	%rd371, %rd370, -4294967296;
	setp.ne.s64 	%p22, %rd371, 0;
	@%p22 bra 	$L__BB1_103;
	cvt.u32.u64 	%r117, %rd235;
	cvt.u32.u64 	%r118, %rd545;
	div.u32 	%r119, %r118, %r117;
	mul.lo.s32 	%r120, %r119, %r117;
	sub.s32 	%r121, %r118, %r120;
	cvt.u64.u32 	%rd546, %r119;
	cvt.u64.u32 	%rd547, %r121;
	bra.uni 	$L__BB1_104;
$L__BB1_103:
	div.s64 	%rd546, %rd545, %rd235;
	mul.lo.s64 	%rd372, %rd546, %rd235;
	sub.s64 	%rd547, %rd545, %rd372;
$L__BB1_104:
	add.s64 	%rd374, %rd1, %rd368;
	ld.global.u64 	%rd375, [%rd374];
	mad.lo.s64 	%rd242, %rd375, %rd547, %rd554;
	add.s32 	%r47, %r207, -1;
	mul.wide.u32 	%rd376, %r47, 8;
	add.s64 	%rd377, %rd2, %rd376;
	ld.global.u64 	%rd243, [%rd377];
	or.b64  	%rd378, %rd546, %rd243;
	and.b64  	%rd379, %rd378, -4294967296;
	setp.ne.s64 	%p23, %rd379, 0;
	@%p23 bra 	$L__BB1_106;
	cvt.u32.u64 	%r122, %rd243;
	cvt.u32.u64 	%r123, %rd546;
	div.u32 	%r124, %r123, %r122;
	mul.lo.s32 	%r125, %r124, %r122;
	sub.s32 	%r126, %r123, %r125;
	cvt.u64.u32 	%rd545, %r124;
	cvt.u64.u32 	%rd549, %r126;
	bra.uni 	$L__BB1_107;
$L__BB1_106:
	div.s64 	%rd545, %rd546, %rd243;
	mul.lo.s64 	%rd380, %rd545, %rd243;
	sub.s64 	%rd549, %rd546, %rd380;
$L__BB1_107:
	add.s64 	%rd382, %rd1, %rd376;
	ld.global.u64 	%rd383, [%rd382];
	mad.lo.s64 	%rd554, %rd383, %rd549, %rd242;
	add.s32 	%r207, %r207, -2;
$L__BB1_108:
	and.b32  	%r127, %r23, 1;
	setp.eq.b32 	%p24, %r127, 1;
	not.pred 	%p25, %p24;
	@%p25 bra 	$L__BB1_113;
	mul.wide.u32 	%rd384, %r207, 8;
	add.s64 	%rd385, %rd2, %rd384;
	ld.global.u64 	%rd254, [%rd385];
	or.b64  	%rd386, %rd545, %rd254;
	and.b64  	%rd387, %rd386, -4294967296;
	setp.ne.s64 	%p26, %rd387, 0;
	@%p26 bra 	$L__BB1_111;
	cvt.u32.u64 	%r128, %rd254;
	cvt.u32.u64 	%r129, %rd545;
	rem.u32 	%r130, %r129, %r128;
	cvt.u64.u32 	%rd553, %r130;
	bra.uni 	$L__BB1_112;
$L__BB1_111:
	rem.s64 	%rd553, %rd545, %rd254;
$L__BB1_112:
	add.s64 	%rd389, %rd1, %rd384;
	ld.global.u64 	%rd390, [%rd389];
	mad.lo.s64 	%rd554, %rd390, %rd553, %rd554;
$L__BB1_113:
	add.s64 	%rd391, %rd3, %rd554;
	ld.global.u8 	%rs2, [%rd391];
	st.shared.u8 	[%r5], %rs2;
$L__BB1_114:
	bar.sync 	0;
	setp.lt.u32 	%p49, %r209, 66;
	@%p49 bra 	$L__BB1_118;
$L__BB1_115:
	shr.u32 	%r51, %r209, 1;
	setp.ge.u32 	%p50, %r1, %r51;
	@%p50 bra 	$L__BB1_117;
	ld.shared.u8 	%rs8, [%r5];
	add.s32 	%r199, %r5, %r51;
	ld.shared.u8 	%rs9, [%r199];
	or.b16  	%rs10, %rs9, %rs8;
	and.b16  	%rs11, %rs10, 255;
	setp.ne.s16 	%p51, %rs11, 0;
	selp.u16 	%rs12, 1, 0, %p51;
	st.shared.u8 	[%r5], %rs12;
$L__BB1_117:
	bar.sync 	0;
	setp.gt.u32 	%p52, %r209, 131;
	mov.u32 	%r209, %r51;
	@%p52 bra 	$L__BB1_115;
$L__BB1_118:
	setp.gt.u32 	%p53, %r1, 31;
	@%p53 bra 	$L__BB1_121;
	ld.volatile.shared.u8 	%rs13, [%r5];
	ld.volatile.shared.u8 	%rs14, [%r5+32];
	or.b16  	%rs15, %rs14, %rs13;
	and.b16  	%rs16, %rs15, 255;
	setp.ne.s16 	%p54, %rs16, 0;
	selp.u16 	%rs17, 1, 0, %p54;
	st.volatile.shared.u8 	[%r5], %rs17;
	ld.volatile.shared.u8 	%rs18, [%r5];
	ld.volatile.shared.u8 	%rs19, [%r5+16];
	or.b16  	%rs20, %rs19, %rs18;
	and.b16  	%rs21, %rs20, 255;
	setp.ne.s16 	%p55, %rs21, 0;
	selp.u16 	%rs22, 1, 0, %p55;
	st.volatile.shared.u8 	[%r5], %rs22;
	ld.volatile.shared.u8 	%rs23, [%r5];
	ld.volatile.shared.u8 	%rs24, [%r5+8];
	or.b16  	%rs25, %rs24, %rs23;
	and.b16  	%rs26, %rs25, 255;
	setp.ne.s16 	%p56, %rs26, 0;
	selp.u16 	%rs27, 1, 0, %p56;
	st.volatile.shared.u8 	[%r5], %rs27;
	ld.volatile.shared.u8 	%rs28, [%r5];
	ld.volatile.shared.u8 	%rs29, [%r5+4];
	or.b16  	%rs30, %rs29, %rs28;
	and.b16  	%rs31, %rs30, 255;
	setp.ne.s16 	%p57, %rs31, 0;
	selp.u16 	%rs32, 1, 0, %p57;
	st.volatile.shared.u8 	[%r5], %rs32;
	ld.volatile.shared.u8 	%rs33, [%r5];
	ld.volatile.shared.u8 	%rs34, [%r5+2];
	or.b16  	%rs35, %rs34, %rs33;
	and.b16  	%rs36, %rs35, 255;
	setp.ne.s16 	%p58, %rs36, 0;
	selp.u16 	%rs37, 1, 0, %p58;
	st.volatile.shared.u8 	[%r5], %rs37;
	ld.volatile.shared.u8 	%rs38, [%r5];
	ld.volatile.shared.u8 	%rs39, [%r5+1];
	or.b16  	%rs40, %rs39, %rs38;
	and.b16  	%rs41, %rs40, 255;
	setp.ne.s16 	%p59, %rs41, 0;
	selp.u16 	%rs42, 1, 0, %p59;
	st.volatile.shared.u8 	[%r5], %rs42;
	setp.ne.s32 	%p60, %r1, 0;
	@%p60 bra 	$L__BB1_121;
	ld.shared.u8 	%rs43, [sdata_bool];
	cvt.u64.u32 	%rd467, %r2;
	cvta.to.global.u64 	%rd468, %rd260;
	add.s64 	%rd469, %rd468, %rd467;
	st.global.u8 	[%rd469], %rs43;
$L__BB1_121:
	ret;

}
	// .globl	contiguous_reduce2_bool
.visible .entry contiguous_reduce2_bool(
	.param .u64 .ptr .align 1 contiguous_reduce2_bool_param_0,
	.param .u64 .ptr .align 1 contiguous_reduce2_bool_param_1,
	.param .u64 .ptr .align 1 contiguous_reduce2_bool_param_2,
	.param .u64 .ptr .align 1 contiguous_reduce2_bool_param_3,
	.param .u64 contiguous_reduce2_bool_param_4,
	.param .u64 contiguous_reduce2_bool_param_5,
	.param .u64 contiguous_reduce2_bool_param_6
)
{
	.reg .pred 	%p<61>;
	.reg .b16 	%rs<44>;
	.reg .b32 	%r<214>;
	.reg .b64 	%rd<564>;

	ld.param.u64 	%rd266, [contiguous_reduce2_bool_param_1];
	ld.param.u64 	%rd267, [contiguous_reduce2_bool_param_2];
	ld.param.u64 	%rd268, [contiguous_reduce2_bool_param_3];
	ld.param.u64 	%rd263, [contiguous_reduce2_bool_param_4];
	ld.param.u64 	%rd264, [contiguous_reduce2_bool_param_5];
	ld.param.u64 	%rd265, [contiguous_reduce2_bool_param_6];
	cvta.to.global.u64 	%rd1, %rd268;
	cvta.to.global.u64 	%rd2, %rd267;
	cvta.to.global.u64 	%rd563, %rd266;
	mov.u32 	%r1, %tid.x;
	mov.u32 	%r2, %ctaid.x;
	mov.u32 	%r213, %ntid.x;
	mul.lo.s32 	%r51, %r2, %r213;
	shl.b32 	%r52, %r51, 1;
	add.s32 	%r4, %r52, %r1;
	mov.u32 	%r53, sdata_bool;
	add.s32 	%r5, %r53, %r1;
	mov.b16 	%rs1, 0;
	st.shared.u8 	[%r5], %rs1;
	add.s32 	%r54, %r4, %r213;
	cvt.u64.u32 	%rd4, %r54;
	setp.le.u64 	%p1, %rd264, %rd4;
	@%p1 bra 	$L__BB2_54;
	cvt.u64.u32 	%rd396, %r4;
	mov.u32 	%r131, %ctaid.y;
	cvt.u64.u32 	%rd397, %r131;
	mul.lo.s64 	%rd398, %rd264, %rd397;
	add.s64 	%rd517, %rd398, %rd396;
	add.s64 	%rd515, %rd398, %rd4;
	cvt.u32.u64 	%r6, %rd263;
	add.s32 	%r207, %r6, -1;
	setp.lt.s32 	%p27, %r207, 0;
	mov.b64 	%rd521, 0;
	mov.u64 	%rd522, %rd521;
	@%p27 bra 	$L__BB2_53;
	setp.lt.u32 	%p28, %r207, 3;
	mov.b64 	%rd522, 0;
	mov.u64 	%rd521, %rd522;
	@%p28 bra 	$L__BB2_30;
	add.s32 	%r205, %r6, -2;
	and.b32  	%r132, %r6, -4;
	neg.s32 	%r204, %r132;
	mov.b64 	%rd522, 0;
$L__BB2_4:
	.pragma "nounroll";
	add.s32 	%r12, %r205, 1;
	mul.wide.u32 	%rd402, %r12, 8;
	add.s64 	%rd403, %rd2, %rd402;
	ld.global.u64 	%rd11, [%rd403];
	or.b64  	%rd404, %rd517, %rd11;
	and.b64  	%rd405, %rd404, -4294967296;
	setp.ne.s64 	%p29, %rd405, 0;
	@%p29 bra 	$L__BB2_6;
	cvt.u32.u64 	%r133, %rd11;
	cvt.u32.u64 	%r134, %rd517;
	div.u32 	%r135, %r134, %r133;
	mul.lo.s32 	%r136, %r135, %r133;
	sub.s32 	%r137, %r134, %r136;
	cvt.u64.u32 	%rd483, %r135;
	cvt.u64.u32 	%rd484, %r137;
	bra.uni 	$L__BB2_7;
$L__BB2_6:
	div.s64 	%rd483, %rd517, %rd11;
	mul.lo.s64 	%rd406, %rd483, %rd11;
	sub.s64 	%rd484, %rd517, %rd406;
$L__BB2_7:
	mul.wide.u32 	%rd407, %r12, 8;
	add.s64 	%rd408, %rd1, %rd407;
	ld.global.u64 	%rd18, [%rd408];
	mad.lo.s64 	%rd19, %rd18, %rd484, %rd521;
	or.b64  	%rd409, %rd515, %rd11;
	and.b64  	%rd410, %rd409, -4294967296;
	setp.ne.s64 	%p30, %rd410, 0;
	@%p30 bra 	$L__BB2_9;
	cvt.u32.u64 	%r138, %rd11;
	cvt.u32.u64 	%r139, %rd515;
	div.u32 	%r140, %r139, %r138;
	mul.lo.s32 	%r141, %r140, %r138;
	sub.s32 	%r142, %r139, %r141;
	cvt.u64.u32 	%rd485, %r140;
	cvt.u64.u32 	%rd486, %r142;
	bra.uni 	$L__BB2_10;
$L__BB2_9:
	div.s64 	%rd485, %rd515, %rd11;
	mul.lo.s64 	%rd411, %rd485, %rd11;
	sub.s64 	%rd486, %rd515, %rd411;
$L__BB2_10:
	mad.lo.s64 	%rd26, %rd486, %rd18, %rd522;
	mul.wide.u32 	%rd412, %r205, 8;
	add.s64 	%rd413, %rd2, %rd412;
	ld.global.u64 	%rd27, [%rd413];
	or.b64  	%rd414, %rd483, %rd27;
	and.b64  	%rd415, %rd414, -4294967296;
	setp.ne.s64 	%p31, %rd415, 0;
	@%p31 bra 	$L__BB2_12;
	cvt.u32.u64 	%r143, %rd27;
	cvt.u32.u64 	%r144, %rd483;
	div.u32 	%r145, %r144, %r143;
	mul.lo.s32 	%r146, %r145, %r143;
	sub.s32 	%r147, %r144, %r146;
	cvt.u64.u32 	%rd487, %r145;
	cvt.u64.u32 	%rd488, %r147;
	bra.uni 	$L__BB2_13;
$L__BB2_12:
	div.s64 	%rd487, %rd483, %rd27;
	mul.lo.s64 	%rd416, %rd487, %rd27;
	sub.s64 	%rd488, %rd483, %rd416;
$L__BB2_13:
	mul.wide.u32 	%rd417, %r205, 8;
	add.s64 	%rd418, %rd1, %rd417;
	ld.global.u64 	%rd34, [%rd418];
	mad.lo.s64 	%rd35, %rd34, %rd488, %rd19;
	or.b64  	%rd419, %rd485, %rd27;
	and.b64  	%rd420, %rd419, -4294967296;
	setp.ne.s64 	%p32, %rd420, 0;
	@%p32 bra 	$L__BB2_15;
	cvt.u32.u64 	%r148, %rd27;
	cvt.u32.u64 	%r149, %rd485;
	div.u32 	%r150, %r149, %r148;
	mul.lo.s32 	%r151, %r150, %r148;
	sub.s32 	%r152, %r149, %r151;
	cvt.u64.u32 	%rd489, %r150;
	cvt.u64.u32 	%rd490, %r152;
	bra.uni 	$L__BB2_16;
$L__BB2_15:
	div.s64 	%rd489, %rd485, %rd27;
	mul.lo.s64 	%rd421, %rd489, %rd27;
	sub.s64 	%rd490, %rd485, %rd421;
$L__BB2_16:
	mad.lo.s64 	%rd42, %rd490, %rd34, %rd26;
	add.s32 	%r13, %r205, -1;
	mul.wide.u32 	%rd422, %r13, 8;
	add.s64 	%rd423, %rd2, %rd422;
	ld.global.u64 	%rd43, [%rd423];
	or.b64  	%rd424, %rd487, %rd43;
	and.b64  	%rd425, %rd424, -4294967296;
	setp.ne.s64 	%p33, %rd425, 0;
	@%p33 bra 	$L__BB2_18;
	cvt.u32.u64 	%r153, %rd43;
	cvt.u32.u64 	%r154, %rd487;
	div.u32 	%r155, %r154, %r153;
	mul.lo.s32 	%r156, %r155, %r153;
	sub.s32 	%r157, %r154, %r156;
	cvt.u64.u32 	%rd491, %r155;
	cvt.u64.u32 	%rd492, %r157;
	bra.uni 	$L__BB2_19;
$L__BB2_18:
	div.s64 	%rd491, %rd487, %rd43;
	mul.lo.s64 	%rd426, %rd491, %rd43;
	sub.s64 	%rd492, %rd487, %rd426;
$L__BB2_19:
	mul.wide.u32 	%rd427, %r13, 8;
	add.s64 	%rd428, %rd1, %rd427;
	ld.global.u64 	%rd50, [%rd428];
	mad.lo.s64 	%rd51, %rd50, %rd492, %rd35;
	or.b64  	%rd429, %rd489, %rd43;
	and.b64  	%rd430, %rd429, -4294967296;
	setp.ne.s64 	%p34, %rd430, 0;
	@%p34 bra 	$L__BB2_21;
	cvt.u32.u64 	%r158, %rd43;
	cvt.u32.u64 	%r159, %rd489;
	div.u32 	%r160, %r159, %r158;
	mul.lo.s32 	%r161, %r160, %r158;
	sub.s32 	%r162, %r159, %r161;
	cvt.u64.u32 	%rd493, %r160;
	cvt.u64.u32 	%rd494, %r162;
	bra.uni 	$L__BB2_22;
$L__BB2_21:
	div.s64 	%rd493, %rd489, %rd43;
	mul.lo.s64 	%rd431, %rd493, %rd43;
	sub.s64 	%rd494, %rd489, %rd431;
$L__BB2_22:
	mad.lo.s64 	%rd58, %rd494, %rd50, %rd42;
	add.s32 	%r163, %r205, -2;
	mul.wide.u32 	%rd432, %r163, 8;
	add.s64 	%rd433, %rd2, %rd432;
	ld.global.u64 	%rd59, [%rd433];
	or.b64  	%rd434, %rd491, %rd59;
	and.b64  	%rd435, %rd434, -4294967296;
	setp.ne.s64 	%p35, %rd435, 0;
	@%p35 bra 	$L__BB2_24;
	cvt.u32.u64 	%r164, %rd59;
	cvt.u32.u64 	%r165, %rd491;
	div.u32 	%r166, %r165, %r164;
	mul.lo.s32 	%r167, %r166, %r164;
	sub.s32 	%r168, %r165, %r167;
	cvt.u64.u32 	%rd517, %r166;
	cvt.u64.u32 	%rd496, %r168;
	bra.uni 	$L__BB2_25;
$L__BB2_24:
	div.s64 	%rd517, %rd491, %rd59;
	mul.lo.s64 	%rd436, %rd517, %rd59;
	sub.s64 	%rd496, %rd491, %rd436;
$L__BB2_25:
	mul.wide.u32 	%rd437, %r163, 8;
	add.s64 	%rd438, %rd1, %rd437;
	ld.global.u64 	%rd66, [%rd438];
	mad.lo.s64 	%rd521, %rd66, %rd496, %rd51;
	or.b64  	%rd439, %rd493, %rd59;
	and.b64  	%rd440, %rd439, -4294967296;
	setp.ne.s64 	%p36, %rd440, 0;
	@%p36 bra 	$L__BB2_27;
	cvt.u32.u64 	%r170, %rd59;
	cvt.u32.u64 	%r171, %rd493;
	div.u32 	%r172, %r171, %r170;
	mul.lo.s32 	%r173, %r172, %r170;
	sub.s32 	%r174, %r171, %r173;
	cvt.u64.u32 	%rd515, %r172;
	cvt.u64.u32 	%rd498, %r174;
	bra.uni 	$L__BB2_28;
$L__BB2_27:
	div.s64 	%rd515, %rd493, %rd59;
	mul.lo.s64 	%rd441, %rd515, %rd59;
	sub.s64 	%rd498, %rd493, %rd441;
$L__BB2_28:
	mad.lo.s64 	%rd522, %rd498, %rd66, %rd58;
	add.s32 	%r205, %r205, -4;
	add.s32 	%r204, %r204, 4;
	setp.ne.s32 	%p37, %r204, 0;
	@%p37 bra 	$L__BB2_4;
	add.s32 	%r207, %r205, 1;
$L__BB2_30:
	and.b32  	%r18, %r6, 3;
	setp.eq.s32 	%p38, %r18, 0;
	@%p38 bra 	$L__BB2_53;
	setp.eq.s32 	%p39, %r18, 1;
	@%p39 bra 	$L__BB2_45;
	mul.wide.u32 	%rd443, %r207, 8;
	add.s64 	%rd444, %rd2, %rd443;
	ld.global.u64 	%rd81, [%rd444];
	or.b64  	%rd445, %rd517, %rd81;
	and.b64  	%rd446, %rd445, -4294967296;
	setp.ne.s64 	%p40, %rd446, 0;
	@%p40 bra 	$L__BB2_34;
	cvt.u32.u64 	%r175, %rd81;
	cvt.u32.u64 	%r176, %rd517;
	div.u32 	%r177, %r176, %r175;
	mul.lo.s32 	%r178, %r177, %r175;
	sub.s32 	%r179, %r176, %r178;
	cvt.u64.u32 	%rd505, %r177;
	cvt.u64.u32 	%rd506, %r179;
	bra.uni 	$L__BB2_35;
$L__BB2_34:
	div.s64 	%rd505, %rd517, %rd81;
	mul.lo.s64 	%rd447, %rd505, %rd81;
	sub.s64 	%rd506, %rd517, %rd447;
$L__BB2_35:
	add.s64 	%rd449, %rd1, %rd443;
	ld.global.u64 	%rd88, [%rd449];
	mad.lo.s64 	%rd89, %rd88, %rd506, %rd521;
	or.b64  	%rd450, %rd515, %rd81;
	and.b64  	%rd451, %rd450, -4294967296;
	setp.ne.s64 	%p41, %rd451, 0;
	@%p41 bra 	$L__BB2_37;
	cvt.u32.u64 	%r180, %rd81;
	cvt.u32.u64 	%r181, %rd515;
	div.u32 	%r182, %r181, %r180;
	mul.lo.s32 	%r183, %r182, %r180;
	sub.s32 	%r184, %r181, %r183;
	cvt.u64.u32 	%rd507, %r182;
	cvt.u64.u32 	%rd508, %r184;
	bra.uni 	$L__BB2_38;
$L__BB2_37:
	div.s64 	%rd507, %rd515, %rd81;
	mul.lo.s64 	%rd452, %rd507, %rd81;
	sub.s64 	%rd508, %rd515, %rd452;
$L__BB2_38:
	mad.lo.s64 	%rd96, %rd508, %rd88, %rd522;
	add.s32 	%r19, %r207, -1;
	mul.wide.u32 	%rd453, %r19, 8;
	add.s64 	%rd454, %rd2, %rd453;
	ld.global.u64 	%rd97, [%rd454];
	or.b64  	%rd455, %rd505, %rd97;
	and.b64  	%rd456, %rd455, -4294967296;
	setp.ne.s64 	%p42, %rd456, 0;
	@%p42 bra 	$L__BB2_40;
	cvt.u32.u64 	%r185, %rd97;
	cvt.u32.u64 	%r186, %rd505;
	div.u32 	%r187, %r186, %r185;
	mul.lo.s32 	%r188, %r187, %r185;
	sub.s32 	%r189, %r186, %r188;
	cvt.u64.u32 	%rd517, %r187;
	cvt.u64.u32 	%rd510, %r189;
	bra.uni 	$L__BB2_41;
$L__BB2_40:
	div.s64 	%rd517, %rd505, %rd97;
	mul.lo.s64 	%rd457, %rd517, %rd97;
	sub.s64 	%rd510, %rd505, %rd457;
$L__BB2_41:
	add.s64 	%rd459, %rd1, %rd453;
	ld.global.u64 	%rd104, [%rd459];
	mad.lo.s64 	%rd521, %rd104, %rd510, %rd89;
	or.b64  	%rd460, %rd507, %rd97;
	and.b64  	%rd461, %rd460, -4294967296;
	setp.ne.s64 	%p43, %rd461, 0;
	@%p43 bra 	$L__BB2_43;
	cvt.u32.u64 	%r190, %rd97;
	cvt.u32.u64 	%r191, %rd507;
	div.u32 	%r192, %r191, %r190;
	mul.lo.s32 	%r193, %r192, %r190;
	sub.s32 	%r194, %r191, %r193;
	cvt.u64.u32 	%rd515, %r192;
	cvt.u64.u32 	%rd512, %r194;
	bra.uni 	$L__BB2_44;
$L__BB2_43:
	div.s64 	%rd515, %rd507, %rd97;
	mul.lo.s64 	%rd462, %rd515, %rd97;
	sub.s64 	%rd512, %rd507, %rd462;
$L__BB2_44:
	mad.lo.s64 	%rd522, %rd512, %rd104, %rd96;
	add.s32 	%r207, %r207, -2;
$L__BB2_45:
	and.b32  	%r195, %r6, 1;
	setp.eq.b32 	%p44, %r195, 1;
	not.pred 	%p45, %p44;
	@%p45 bra 	$L__BB2_53;
	mul.wide.u32 	%rd463, %r207, 8;
	add.s64 	%rd464, %rd2, %rd463;
	ld.global.u64 	%rd119, [%rd464];
	or.b64  	%rd465, %rd517, %rd119;
	and.b64  	%rd466, %rd465, -4294967296;
	setp.ne.s64 	%p46, %rd466, 0;
	@%p46 bra 	$L__BB2_48;
	cvt.u32.u64 	%r196, %rd119;
	cvt.u32.u64 	%r197, %rd517;
	rem.u32 	%r198, %r197, %r196;
	cvt.u64.u32 	%rd519, %r198;
	bra.uni 	$L__BB2_49;
$L__BB2_48:
	rem.s64 	%rd519, %rd517, %rd119;
$L__BB2_49:
	add.s64 	%rd468, %rd1, %rd463;
	ld.global.u64 	%rd123, [%rd468];
	mad.lo.s64 	%rd521, %rd123, %rd519, %rd521;
	or.b64  	%rd469, %rd515, %rd119;
	and.b64  	%rd470, %rd469, -4294967296;
	setp.ne.s64 	%p47, %rd470, 0;
	@%p47 bra 	$L__BB2_51;
	cvt.u32.u64 	%r199, %rd119;
	cvt.u32.u64 	%r200, %rd515;
	rem.u32 	%r201, %r200, %r199;
	cvt.u64.u32 	%rd520, %r201;
	bra.uni 	$L__BB2_52;
$L__BB2_51:
	rem.s64 	%rd520, %rd515, %rd119;
$L__BB2_52:
	mad.lo.s64 	%rd522, %rd520, %rd123, %rd522;
$L__BB2_53:
	add.s64 	%rd471, %rd563, %rd521;
	ld.global.u8 	%rs3, [%rd471];
	add.s64 	%rd472, %rd563, %rd522;
	ld.global.u8 	%rs4, [%rd472];
	or.b16  	%rs5, %rs4, %rs3;
	and.b16  	%rs6, %rs5, 255;
	setp.ne.s16 	%p48, %rs6, 0;
	selp.u16 	%rs7, 1, 0, %p48;
	st.shared.u8 	[%r5], %rs7;
	bra.uni 	$L__BB2_114;
$L__BB2_54:
	cvt.u64.u32 	%rd131, %r4;
	setp.le.u64 	%p2, %rd264, %rd131;
	@%p2 bra 	$L__BB2_114;
	mov.u32 	%r55, %ctaid.y;
	cvt.u64.u32 	%rd269, %r55;
	mad.lo.s64 	%rd554, %rd264, %rd269, %rd131;
	cvt.u32.u64 	%r22, %rd263;
	add.s32 	%r211, %r22, -1;
	setp.lt.s32 	%p3, %r211, 0;
	@%p3 bra 	$L__BB2_113;
	and.b32  	%r24, %r22, 7;
	setp.lt.u32 	%p4, %r211, 7;
	@%p4 bra 	$L__BB2_84;
	add.s32 	%r209, %r22, -4;
	and.b32  	%r56, %r22, -8;
	neg.s32 	%r208, %r56;
$L__BB2_58:
	.pragma "nounroll";
	add.s32 	%r29, %r209, 3;
	mul.wide.u32 	%rd271, %r29, 8;
	add.s64 	%rd272, %rd2, %rd271;
	ld.global.u64 	%rd135, [%rd272];
	or.b64  	%rd273, %rd554, %rd135;
	and.b64  	%rd274, %rd273, -4294967296;
	setp.ne.s64 	%p5, %rd274, 0;
	@%p5 bra 	$L__BB2_60;
	cvt.u32.u64 	%r57, %rd135;
	cvt.u32.u64 	%r58, %rd554;
	div.u32 	%r59, %r58, %r57;
	mul.lo.s32 	%r60, %r59, %r57;
	sub.s32 	%r61, %r58, %r60;
	cvt.u64.u32 	%rd525, %r59;
	cvt.u64.u32 	%rd526, %r61;
	bra.uni 	$L__BB2_61;
$L__BB2_60:
	div.s64 	%rd525, %rd554, %rd135;
	mul.lo.s64 	%rd275, %rd525, %rd135;
	sub.s64 	%rd526, %rd554, %rd275;
$L__BB2_61:
	add.s64 	%rd277, %rd1, %rd271;
	ld.global.u64 	%rd278, [%rd277];
	mul.lo.s64 	%rd142, %rd278, %rd526;
	add.s32 	%r30, %r209, 2;
	mul.wide.u32 	%rd279, %r30, 8;
	add.s64 	%rd280, %rd2, %rd279;
	ld.global.u64 	%rd143, [%rd280];
	or.b64  	%rd281, %rd525, %rd143;
	and.b64  	%rd282, %rd281, -4294967296;
	setp.ne.s64 	%p6, %rd282, 0;
	@%p6 bra 	$L__BB2_63;
	cvt.u32.u64 	%r62, %rd143;
	cvt.u32.u64 	%r63, %rd525;
	div.u32 	%r64, %r63, %r62;
	mul.lo.s32 	%r65, %r64, %r62;
	sub.s32 	%r66, %r63, %r65;
	cvt.u64.u32 	%rd527, %r64;
	cvt.u64.u32 	%rd528, %r66;
	bra.uni 	$L__BB2_64;
$L__BB2_63:
	div.s64 	%rd527, %rd525, %rd143;
	mul.lo.s64 	%rd283, %rd527, %rd143;
	sub.s64 	%rd528, %rd525, %rd283;
$L__BB2_64:
	add.s64 	%rd285, %rd1, %rd279;
	ld.global.u64 	%rd286, [%rd285];
	mad.lo.s64 	%rd150, %rd286, %rd528, %rd142;
	add.s32 	%r31, %r209, 1;
	mul.wide.u32 	%rd287, %r31, 8;
	add.s64 	%rd288, %rd2, %rd287;
	ld.global.u64 	%rd151, [%rd288];
	or.b64  	%rd289, %rd527, %rd151;
	and.b64  	%rd290, %rd289, -4294967296;
	setp.ne.s64 	%p7, %rd290, 0;
	@%p7 bra 	$L__BB2_66;
	cvt.u32.u64 	%r67, %rd151;
	cvt.u32.u64 	%r68, %rd527;
	div.u32 	%r69, %r68, %r67;
	mul.lo.s32 	%r70, %r69, %r67;
	sub.s32 	%r71, %r68, %r70;
	cvt.u64.u32 	%rd529, %r69;
	cvt.u64.u32 	%rd530, %r71;
	bra.uni 	$L__BB2_67;
$L__BB2_66:
	div.s64 	%rd529, %rd527, %rd151;
	mul.lo.s64 	%rd291, %rd529, %rd151;
	sub.s64 	%rd530, %rd527, %rd291;
$L__BB2_67:
	add.s64 	%rd293, %rd1, %rd287;
	ld.global.u64 	%rd294, [%rd293];
	mad.lo.s64 	%rd158, %rd294, %rd530, %rd150;
	add.s32 	%r32, %r209, -4;
	mul.wide.u32 	%rd295, %r209, 8;
	add.s64 	%rd296, %rd2, %rd295;
	ld.global.u64 	%rd159, [%rd296];
	or.b64  	%rd297, %rd529, %rd159;
	and.b64  	%rd298, %rd297, -4294967296;
	setp.ne.s64 	%p8, %rd298, 0;
	@%p8 bra 	$L__BB2_69;
	cvt.u32.u64 	%r72, %rd159;
	cvt.u32.u64 	%r73, %rd529;
	div.u32 	%r74, %r73, %r72;
	mul.lo.s32 	%r75, %r74, %r72;
	sub.s32 	%r76, %r73, %r75;
	cvt.u64.u32 	%rd531, %r74;
	cvt.u64.u32 	%rd532, %r76;
	bra.uni 	$L__BB2_70;
$L__BB2_69:
	div.s64 	%rd531, %rd529, %rd159;
	mul.lo.s64 	%rd299, %rd531, %rd159;
	sub.s64 	%rd532, %rd529, %rd299;
$L__BB2_70:
	add.s64 	%rd301, %rd1, %rd295;
	ld.global.u64 	%rd302, [%rd301];
	mad.lo.s64 	%rd166, %rd302, %rd532, %rd158;
	add.s32 	%r33, %r209, -1;
	mul.wide.u32 	%rd303, %r33, 8;
	add.s64 	%rd304, %rd2, %rd303;
	ld.global.u64 	%rd167, [%rd304];
	or.b64  	%rd305, %rd531, %rd167;
	and.b64  	%rd306, %rd305, -4294967296;
	setp.ne.s64 	%p9, %rd306, 0;
	@%p9 bra 	$L__BB2_72;
	cvt.u32.u64 	%r77, %rd167;
	cvt.u32.u64 	%r78, %rd531;
	div.u32 	%r79, %r78, %r77;
	mul.lo.s32 	%r80, %r79, %r77;
	sub.s32 	%r81, %r78, %r80;
	cvt.u64.u32 	%rd533, %r79;
	cvt.u64.u32 	%rd534, %r81;
	bra.uni 	$L__BB2_73;
$L__BB2_72:
	div.s64 	%rd533, %rd531, %rd167;
	mul.lo.s64 	%rd307, %rd533, %rd167;
	sub.s64 	%rd534, %rd531, %rd307;
$L__BB2_73:
	add.s64 	%rd309, %rd1, %rd303;
	ld.global.u64 	%rd310, [%rd309];
	mad.lo.s64 	%rd174, %rd310, %rd534, %rd166;
	add.s32 	%r34, %r209, -2;
	mul.wide.u32 	%rd311, %r34, 8;
	add.s64 	%rd312, %rd2, %rd311;
	ld.global.u64 	%rd175, [%rd312];
	or.b64  	%rd313, %rd533, %rd175;
	and.b64  	%rd314, %rd313, -4294967296;
	setp.ne.s64 	%p10, %rd314, 0;
	@%p10 bra 	$L__BB2_75;
	cvt.u32.u64 	%r82, %rd175;
	cvt.u32.u64 	%r83, %rd533;
	div.u32 	%r84, %r83, %r82;
	mul.lo.s32 	%r85, %r84, %r82;
	sub.s32 	%r86, %r83, %r85;
	cvt.u64.u32 	%rd535, %r84;
	cvt.u64.u32 	%rd536, %r86;
	bra.uni 	$L__BB2_76;
$L__BB2_75:
	div.s64 	%rd535, %rd533, %rd175;
	mul.lo.s64 	%rd315, %rd535, %rd175;
	sub.s64 	%rd536, %rd533, %rd315;
$L__BB2_76:
	add.s64 	%rd317, %rd1, %rd311;
	ld.global.u64 	%rd318, [%rd317];
	mad.lo.s64 	%rd182, %rd318, %rd536, %rd174;
	add.s32 	%r35, %r209, -3;
	mul.wide.u32 	%rd319, %r35, 8;
	add.s64 	%rd320, %rd2, %rd319;
	ld.global.u64 	%rd183, [%rd320];
	or.b64  	%rd321, %rd535, %rd183;
	and.b64  	%rd322, %rd321, -4294967296;
	setp.ne.s64 	%p11, %rd322, 0;
	@%p11 bra 	$L__BB2_78;
	cvt.u32.u64 	%r87, %rd183;
	cvt.u32.u64 	%r88, %rd535;
	div.u32 	%r89, %r88, %r87;
	mul.lo.s32 	%r90, %r89, %r87;
	sub.s32 	%r91, %r88, %r90;
	cvt.u64.u32 	%rd537, %r89;
	cvt.u64.u32 	%rd538, %r91;
	bra.uni 	$L__BB2_79;
$L__BB2_78:
	div.s64 	%rd537, %rd535, %rd183;
	mul.lo.s64 	%rd323, %rd537, %rd183;
	sub.s64 	%rd538, %rd535, %rd323;
$L__BB2_79:
	add.s64 	%rd325, %rd1, %rd319;
	ld.global.u64 	%rd326, [%rd325];
	mad.lo.s64 	%rd190, %rd326, %rd538, %rd182;
	mul.wide.u32 	%rd327, %r32, 8;
	add.s64 	%rd328, %rd2, %rd327;
	ld.global.u64 	%rd191, [%rd328];
	or.b64  	%rd329, %rd537, %rd191;
	and.b64  	%rd330, %rd329, -4294967296;
	setp.ne.s64 	%p12, %rd330, 0;
	@%p12 bra 	$L__BB2_81;
	cvt.u32.u64 	%r92, %rd191;
	cvt.u32.u64 	%r93, %rd537;
	div.u32 	%r94, %r93, %r92;
	mul.lo.s32 	%r95, %r94, %r92;
	sub.s32 	%r96, %r93, %r95;
	cvt.u64.u32 	%rd554, %r94;
	cvt.u64.u32 	%rd540, %r96;
	bra.uni 	$L__BB2_82;
$L__BB2_81:
	div.s64 	%rd554, %rd537, %rd191;
	mul.lo.s64 	%rd331, %rd554, %rd191;
	sub.s64 	%rd540, %rd537, %rd331;
$L__BB2_82:
	add.s64 	%rd333, %rd1, %rd327;
	ld.global.u64 	%rd334, [%rd333];
	mad.lo.s64 	%rd335, %rd334, %rd540, %rd190;
	add.s64 	%rd563, %rd563, %rd335;
	add.s32 	%r209, %r209, -8;
	add.s32 	%r208, %r208, 8;
	setp.ne.s32 	%p13, %r208, 0;
	@%p13 bra 	$L__BB2_58;
	add.s32 	%r211, %r209, 3;
$L__BB2_84:
	setp.eq.s32 	%p14, %r24, 0;
	@%p14 bra 	$L__BB2_113;
	and.b32  	%r40, %r22, 3;
	setp.lt.u32 	%p15, %r24, 4;
	@%p15 bra 	$L__BB2_99;
	mul.wide.u32 	%rd337, %r211, 8;
	add.s64 	%rd338, %rd2, %rd337;
	ld.global.u64 	%rd202, [%rd338];
	or.b64  	%rd339, %rd554, %rd202;
	and.b64  	%rd340, %rd339, -4294967296;
	setp.ne.s64 	%p16, %rd340, 0;
	@%p16 bra 	$L__BB2_88;
	cvt.u32.u64 	%r97, %rd202;
	cvt.u32.u64 	%r98, %rd554;
	div.u32 	%r99, %r98, %r97;
	mul.lo.s32 	%r100, %r99, %r97;
	sub.s32 	%r101, %r98, %r100;
	cvt.u64.u32 	%rd544, %r99;
	cvt.u64.u32 	%rd545, %r101;
	bra.uni 	$L__BB2_89;
$L__BB2_88:
	div.s64 	%rd544, %rd554, %rd202;
	mul.lo.s64 	%rd341, %rd544, %rd202;
	sub.s64 	%rd545, %rd554, %rd341;
$L__BB2_89:
	add.s64 	%rd343, %rd1, %rd337;
	ld.global.u64 	%rd344, [%rd343];
	mul.lo.s64 	%rd209, %rd344, %rd545;
	add.s32 	%r41, %r211, -1;
	mul.wide.u32 	%rd345, %r41, 8;
	add.s64 	%rd346, %rd2, %rd345;
	ld.global.u64 	%rd210, [%rd346];
	or.b64  	%rd347, %rd544, %rd210;
	and.b64  	%rd348, %rd347, -4294967296;
	setp.ne.s64 	%p17, %rd348, 0;
	@%p17 bra 	$L__BB2_91;
	cvt.u32.u64 	%r102, %rd210;
	cvt.u32.u64 	%r103, %rd544;
	div.u32 	%r104, %r103, %r102;
	mul.lo.s32 	%r105, %r104, %r102;
	sub.s32 	%r106, %r103, %r105;
	cvt.u64.u32 	%rd546, %r104;
	cvt.u64.u32 	%rd547, %r106;
	bra.uni 	$L__BB2_92;
$L__BB2_91:
	div.s64 	%rd546, %rd544, %rd210;
	mul.lo.s64 	%rd349, %rd546, %rd210;
	sub.s64 	%rd547, %rd544, %rd349;
$L__BB2_92:
	add.s64 	%rd351, %rd1, %rd345;
	ld.global.u64 	%rd352, [%rd351];
	mad.lo.s64 	%rd217, %rd352, %rd547, %rd209;
	add.s32 	%r42, %r211, -2;
	mul.wide.u32 	%rd353, %r42, 8;
	add.s64 	%rd354, %rd2, %rd353;
	ld.global.u64 	%rd218, [%rd354];
	or.b64  	%rd355, %rd546, %rd218;
	and.b64  	%rd356, %rd355, -4294967296;
	setp.ne.s64 	%p18, %rd356, 0;
	@%p18 bra 	$L__BB2_94;
	cvt.u32.u64 	%r107, %rd218;
	cvt.u32.u64 	%r108, %rd546;
	div.u32 	%r109, %r108, %r107;
	mul.lo.s32 	%r110, %r109, %r107;
	sub.s32 	%r111, %r108, %r110;
	cvt.u64.u32 	%rd548, %r109;
	cvt.u64.u32 	%rd549, %r111;
	bra.uni 	$L__BB2_95;
$L__BB2_94:
	div.s64 	%rd548, %rd546, %rd218;
	mul.lo.s64 	%rd357, %rd548, %rd218;
	sub.s64 	%rd549, %rd546, %rd357;
$L__BB2_95:
	add.s64 	%rd359, %rd1, %rd353;
	ld.global.u64 	%rd360, [%rd359];
	mad.lo.s64 	%rd225, %rd360, %rd549, %rd217;
	add.s32 	%r43, %r211, -3;
	mul.wide.u32 	%rd361, %r43, 8;
	add.s64 	%rd362, %rd2, %rd361;
	ld.global.u64 	%rd226, [%rd362];
	or.b64  	%rd363, %rd548, %rd226;
	and.b64  	%rd364, %rd363, -4294967296;
	setp.ne.s64 	%p19, %rd364, 0;
	@%p19 bra 	$L__BB2_97;
	cvt.u32.u64 	%r112, %rd226;
	cvt.u32.u64 	%r113, %rd548;
	div.u32 	%r114, %r113, %r112;
	mul.lo.s32 	%r115, %r114, %r112;
	sub.s32 	%r116, %r113, %r115;
	cvt.u64.u32 	%rd554, %r114;
	cvt.u64.u32 	%rd551, %r116;
	bra.uni 	$L__BB2_98;
$L__BB2_97:
	div.s64 	%rd554, %rd548, %rd226;
	mul.lo.s64 	%rd365, %rd554, %rd226;
	sub.s64 	%rd551, %rd548, %rd365;
$L__BB2_98:
	add.s64 	%rd367, %rd1, %rd361;
	ld.global.u64 	%rd368, [%rd367];
	mad.lo.s64 	%rd369, %rd368, %rd551, %rd225;
	add.s64 	%rd563, %rd563, %rd369;
	add.s32 	%r211, %r211, -4;
$L__BB2_99:
	setp.eq.s32 	%p20, %r40, 0;
	@%p20 bra 	$L__BB2_113;
	setp.eq.s32 	%p21, %r40, 1;
	@%p21 bra 	$L__BB2_108;
	mul.wide.u32 	%rd371, %r211, 8;
	add.s64 	%rd372, %rd2, %rd371;
	ld.global.u64 	%rd237, [%rd372];
	or.b64  	%rd373, %rd554, %rd237;
	and.b64  	%rd374, %rd373, -4294967296;
	setp.ne.s64 	%p22, %rd374, 0;
	@%p22 bra 	$L__BB2_103;
	cvt.u32.u64 	%r117, %rd237;
	cvt.u32.u64 	%r118, %rd554;
	div.u32 	%r119, %r118, %r117;
	mul.lo.s32 	%r120, %r119, %r117;
	sub.s32 	%r121, %r118, %r120;
	cvt.u64.u32 	%rd555, %r119;
	cvt.u64.u32 	%rd556, %r121;
	bra.uni 	$L__BB2_104;
$L__BB2_103:
	div.s64 	%rd555, %rd554, %rd237;
	mul.lo.s64 	%rd375, %rd555, %rd237;
	sub.s64 	%rd556, %rd554, %rd375;
$L__BB2_104:
	add.s64 	%rd377, %rd1, %rd371;
	ld.global.u64 	%rd378, [%rd377];
	mul.lo.s64 	%rd244, %rd378, %rd556;
	add.s32 	%r46, %r211, -1;
	mul.wide.u32 	%rd379, %r46, 8;
	add.s64 	%rd380, %rd2, %rd379;
	ld.global.u64 	%rd245, [%rd380];
	or.b64  	%rd381, %rd555, %rd245;
	and.b64  	%rd382, %rd381, -4294967296;
	setp.ne.s64 	%p23, %rd382, 0;
	@%p23 bra 	$L__BB2_106;
	cvt.u32.u64 	%r122, %rd245;
	cvt.u32.u64 	%r123, %rd555;
	div.u32 	%r124, %r123, %r122;
	mul.lo.s32 	%r125, %r124, %r122;
	sub.s32 	%r126, %r123, %r125;
	cvt.u64.u32 	%rd554, %r124;
	cvt.u64.u32 	%rd558, %r126;
	bra.uni 	$L__BB2_107;
$L__BB2_106:
	div.s64 	%rd554, %rd555, %rd245;
	mul.lo.s64 	%rd383, %rd554, %rd245;
	sub.s64 	%rd558, %rd555, %rd383;
$L__BB2_107:
	add.s64 	%rd385, %rd1, %rd379;
	ld.global.u64 	%rd386, [%rd385];
	mad.lo.s64 	%rd387, %rd386, %rd558, %rd244;
	add.s64 	%rd563, %rd563, %rd387;
	add.s32 	%r211, %r211, -2;
$L__BB2_108:
	and.b32  	%r127, %r22, 1;
	setp.eq.b32 	%p24, %r127, 1;
	not.pred 	%p25, %p24;
	@%p25 bra 	$L__BB2_113;
	mul.wide.u32 	%rd388, %r211, 8;
	add.s64 	%rd389, %rd2, %rd388;
	ld.global.u64 	%rd256, [%rd389];
	or.b64  	%rd390, %rd554, %rd256;
	and.b64  	%rd391, %rd390, -4294967296;
	setp.ne.s64 	%p26, %rd391, 0;
	@%p26 bra 	$L__BB2_111;
	cvt.u32.u64 	%r128, %rd256;
	cvt.u32.u64 	%r129, %rd554;
	rem.u32 	%r130, %r129, %r128;
	cvt.u64.u32 	%rd562, %r130;
	bra.uni 	$L__BB2_112;
$L__BB2_111:
	rem.s64 	%rd562, %rd554, %rd256;
$L__BB2_112:
	add.s64 	%rd393, %rd1, %rd388;
	ld.global.u64 	%rd394, [%rd393];
	mad.lo.s64 	%rd563, %rd394, %rd562, %rd563;
$L__BB2_113:
	ld.global.u8 	%rs2, [%rd563];
	st.shared.u8 	[%r5], %rs2;
$L__BB2_114:
	bar.sync 	0;
	setp.lt.u32 	%p49, %r213, 66;
	@%p49 bra 	$L__BB2_118;
$L__BB2_115:
	shr.u32 	%r50, %r213, 1;
	setp.ge.u32 	%p50, %r1, %r50;
	@%p50 bra 	$L__BB2_117;
	ld.shared.u8 	%rs8, [%r5];
	add.s32 	%r202, %r5, %r50;
	ld.shared.u8 	%rs9, [%r202];
	or.b16  	%rs10, %rs9, %rs8;
	and.b16  	%rs11, %rs10, 255;
	setp.ne.s16 	%p51, %rs11, 0;
	selp.u16 	%rs12, 1, 0, %p51;
	st.shared.u8 	[%r5], %rs12;
$L__BB2_117:
	bar.sync 	0;
	setp.gt.u32 	%p52, %r213, 131;
	mov.u32 	%r213, %r50;
	@%p52 bra 	$L__BB2_115;
$L__BB2_118:
	setp.gt.u32 	%p53, %r1, 31;
	@%p53 bra 	$L__BB2_121;
	ld.volatile.shared.u8 	%rs13, [%r5];
	ld.volatile.shared.u8 	%rs14, [%r5+32];
	or.b16  	%rs15, %rs14, %rs13;
	and.b16  	%rs16, %rs15, 255;
	setp.ne.s16 	%p54, %rs16, 0;
	selp.u16 	%rs17, 1, 0, %p54;
	st.volatile.shared.u8 	[%r5], %rs17;
	ld.volatile.shared.u8 	%rs18, [%r5];
	ld.volatile.shared.u8 	%rs19, [%r5+16];
	or.b16  	%rs20, %rs19, %rs18;
	and.b16  	%rs21, %rs20, 255;
	setp.ne.s16 	%p55, %rs21, 0;
	selp.u16 	%rs22, 1, 0, %p55;
	st.volatile.shared.u8 	[%r5], %rs22;
	ld.volatile.shared.u8 	%rs23, [%r5];
	ld.volatile.shared.u8 	%rs24, [%r5+8];
	or.b16  	%rs25, %rs24, %rs23;
	and.b16  	%rs26, %rs25, 255;
	setp.ne.s16 	%p56, %rs26, 0;
	selp.u16 	%rs27, 1, 0, %p56;
	st.volatile.shared.u8 	[%r5], %rs27;
	ld.volatile.shared.u8 	%rs28, [%r5];
	ld.volatile.shared.u8 	%rs29, [%r5+4];
	or.b16  	%rs30, %rs29, %rs28;
	and.b16  	%rs31, %rs30, 255;
	setp.ne.s16 	%p57, %rs31, 0;
	selp.u16 	%rs32, 1, 0, %p57;
	st.volatile.shared.u8 	[%r5], %rs32;
	ld.volatile.shared.u8 	%rs33, [%r5];
	ld.volatile.shared.u8 	%rs34, [%r5+2];
	or.b16  	%rs35, %rs34, %rs33;
	and.b16  	%rs36, %rs35, 255;
	setp.ne.s16 	%p58, %rs36, 0;
	selp.u16 	%rs37, 1, 0, %p58;
	st.volatile.shared.u8 	[%r5], %rs37;
	ld.volatile.shared.u8 	%rs38, [%r5];
	ld.volatile.shared.u8 	%rs39, [%r5+1];
	or.b16  	%rs40, %rs39, %rs38;
	and.b16  	%rs41, %rs40, 255;
	setp.ne.s16 	%p59, %rs41, 0;
	selp.u16 	%rs42, 1, 0, %p59;
	st.volatile.shared.u8 	[%r5], %rs42;
	setp.ne.s32 	%p60, %r1, 0;
	@%p60 bra 	$L__BB2_121;
	ld.param.u64 	%rd478, [contiguous_reduce2_bool_param_0];
	ld.shared.u8 	%rs43, [sdata_bool];
	cvt.u64.u32 	%rd473, %r2;
	mov.u32 	%r203, %ctaid.y;
	cvt.u64.u32 	%rd474, %r203;
	mad.lo.s64 	%rd475, %rd265, %rd474, %rd473;
	cvta.to.global.u64 	%rd476, %rd478;
	add.s64 	%rd477, %rd476, %rd475;
	st.global.u8 	[%rd477], %rs43;
$L__BB2_121:
	ret;

}
	// .globl	contiguous_reduce22_bool
.visible .entry contiguous_reduce22_bool(
	.param .u64 .ptr .align 1 contiguous_reduce22_bool_param_0,
	.param .u64 .ptr .align 1 contiguous_reduce22_bool_param_1,
	.param .u64 contiguous_reduce22_bool_param_2,
	.param .u64 contiguous_reduce22_bool_param_3
)
{
	.reg .pred 	%p<16>;
	.reg .b16 	%rs<44>;
	.reg .b32 	%r<17>;
	.reg .b64 	%rd<23>;

	ld.param.u64 	%rd4, [contiguous_reduce22_bool_param_0];
	ld.param.u64 	%rd7, [contiguous_reduce22_bool_param_1];
	ld.param.u64 	%rd5, [contiguous_reduce22_bool_param_2];
	ld.param.u64 	%rd6, [contiguous_reduce22_bool_param_3];
	cvta.to.global.u64 	%rd1, %rd7;
	mov.u32 	%r1, %tid.x;
	mov.u32 	%r2, %ctaid.x;
	mov.u32 	%r16, %ntid.x;
	mul.lo.s32 	%r8, %r2, %r16;
	shl.b32 	%r9, %r8, 1;
	add.s32 	%r4, %r9, %r1;
	mov.u32 	%r10, sdata_bool;
	add.s32 	%r5, %r10, %r1;
	mov.b16 	%rs1, 0;
	st.shared.u8 	[%r5], %rs1;
	add.s32 	%r11, %r4, %r16;
	cvt.u64.u32 	%rd2, %r11;
	setp.le.u64 	%p1, %rd5, %rd2;
	@%p1 bra 	$L__BB3_2;
	cvt.u64.u32 	%rd11, %r4;
	mov.u32 	%r13, %ctaid.y;
	cvt.u64.u32 	%rd12, %r13;
	mul.lo.s64 	%rd13, %rd5, %rd12;
	add.s64 	%rd14, %rd13, %rd11;
	add.s64 	%rd15, %rd1, %rd14;
	ld.global.u8 	%rs3, [%rd15];
	add.s64 	%rd16, %rd13, %rd2;
	add.s64 	%rd17, %rd1, %rd16;
	ld.global.u8 	%rs4, [%rd17];
	or.b16  	%rs5, %rs4, %rs3;
	and.b16  	%rs6, %rs5, 255;
	setp.ne.s16 	%p3, %rs6, 0;
	selp.u16 	%rs7, 1, 0, %p3;
	st.shared.u8 	[%r5], %rs7;
	bra.uni 	$L__BB3_4;
$L__BB3_2:
	cvt.u64.u32 	%rd3, %r4;
	setp.le.u64 	%p2, %rd5, %rd3;
	@%p2 bra 	$L__BB3_4;
	mov.u32 	%r12, %ctaid.y;
	cvt.u64.u32 	%rd8, %r12;
	mad.lo.s64 	%rd9, %rd5, %rd8, %rd3;
	add.s64 	%rd10, %rd1, %rd9;
	ld.global.u8 	%rs2, [%rd10];
	st.shared.u8 	[%r5], %rs2;
$L__BB3_4:
	bar.sync 	0;
	setp.lt.u32 	%p4, %r16, 66;
	@%p4 bra 	$L__BB3_8;
$L__BB3_5:
	shr.u32 	%r7, %r16, 1;
	setp.ge.u32 	%p5, %r1, %r7;
	@%p5 bra 	$L__BB3_7;
	ld.shared.u8 	%rs8, [%r5];
	add.s32 	%r14, %r5, %r7;
	ld.shared.u8 	%rs9, [%r14];
	or.b16  	%rs10, %rs9, %rs8;
	and.b16  	%rs11, %rs10, 255;
	setp.ne.s16 	%p6, %rs11, 0;
	selp.u16 	%rs12, 1, 0, %p6;
	st.shared.u8 	[%r5], %rs12;
$L__BB3_7:
	bar.sync 	0;
	setp.gt.u32 	%p7, %r16, 131;
	mov.u32 	%r16, %r7;
	@%p7 bra 	$L__BB3_5;
$L__BB3_8:
	setp.gt.u32 	%p8, %r1, 31;
	@%p8 bra 	$L__BB3_11;
	ld.volatile.shared.u8 	%rs13, [%r5];
	ld.volatile.shared.u8 	%rs14, [%r5+32];
	or.b16  	%rs15, %rs14, %rs13;
	and.b16  	%rs16, %rs15, 255;
	setp.ne.s16 	%p9, %rs16, 0;
	selp.u16 	%rs17, 1, 0, %p9;
	st.volatile.shared.u8 	[%r5], %rs17;
	ld.volatile.shared.u8 	%rs18, [%r5];
	ld.volatile.shared.u8 	%rs19, [%r5+16];
	or.b16  	%rs20, %rs19, %rs18;
	and.b16  	%rs21, %rs20, 255;
	setp.ne.s16 	%p10, %rs21, 0;
	selp.u16 	%rs22, 1, 0, %p10;
	st.volatile.shared.u8 	[%r5], %rs22;
	ld.volatile.shared.u8 	%rs23, [%r5];
	ld.volatile.shared.u8 	%rs24, [%r5+8];
	or.b16  	%rs25, %rs24, %rs23;
	and.b16  	%rs26, %rs25, 255;
	setp.ne.s16 	%p11, %rs26, 0;
	selp.u16 	%rs27, 1, 0, %p11;
	st.volatile.shared.u8 	[%r5], %rs27;
	ld.volatile.shared.u8 	%rs28, [%r5];
	ld.volatile.shared.u8 	%rs29, [%r5+4];
	or.b16  	%rs30, %rs29, %rs28;
	and.b16  	%rs31, %rs30, 255;
	setp.ne.s16 	%p12, %rs31, 0;
	selp.u16 	%rs32, 1, 0, %p12;
	st.volatile.shared.u8 	[%r5], %rs32;
	ld.volatile.shared.u8 	%rs33, [%r5];
	ld.volatile.shared.u8 	%rs34, [%r5+2];
	or.b16  	%rs35, %rs34, %rs33;
	and.b16  	%rs36, %rs35, 255;
	setp.ne.s16 	%p13, %rs36, 0;
	selp.u16 	%rs37, 1, 0, %p13;
	st.volatile.shared.u8 	[%r5], %rs37;
	ld.volatile.shared.u8 	%rs38, [%r5];
	ld.volatile.shared.u8 	%rs39, [%r5+1];
	or.b16  	%rs40, %rs39, %rs38;
	and.b16  	%rs41, %rs40, 255;
	setp.ne.s16 	%p14, %rs41, 0;
	selp.u16 	%rs42, 1, 0, %p14;
	st.volatile.shared.u8 	[%r5], %rs42;
	setp.ne.s32 	%p15, %r1, 0;
	@%p15 bra 	$L__BB3_11;
	ld.shared.u8 	%rs43, [sdata_bool];
	cvt.u64.u32 	%rd18, %r2;
	mov.u32 	%r15, %ctaid.y;
	cvt.u64.u32 	%rd19, %r15;
	mad.lo.s64 	%rd20, %rd6, %rd19, %rd18;
	cvta.to.global.u64 	%rd21, %rd4;
	add.s64 	%rd22, %rd21, %rd20;
	st.global.u8 	[%rd22], %rs43;
$L__BB3_11:
	ret;

}
	// .globl	contiguous_reduce3_bool
.visible .entry contiguous_reduce3_bool(
	.param .u64 .ptr .align 1 contiguous_reduce3_bool_param_0,
	.param .u64 .ptr .align 1 contiguous_reduce3_bool_param_1,
	.param .u64 .ptr .align 1 contiguous_reduce3_bool_param_2,
	.param .u64 .ptr .align 1 contiguous_reduce3_bool_param_3,
	.param .u64 contiguous_reduce3_bool_param_4,
	.param .u64 contiguous_reduce3_bool_param_5,
	.param .u64 contiguous_reduce3_bool_param_6
)
{
	.reg .pred 	%p<53>;
	.reg .b16 	%rs<86>;
	.reg .b32 	%r<184>;
	.reg .b64 	%rd<306>;

	ld.param.u64 	%rd144, [contiguous_reduce3_bool_param_0];
	ld.param.u64 	%rd145, [contiguous_reduce3_bool_param_1];
	ld.param.u64 	%rd148, [contiguous_reduce3_bool_param_2];
	ld.param.u64 	%rd149, [contiguous_reduce3_bool_param_3];
	ld.param.u64 	%rd146, [contiguous_reduce3_bool_param_4];
	ld.param.u64 	%rd147, [contiguous_reduce3_bool_param_5];
	ld.param.u64 	%rd150, [contiguous_reduce3_bool_param_6];
	cvta.to.global.u64 	%rd1, %rd149;
	cvta.to.global.u64 	%rd2, %rd148;
	mov.u32 	%r1, %tid.y;
	mov.u32 	%r2, %ntid.x;
	mov.u32 	%r3, %tid.x;
	mad.lo.s32 	%r61, %r1, %r2, %r3;
	mov.u32 	%r62, %ctaid.x;
	mad.lo.s32 	%r63, %r62, %r2, %r3;
	mov.u32 	%r4, %ctaid.y;
	mov.u32 	%r5, %ntid.y;
	mad.lo.s32 	%r64, %r4, %r5, %r1;
	mov.u32 	%r65, sdata_bool;
	add.s32 	%r7, %r65, %r61;
	mov.b16 	%rs16, 0;
	st.shared.u8 	[%r7], %rs16;
	cvt.u64.u32 	%rd3, %r63;
	setp.le.u64 	%p1, %rd147, %rd3;
	cvt.u64.u32 	%rd152, %r64;
	setp.le.u64 	%p2, %rd150, %rd152;
	or.pred  	%p3, %p1, %p2;
	@%p3 bra 	$L__BB4_76;
	cvt.u32.u64 	%r66, %rd3;
	cvt.u32.u64 	%r67, %rd147;
	mad.lo.s32 	%r175, %r64, %r67, %r66;
	cvt.u32.u64 	%r9, %rd146;
	add.s32 	%r174, %r9, -1;
	setp.lt.s32 	%p4, %r174, 0;
	mov.b64 	%rd305, 0;
	@%p4 bra 	$L__BB4_59;
	setp.lt.u32 	%p5, %r174, 7;
	mov.b64 	%rd305, 0;
	@%p5 bra 	$L__BB4_30;
	add.s32 	%r170, %r9, -4;
	and.b32  	%r68, %r9, -8;
	neg.s32 	%r169, %r68;
	mov.b64 	%rd305, 0;
$L__BB4_4:
	.pragma "nounroll";
	add.s32 	%r16, %r170, 3;
	cvt.u64.u32 	%rd5, %r175;
	mul.wide.u32 	%rd157, %r16, 8;
	add.s64 	%rd158, %rd2, %rd157;
	ld.global.u64 	%rd6, [%rd158];
	and.b64  	%rd159, %rd6, -4294967296;
	setp.ne.s64 	%p6, %rd159, 0;
	@%p6 bra 	$L__BB4_6;
	cvt.u32.u64 	%r69, %rd6;
	cvt.u32.u64 	%r70, %rd5;
	div.u32 	%r71, %r70, %r69;
	mul.lo.s32 	%r72, %r71, %r69;
	sub.s32 	%r73, %r70, %r72;
	cvt.u64.u32 	%rd270, %r71;
	cvt.u64.u32 	%rd271, %r73;
	bra.uni 	$L__BB4_7;
$L__BB4_6:
	div.s64 	%rd270, %rd5, %rd6;
	mul.lo.s64 	%rd160, %rd270, %rd6;
	sub.s64 	%rd271, %rd5, %rd160;
$L__BB4_7:
	mul.wide.u32 	%rd161, %r16, 8;
	add.s64 	%rd162, %rd1, %rd161;
	ld.global.u64 	%rd163, [%rd162];
	mad.lo.s64 	%rd13, %rd163, %rd271, %rd305;
	add.s32 	%r17, %r170, 2;
	and.b64  	%rd14, %rd270, 4294967295;
	mul.wide.u32 	%rd164, %r17, 8;
	add.s64 	%rd165, %rd2, %rd164;
	ld.global.u64 	%rd15, [%rd165];
	and.b64  	%rd166, %rd15, -4294967296;
	setp.ne.s64 	%p7, %rd166, 0;
	@%p7 bra 	$L__BB4_9;
	cvt.u32.u64 	%r74, %rd15;
	cvt.u32.u64 	%r75, %rd14;
	div.u32 	%r76, %r75, %r74;
	mul.lo.s32 	%r77, %r76, %r74;
	sub.s32 	%r78, %r75, %r77;
	cvt.u64.u32 	%rd272, %r76;
	cvt.u64.u32 	%rd273, %r78;
	bra.uni 	$L__BB4_10;
$L__BB4_9:
	div.s64 	%rd272, %rd14, %rd15;
	mul.lo.s64 	%rd167, %rd272, %rd15;
	sub.s64 	%rd273, %rd14, %rd167;
$L__BB4_10:
	mul.wide.u32 	%rd168, %r17, 8;
	add.s64 	%rd169, %rd1, %rd168;
	ld.global.u64 	%rd170, [%rd169];
	mad.lo.s64 	%rd22, %rd170, %rd273, %rd13;
	add.s32 	%r18, %r170, 1;
	and.b64  	%rd23, %rd272, 4294967295;
	mul.wide.u32 	%rd171, %r18, 8;
	add.s64 	%rd172, %rd2, %rd171;
	ld.global.u64 	%rd24, [%rd172];
	and.b64  	%rd173, %rd24, -4294967296;
	setp.ne.s64 	%p8, %rd173, 0;
	@%p8 bra 	$L__BB4_12;
	cvt.u32.u64 	%r79, %rd24;
	cvt.u32.u64 	%r80, %rd23;
	div.u32 	%r81, %r80, %r79;
	mul.lo.s32 	%r82, %r81, %r79;
	sub.s32 	%r83, %r80, %r82;
	cvt.u64.u32 	%rd274, %r81;
	cvt.u64.u32 	%rd275, %r83;
	bra.uni 	$L__BB4_13;
$L__BB4_12:
	div.s64 	%rd274, %rd23, %rd24;
	mul.lo.s64 	%rd174, %rd274, %rd24;
	sub.s64 	%rd275, %rd23, %rd174;
$L__BB4_13:
	mul.wide.u32 	%rd175, %r18, 8;
	add.s64 	%rd176, %rd1, %rd175;
	ld.global.u64 	%rd177, [%rd176];
	mad.lo.s64 	%rd31, %rd177, %rd275, %rd22;
	and.b64  	%rd32, %rd274, 4294967295;
	mul.wide.u32 	%rd178, %r170, 8;
	add.s64 	%rd179, %rd2, %rd178;
	ld.global.u64 	%rd33, [%rd179];
	and.b64  	%rd180, %rd33, -4294967296;
	setp.ne.s64 	%p9, %rd180, 0;
	@%p9 bra 	$L__BB4_15;
	cvt.u32.u64 	%r84, %rd33;
	cvt.u32.u64 	%r85, %rd32;
	div.u32 	%r86, %r85, %r84;
	mul.lo.s32 	%r87, %r86, %r84;
	sub.s32 	%r88, %r85, %r87;
	cvt.u64.u32 	%rd276, %r86;
	cvt.u64.u32 	%rd277, %r88;
	bra.uni 	$L__BB4_16;
$L__BB4_15:
	div.s64 	%rd276, %rd32, %rd33;
	mul.lo.s64 	%rd181, %rd276, %rd33;
	sub.s64 	%rd277, %rd32, %rd181;
$L__BB4_16:
	mul.wide.u32 	%rd182, %r170, 8;
	add.s64 	%rd183, %rd1, %rd182;
	ld.global.u64 	%rd184, [%rd183];
	mad.lo.s64 	%rd40, %rd184, %rd277, %rd31;
	add.s32 	%r19, %r170, -1;
	and.b64  	%rd41, %rd276, 4294967295;
	mul.wide.u32 	%rd185, %r19, 8;
	add.s64 	%rd186, %rd2, %rd185;
	ld.global.u64 	%rd42, [%rd186];
	and.b64  	%rd187, %rd42, -4294967296;
	setp.ne.s64 	%p10, %rd187, 0;
	@%p10 bra 	$L__BB4_18;
	cvt.u32.u64 	%r89, %rd42;
	cvt.u32.u64 	%r90, %rd41;
	div.u32 	%r91, %r90, %r89;
	mul.lo.s32 	%r92, %r91, %r89;
	sub.s32 	%r93, %r90, %r92;
	cvt.u64.u32 	%rd278, %r91;
	cvt.u64.u32 	%rd279, %r93;
	bra.uni 	$L__BB4_19;
$L__BB4_18:
	div.s64 	%rd278, %rd41, %rd42;
	mul.lo.s64 	%rd188, %rd278, %rd42;
	sub.s64 	%rd279, %rd41, %rd188;
$L__BB4_19:
	mul.wide.u32 	%rd189, %r19, 8;
	add.s64 	%rd190, %rd1, %rd189;
	ld.global.u64 	%rd191, [%rd190];
	mad.lo.s64 	%rd49, %rd191, %rd279, %rd40;
	add.s32 	%r20, %r170, -2;
	and.b64  	%rd50, %rd278, 4294967295;
	mul.wide.u32 	%rd192, %r20, 8;
	add.s64 	%rd193, %rd2, %rd192;
	ld.global.u64 	%rd51, [%rd193];
	and.b64  	%rd194, %rd51, -4294967296;
	setp.ne.s64 	%p11, %rd194, 0;
	@%p11 bra 	$L__BB4_21;
	cvt.u32.u64 	%r94, %rd51;
	cvt.u32.u64 	%r95, %rd50;
	div.u32 	%r96, %r95, %r94;
	mul.lo.s32 	%r97, %r96, %r94;
	sub.s32 	%r98, %r95, %r97;
	cvt.u64.u32 	%rd280, %r96;
	cvt.u64.u32 	%rd281, %r98;
	bra.uni 	$L__BB4_22;
$L__BB4_21:
	div.s64 	%rd280, %rd50, %rd51;
	mul.lo.s64 	%rd195, %rd280, %rd51;
	sub.s64 	%rd281, %rd50, %rd195;
$L__BB4_22:
	mul.wide.u32 	%rd196, %r20, 8;
	add.s64 	%rd197, %rd1, %rd196;
	ld.global.u64 	%rd198, [%rd197];
	mad.lo.s64 	%rd58, %rd198, %rd281, %rd49;
	add.s32 	%r21, %r170, -3;
	and.b64  	%rd59, %rd280, 4294967295;
	mul.wide.u32 	%rd199, %r21, 8;
	add.s64 	%rd200, %rd2, %rd199;
	ld.global.u64 	%rd60, [%rd200];
	and.b64  	%rd201, %rd60, -4294967296;
	setp.ne.s64 	%p12, %rd201, 0;
	@%p12 bra 	$L__BB4_24;
	cvt.u32.u64 	%r99, %rd60;
	cvt.u32.u64 	%r100, %rd59;
	div.u32 	%r101, %r100, %r99;
	mul.lo.s32 	%r102, %r101, %r99;
	sub.s32 	%r103, %r100, %r102;
	cvt.u64.u32 	%rd282, %r101;
	cvt.u64.u32 	%rd283, %r103;
	bra.uni 	$L__BB4_25;
$L__BB4_24:
	div.s64 	%rd282, %rd59, %rd60;
	mul.lo.s64 	%rd202, %rd282, %rd60;
	sub.s64 	%rd283, %rd59, %rd202;
$L__BB4_25:
	mul.wide.u32 	%rd203, %r21, 8;
	add.s64 	%rd204, %rd1, %rd203;
	ld.global.u64 	%rd205, [%rd204];
	mad.lo.s64 	%rd67, %rd205, %rd283, %rd58;
	and.b64  	%rd68, %rd282, 4294967295;
	add.s32 	%r104, %r170, -4;
	mul.wide.u32 	%rd206, %r104, 8;
	add.s64 	%rd207, %rd2, %rd206;
	ld.global.u64 	%rd69, [%rd207];
	and.b64  	%rd208, %rd69, -4294967296;
	setp.ne.s64 	%p13, %rd208, 0;
	@%p13 bra 	$L__BB4_27;
	cvt.u32.u64 	%r105, %rd69;
	cvt.u32.u64 	%r106, %rd68;
	div.u32 	%r107, %r106, %r105;
	mul.lo.s32 	%r108, %r107, %r105;
	sub.s32 	%r109, %r106, %r108;
	cvt.u64.u32 	%rd284, %r107;
	cvt.u64.u32 	%rd285, %r109;
	bra.uni 	$L__BB4_28;
$L__BB4_27:
	div.s64 	%rd284, %rd68, %rd69;
	mul.lo.s64 	%rd209, %rd284, %rd69;
	sub.s64 	%rd285, %rd68, %rd209;
$L__BB4_28:
	mul.wide.u32 	%rd210, %r104, 8;
	add.s64 	%rd211, %rd1, %rd210;
	ld.global.u64 	%rd212, [%rd211];
	mad.lo.s64 	%rd305, %rd212, %rd285, %rd67;
	cvt.u32.u64 	%r175, %rd284;
	add.s32 	%r170, %r170, -8;
	add.s32 	%r169, %r169, 8;
	setp.ne.s32 	%p14, %r169, 0;
	@%p14 bra 	$L__BB4_4;
	add.s32 	%r174, %r170, 3;
$L__BB4_30:
	and.b32  	%r28, %r9, 7;
	setp.eq.s32 	%p15, %r28, 0;
	@%p15 bra 	$L__BB4_59;
	and.b32  	%r29, %r9, 3;
	setp.lt.u32 	%p16, %r28, 4;
	@%p16 bra 	$L__BB4_45;
	cvt.u64.u32 	%rd79, %r175;
	mul.wide.u32 	%rd214, %r174, 8;
	add.s64 	%rd215, %rd2, %rd214;
	ld.global.u64 	%rd80, [%rd215];
	and.b64  	%rd216, %rd80, -4294967296;
	setp.ne.s64 	%p17, %rd216, 0;
	@%p17 bra 	$L__BB4_34;
	cvt.u32.u64 	%r111, %rd80;
	cvt.u32.u64 	%r112, %rd79;
	div.u32 	%r113, %r112, %r111;
	mul.lo.s32 	%r114, %r113, %r111;
	sub.s32 	%r115, %r112, %r114;
	cvt.u64.u32 	%rd288, %r113;
	cvt.u64.u32 	%rd289, %r115;
	bra.uni 	$L__BB4_35;
$L__BB4_34:
	div.s64 	%rd288, %rd79, %rd80;
	mul.lo.s64 	%rd217, %rd288, %rd80;
	sub.s64 	%rd289, %rd79, %rd217;
$L__BB4_35:
	mul.wide.u32 	%rd218, %r174, 8;
	add.s64 	%rd219, %rd1, %rd218;
	ld.global.u64 	%rd220, [%rd219];
	mad.lo.s64 	%rd87, %rd220, %rd289, %rd305;
	add.s32 	%r30, %r174, -1;
	and.b64  	%rd88, %rd288, 4294967295;
	mul.wide.u32 	%rd221, %r30, 8;
	add.s64 	%rd222, %rd2, %rd221;
	ld.global.u64 	%rd89, [%rd222];
	and.b64  	%rd223, %rd89, -4294967296;
	setp.ne.s64 	%p18, %rd223, 0;
	@%p18 bra 	$L__BB4_37;
	cvt.u32.u64 	%r116, %rd89;
	cvt.u32.u64 	%r117, %rd88;
	div.u32 	%r118, %r117, %r116;
	mul.lo.s32 	%r119, %r118, %r116;
	sub.s32 	%r120, %r117, %r119;
	cvt.u64.u32 	%rd290, %r118;
	cvt.u64.u32 	%rd291, %r120;
	bra.uni 	$L__BB4_38;
$L__BB4_37:
	div.s64 	%rd290, %rd88, %rd89;
	mul.lo.s64 	%rd224, %rd290, %rd89;
	sub.s64 	%rd291, %rd88, %rd224;
$L__BB4_38:
	mul.wide.u32 	%rd225, %r30, 8;
	add.s64 	%rd226, %rd1, %rd225;
	ld.global.u64 	%rd227, [%rd226];
	mad.lo.s64 	%rd96, %rd227, %rd291, %rd87;
	add.s32 	%r31, %r174, -2;
	and.b64  	%rd97, %rd290, 4294967295;
	mul.wide.u32 	%rd228, %r31, 8;
	add.s64 	%rd229, %rd2, %rd228;
	ld.global.u64 	%rd98, [%rd229];
	and.b64  	%rd230, %rd98, -4294967296;
	setp.ne.s64 	%p19, %rd230, 0;
	@%p19 bra 	$L__BB4_40;
	cvt.u32.u64 	%r121, %rd98;
	cvt.u32.u64 	%r122, %rd97;
	div.u32 	%r123, %r122, %r121;
	mul.lo.s32 	%r124, %r123, %r121;
	sub.s32 	%r125, %r122, %r124;
	cvt.u64.u32 	%rd292, %r123;
	cvt.u64.u32 	%rd293, %r125;
	bra.uni 	$L__BB4_41;
$L__BB4_40:
	div.s64 	%rd292, %rd97, %rd98;
	mul.lo.s64 	%rd231, %rd292, %rd98;
	sub.s64 	%rd293, %rd97, %rd231;
$L__BB4_41:
	mul.wide.u32 	%rd232, %r31, 8;
	add.s64 	%rd233, %rd1, %rd232;
	ld.global.u64 	%rd234, [%rd233];
	mad.lo.s64 	%rd105, %rd234, %rd293, %rd96;
	add.s32 	%r32, %r174, -3;
	and.b64  	%rd106, %rd292, 4294967295;
	mul.wide.u32 	%rd235, %r32, 8;
	add.s64 	%rd236, %rd2, %rd235;
	ld.global.u64 	%rd107, [%rd236];
	and.b64  	%rd237, %rd107, -4294967296;
	setp.ne.s64 	%p20, %rd237, 0;
	@%p20 bra 	$L__BB4_43;
	cvt.u32.u64 	%r126, %rd107;
	cvt.u32.u64 	%r127, %rd106;
	div.u32 	%r128, %r127, %r126;
	mul.lo.s32 	%r129, %r128, %r126;
	sub.s32 	%r130, %r127, %r129;
	cvt.u64.u32 	%rd294, %r128;
	cvt.u64.u32 	%rd295, %r130;
	bra.uni 	$L__BB4_44;
$L__BB4_43:
	div.s64 	%rd294, %rd106, %rd107;
	mul.lo.s64 	%rd238, %rd294, %rd107;
	sub.s64 	%rd295, %rd106, %rd238;
$L__BB4_44:
	mul.wide.u32 	%rd239, %r32, 8;
	add.s64 	%rd240, %rd1, %rd239;
	ld.global.u64 	%rd241, [%rd240];
	mad.lo.s64 	%rd305, %rd241, %rd295, %rd105;
	cvt.u32.u64 	%r175, %rd294;
	add.s32 	%r174, %r174, -4;
$L__BB4_45:
	setp.eq.s32 	%p21, %r29, 0;
	@%p21 bra 	$L__BB4_59;
	setp.eq.s32 	%p22, %r29, 1;
	@%p22 bra 	$L__BB4_54;
	cvt.u64.u32 	%rd117, %r175;
	mul.wide.u32 	%rd243, %r174, 8;
	add.s64 	%rd244, %rd2, %rd243;
	ld.global.u64 	%rd118, [%rd244];
	and.b64  	%rd245, %rd118, -4294967296;
	setp.ne.s64 	%p23, %rd245, 0;
	@%p23 bra 	$L__BB4_49;
	cvt.u32.u64 	%r131, %rd118;
	cvt.u32.u64 	%r132, %rd117;
	div.u32 	%r133, %r132, %r131;
	mul.lo.s32 	%r134, %r133, %r131;
	sub.s32 	%r135, %r132, %r134;
	cvt.u64.u32 	%rd298, %r133;
	cvt.u64.u32 	%rd299, %r135;
	bra.uni 	$L__BB4_50;
$L__BB4_49:
	div.s64 	%rd298, %rd117, %rd118;
	mul.lo.s64 	%rd246, %rd298, %rd118;
	sub.s64 	%rd299, %rd117, %rd246;
$L__BB4_50:
	add.s64 	%rd248, %rd1, %rd243;
	ld.global.u64 	%rd249, [%rd248];
	mad.lo.s64 	%rd125, %rd249, %rd299, %rd305;
	add.s32 	%r37, %r174, -1;
	and.b64  	%rd126, %rd298, 4294967295;
	mul.wide.u32 	%rd250, %r37, 8;
	add.s64 	%rd251, %rd2, %rd250;
	ld.global.u64 	%rd127, [%rd251];
	and.b64  	%rd252, %rd127, -4294967296;
	setp.ne.s64 	%p24, %rd252, 0;
	@%p24 bra 	$L__BB4_52;
	cvt.u32.u64 	%r136, %rd127;
	cvt.u32.u64 	%r137, %rd126;
	div.u32 	%r138, %r137, %r136;
	mul.lo.s32 	%r139, %r138, %r136;
	sub.s32 	%r140, %r137, %r139;
	cvt.u64.u32 	%rd300, %r138;
	cvt.u64.u32 	%rd301, %r140;
	bra.uni 	$L__BB4_53;
$L__BB4_52:
	div.s64 	%rd300, %rd126, %rd127;
	mul.lo.s64 	%rd253, %rd300, %rd127;
	sub.s64 	%rd301, %rd126, %rd253;
$L__BB4_53:
	add.s64 	%rd255, %rd1, %rd250;
	ld.global.u64 	%rd256, [%rd255];
	mad.lo.s64 	%rd305, %rd256, %rd301, %rd125;
	cvt.u32.u64 	%r175, %rd300;
	add.s32 	%r174, %r174, -2;
$L__BB4_54:
	and.b32  	%r141, %r9, 1;
	setp.eq.b32 	%p25, %r141, 1;
	not.pred 	%p26, %p25;
	@%p26 bra 	$L__BB4_59;
	cvt.u64.u32 	%rd137, %r175;
	mul.wide.u32 	%rd257, %r174, 8;
	add.s64 	%rd258, %rd2, %rd257;
	ld.global.u64 	%rd138, [%rd258];
	and.b64  	%rd259, %rd138, -4294967296;
	setp.ne.s64 	%p27, %rd259, 0;
	@%p27 bra 	$L__BB4_57;
	cvt.u32.u64 	%r142, %rd138;
	cvt.u32.u64 	%r143, %rd137;
	rem.u32 	%r144, %r143, %r142;
	cvt.u64.u32 	%rd304, %r144;
	bra.uni 	$L__BB4_58;
$L__BB4_57:
	rem.s64 	%rd304, %rd137, %rd138;
$L__BB4_58:
	add.s64 	%rd261, %rd1, %rd257;
	ld.global.u64 	%rd262, [%rd261];
	mad.lo.s64 	%rd305, %rd262, %rd304, %rd305;
$L__BB4_59:
	cvta.to.global.u64 	%rd263, %rd145;
	add.s64 	%rd264, %rd263, %rd305;
	ld.global.u8 	%rs17, [%rd264];
	st.shared.u8 	[%r7], %rs17;
	bar.sync 	0;
	setp.ne.s32 	%p28, %r1, 0;
	@%p28 bra 	$L__BB4_76;
	setp.gt.u32 	%p29, %r5, 1;
	@%p29 bra 	$L__BB4_62;
	mov.u32 	%r145, sdata_bool;
	add.s32 	%r146, %r145, %r3;
	ld.shared.u8 	%rs84, [%r146];
	bra.uni 	$L__BB4_75;
$L__BB4_62:
	mov.u32 	%r148, sdata_bool;
	add.s32 	%r42, %r148, %r3;
	ld.shared.u8 	%rs84, [%r42];
	add.s32 	%r43, %r5, -1;
	add.s32 	%r149, %r5, -2;
	and.b32  	%r44, %r43, 7;
	setp.lt.u32 	%p30, %r149, 7;
	mov.b32 	%r182, 1;
	@%p30 bra 	$L__BB4_66;
	and.b32  	%r151, %r43, -8;
	neg.s32 	%r180, %r151;
	add.s32 	%r152, %r3, %r2;
	add.s32 	%r178, %r148, %r152;
	shl.b32 	%r47, %r2, 3;
	mov.b32 	%r179, 0;
$L__BB4_64:
	.pragma "nounroll";
	ld.shared.u8 	%rs19, [%r178];
	or.b16  	%rs20, %rs19, %rs84;
	and.b16  	%rs21, %rs20, 255;
	setp.ne.s16 	%p31, %rs21, 0;
	selp.u16 	%rs22, 1, 0, %p31;
	add.s32 	%r154, %r178, %r2;
	ld.shared.u8 	%rs23, [%r154];
	or.b16  	%rs24, %rs23, %rs22;
	and.b16  	%rs25, %rs24, 255;
	setp.ne.s16 	%p32, %rs25, 0;
	selp.u16 	%rs26, 1, 0, %p32;
	add.s32 	%r155, %r154, %r2;
	ld.shared.u8 	%rs27, [%r155];
	or.b16  	%rs28, %rs27, %rs26;
	and.b16  	%rs29, %rs28, 255;
	setp.ne.s16 	%p33, %rs29, 0;
	selp.u16 	%rs30, 1, 0, %p33;
	add.s32 	%r156, %r155, %r2;
	ld.shared.u8 	%rs31, [%r156];
	or.b16  	%rs32, %rs31, %rs30;
	and.b16  	%rs33, %rs32, 255;
	setp.ne.s16 	%p34, %rs33, 0;
	selp.u16 	%rs34, 1, 0, %p34;
	add.s32 	%r157, %r156, %r2;
	ld.shared.u8 	%rs35, [%r157];
	or.b16  	%rs36, %rs35, %rs34;
	and.b16  	%rs37, %rs36, 255;
	setp.ne.s16 	%p35, %rs37, 0;
	selp.u16 	%rs38, 1, 0, %p35;
	add.s32 	%r158, %r157, %r2;
	ld.shared.u8 	%rs39, [%r158];
	or.b16  	%rs40, %rs39, %rs38;
	and.b16  	%rs41, %rs40, 255;
	setp.ne.s16 	%p36, %rs41, 0;
	selp.u16 	%rs42, 1, 0, %p36;
	add.s32 	%r159, %r158, %r2;
	ld.shared.u8 	%rs43, [%r159];
	or.b16  	%rs44, %rs43, %rs42;
	and.b16  	%rs45, %rs44, 255;
	setp.ne.s16 	%p37, %rs45, 0;
	selp.u16 	%rs46, 1, 0, %p37;
	add.s32 	%r160, %r159, %r2;
	ld.shared.u8 	%rs47, [%r160];
	or.b16  	%rs48, %rs47, %rs46;
	and.b16  	%rs49, %rs48, 255;
	setp.ne.s16 	%p38, %rs49, 0;
	selp.u16 	%rs84, 1, 0, %p38;
	add.s32 	%r180, %r180, 8;
	add.s32 	%r179, %r179, 8;
	add.s32 	%r178, %r178, %r47;
	setp.ne.s32 	%p39, %r180, 0;
	@%p39 bra 	$L__BB4_64;
	add.s32 	%r182, %r179, 1;
$L__BB4_66:
	setp.eq.s32 	%p40, %r44, 0;
	@%p40 bra 	$L__BB4_74;
	and.b32  	%r56, %r43, 3;
	setp.lt.u32 	%p41, %r44, 4;
	@%p41 bra 	$L__BB4_69;
	mad.lo.s32 	%r161, %r182, %r2, %r42;
	ld.shared.u8 	%rs51, [%r161];
	or.b16  	%rs52, %rs51, %rs84;
	and.b16  	%rs53, %rs52, 255;
	setp.ne.s16 	%p42, %rs53, 0;
	selp.u16 	%rs54, 1, 0, %p42;
	add.s32 	%r162, %r161, %r2;
	ld.shared.u8 	%rs55, [%r162];
	or.b16  	%rs56, %rs55, %rs54;
	and.b16  	%rs57, %rs56, 255;
	setp.ne.s16 	%p43, %rs57, 0;
	selp.u16 	%rs58, 1, 0, %p43;
	add.s32 	%r163, %r162, %r2;
	ld.shared.u8 	%rs59, [%r163];
	or.b16  	%rs60, %rs59, %rs58;
	and.b16  	%rs61, %rs60, 255;
	setp.ne.s16 	%p44, %rs61, 0;
	selp.u16 	%rs62, 1, 0, %p44;
	add.s32 	%r164, %r163, %r2;
	ld.shared.u8 	%rs63, [%r164];
	or.b16  	%rs64, %rs63, %rs62;
	and.b16  	%rs65, %rs64, 255;
	add.s32 	%r182, %r182, 4;
	setp.ne.s16 	%p45, %rs65, 0;
	selp.u16 	%rs84, 1, 0, %p45;
$L__BB4_69:
	setp.eq.s32 	%p46, %r56, 0;
	@%p46 bra 	$L__BB4_74;
	setp.eq.s32 	%p47, %r56, 1;
	@%p47 bra 	$L__BB4_72;
	mad.lo.s32 	%r165, %r182, %r2, %r42;
	ld.shared.u8 	%rs67, [%r165];
	or.b16  	%rs68, %rs67, %rs84;
	and.b16  	%rs69, %rs68, 255;
	setp.ne.s16 	%p48, %rs69, 0;
	selp.u16 	%rs70, 1, 0, %p48;
	add.s32 	%r166, %r165, %r2;
	ld.shared.u8 	%rs71, [%r166];
	or.b16  	%rs72, %rs71, %rs70;
	and.b16  	%rs73, %rs72, 255;
	add.s32 	%r182, %r182, 2;
	setp.ne.s16 	%p49, %rs73, 0;
	selp.u16 	%rs84, 1, 0, %p49;
$L__BB4_72:
	and.b32  	%r167, %r43, 1;
	setp.eq.b32 	%p50, %r167, 1;
	not.pred 	%p51, %p50;
	@%p51 bra 	$L__BB4_74;
	mad.lo.s32 	%r168, %r182, %r2, %r42;
	ld.shared.u8 	%rs74, [%r168];
	or.b16  	%rs75, %rs74, %rs84;
	and.b16  	%rs76, %rs75, 255;
	setp.ne.s16 	%p52, %rs76, 0;
	selp.u16 	%rs84, 1, 0, %p52;
$L__BB4_74:
	st.shared.u8 	[%r42], %rs84;
$L__BB4_75:
	cvt.u64.u32 	%rd265, %r4;
	mad.lo.s64 	%rd266, %rd147, %rd265, %rd3;
	cvta.to.global.u64 	%rd267, %rd144;
	add.s64 	%rd268, %rd267, %rd266;
	st.global.u8 	[%rd268], %rs84;
$L__BB4_76:
	ret;

}
	// .globl	contiguous_reduce33_bool
.visible .entry contiguous_reduce33_bool(
	.param .u64 .ptr .align 1 contiguous_reduce33_bool_param_0,
	.param .u64 .ptr .align 1 contiguous_reduce33_bool_param_1,
	.param .u64 contiguous_reduce33_bool_param_2,
	.param .u64 contiguous_reduce33_bool_param_3,
	.param .u64 contiguous_reduce33_bool_param_4
)
{
	.reg .pred 	%p<29>;
	.reg .b16 	%rs<86>;
	.reg .b32 	%r<65>;
	.reg .b64 	%rd<15>;

	ld.param.u64 	%rd2, [contiguous_reduce33_bool_param_0];
	ld.param.u64 	%rd3, [contiguous_reduce33_bool_param_1];
	ld.param.u64 	%rd4, [contiguous_reduce33_bool_param_3];
	ld.param.u64 	%rd5, [contiguous_reduce33_bool_param_4];
	mov.u32 	%r1, %tid.y;
	mov.u32 	%r2, %ntid.x;
	mov.u32 	%r3, %tid.x;
	mad.lo.s32 	%r27, %r1, %r2, %r3;
	mov.u32 	%r28, %ctaid.x;
	mad.lo.s32 	%r29, %r28, %r2, %r3;
	mov.u32 	%r4, %ctaid.y;
	mov.u32 	%r5, %ntid.y;
	mad.lo.s32 	%r30, %r4, %r5, %r1;
	mov.u32 	%r31, sdata_bool;
	add.s32 	%r7, %r31, %r27;
	mov.b16 	%rs16, 0;
	st.shared.u8 	[%r7], %rs16;
	cvt.u64.u32 	%rd1, %r29;
	setp.le.u64 	%p1, %rd4, %rd1;
	cvt.u64.u32 	%rd7, %r30;
	setp.le.u64 	%p2, %rd5, %rd7;
	or.pred  	%p3, %p1, %p2;
	@%p3 bra 	$L__BB5_18;
	cvt.u32.u64 	%r32, %rd1;
	cvta.to.global.u64 	%rd8, %rd3;
	cvt.u32.u64 	%r33, %rd4;
	mad.lo.s32 	%r34, %r30, %r33, %r32;
	cvt.u64.u32 	%rd9, %r34;
	add.s64 	%rd10, %rd8, %rd9;
	ld.global.u8 	%rs17, [%rd10];
	st.shared.u8 	[%r7], %rs17;
	bar.sync 	0;
	setp.ne.s32 	%p4, %r1, 0;
	@%p4 bra 	$L__BB5_18;
	setp.gt.u32 	%p5, %r5, 1;
	@%p5 bra 	$L__BB5_4;
	add.s32 	%r36, %r31, %r3;
	ld.shared.u8 	%rs84, [%r36];
	bra.uni 	$L__BB5_17;
$L__BB5_4:
	add.s32 	%r8, %r31, %r3;
	ld.shared.u8 	%rs84, [%r8];
	add.s32 	%r9, %r5, -1;
	add.s32 	%r39, %r5, -2;
	and.b32  	%r10, %r9, 7;
	setp.lt.u32 	%p6, %r39, 7;
	mov.b32 	%r63, 1;
	@%p6 bra 	$L__BB5_8;
	and.b32  	%r41, %r9, -8;
	neg.s32 	%r61, %r41;
	add.s32 	%r42, %r3, %r2;
	add.s32 	%r59, %r31, %r42;
	shl.b32 	%r13, %r2, 3;
	mov.b32 	%r60, 0;
$L__BB5_6:
	.pragma "nounroll";
	ld.shared.u8 	%rs19, [%r59];
	or.b16  	%rs20, %rs19, %rs84;
	and.b16  	%rs21, %rs20, 255;
	setp.ne.s16 	%p7, %rs21, 0;
	selp.u16 	%rs22, 1, 0, %p7;
	add.s32 	%r44, %r59, %r2;
	ld.shared.u8 	%rs23, [%r44];
	or.b16  	%rs24, %rs23, %rs22;
	and.b16  	%rs25, %rs24, 255;
	setp.ne.s16 	%p8, %rs25, 0;
	selp.u16 	%rs26, 1, 0, %p8;
	add.s32 	%r45, %r44, %r2;
	ld.shared.u8 	%rs27, [%r45];
	or.b16  	%rs28, %rs27, %rs26;
	and.b16  	%rs29, %rs28, 255;
	setp.ne.s16 	%p9, %rs29, 0;
	selp.u16 	%rs30, 1, 0, %p9;
	add.s32 	%r46, %r45, %r2;
	ld.shared.u8 	%rs31, [%r46];
	or.b16  	%rs32, %rs31, %rs30;
	and.b16  	%rs33, %rs32, 255;
	setp.ne.s16 	%p10, %rs33, 0;
	selp.u16 	%rs34, 1, 0, %p10;
	add.s32 	%r47, %r46, %r2;
	ld.shared.u8 	%rs35, [%r47];
	or.b16  	%rs36, %rs35, %rs34;
	and.b16  	%rs37, %rs36, 255;
	setp.ne.s16 	%p11, %rs37, 0;
	selp.u16 	%rs38, 1, 0, %p11;
	add.s32 	%r48, %r47, %r2;
	ld.shared.u8 	%rs39, [%r48];
	or.b16  	%rs40, %rs39, %rs38;
	and.b16  	%rs41, %rs40, 255;
	setp.ne.s16 	%p12, %rs41, 0;
	selp.u16 	%rs42, 1, 0, %p12;
	add.s32 	%r49, %r48, %r2;
	ld.shared.u8 	%rs43, [%r49];
	or.b16  	%rs44, %rs43, %rs42;
	and.b16  	%rs45, %rs44, 255;
	setp.ne.s16 	%p13, %rs45, 0;
	selp.u16 	%rs46, 1, 0, %p13;
	add.s32 	%r50, %r49, %r2;
	ld.shared.u8 	%rs47, [%r50];
	or.b16  	%rs48, %rs47, %rs46;
	and.b16  	%rs49, %rs48, 255;
	setp.ne.s16 	%p14, %rs49, 0;
	selp.u16 	%rs84, 1, 0, %p14;
	add.s32 	%r61, %r61, 8;
	add.s32 	%r60, %r60, 8;
	add.s32 	%r59, %r59, %r13;
	setp.ne.s32 	%p15, %r61, 0;
	@%p15 bra 	$L__BB5_6;
	add.s32 	%r63, %r60, 1;
$L__BB5_8:
	setp.eq.s32 	%p16, %r10, 0;
	@%p16 bra 	$L__BB5_16;
	and.b32  	%r22, %r9, 3;
	setp.lt.u32 	%p17, %r10, 4;
	@%p17 bra 	$L__BB5_11;
	mad.lo.s32 	%r51, %r63, %r2, %r8;
	ld.shared.u8 	%rs51, [%r51];
	or.b16  	%rs52, %rs51, %rs84;
	and.b16  	%rs53, %rs52, 255;
	setp.ne.s16 	%p18, %rs53, 0;
	selp.u16 	%rs54, 1, 0, %p18;
	add.s32 	%r52, %r51, %r2;
	ld.shared.u8 	%rs55, [%r52];
	or.b16  	%rs56, %rs55, %rs54;
	and.b16  	%rs57, %rs56, 255;
	setp.ne.s16 	%p19, %rs57, 0;
	selp.u16 	%rs58, 1, 0, %p19;
	add.s32 	%r53, %r52, %r2;
	ld.shared.u8 	%rs59, [%r53];
	or.b16  	%rs60, %rs59, %rs58;
	and.b16  	%rs61, %rs60, 255;
	setp.ne.s16 	%p20, %rs61, 0;
	selp.u16 	%rs62, 1, 0, %p20;
	add.s32 	%r54, %r53, %r2;
	ld.shared.u8 	%rs63, [%r54];
	or.b16  	%rs64, %rs63, %rs62;
	and.b16  	%rs65, %rs64, 255;
	add.s32 	%r63, %r63, 4;
	setp.ne.s16 	%p21, %rs65, 0;
	selp.u16 	%rs84, 1, 0, %p21;
$L__BB5_11:
	setp.eq.s32 	%p22, %r22, 0;
	@%p22 bra 	$L__BB5_16;
	setp.eq.s32 	%p23, %r22, 1;
	@%p23 bra 	$L__BB5_14;
	mad.lo.s32 	%r55, %r63, %r2, %r8;
	ld.shared.u8 	%rs67, [%r55];
	or.b16  	%rs68, %rs67, %rs84;
	and.b16  	%rs69, %rs68, 255;
	setp.ne.s16 	%p24, %rs69, 0;
	selp.u16 	%rs70, 1, 0, %p24;
	add.s32 	%r56, %r55, %r2;
	ld.shared.u8 	%rs71, [%r56];
	or.b16  	%rs72, %rs71, %rs70;
	and.b16  	%rs73, %rs72, 255;
	add.s32 	%r63, %r63, 2;
	setp.ne.s16 	%p25, %rs73, 0;
	selp.u16 	%rs84, 1, 0, %p25;
$L__BB5_14:
	and.b32  	%r57, %r9, 1;
	setp.eq.b32 	%p26, %r57, 1;
	not.pred 	%p27, %p26;
	@%p27 bra 	$L__BB5_16;
	mad.lo.s32 	%r58, %r63, %r2, %r8;
	ld.shared.u8 	%rs74, [%r58];
	or.b16  	%rs75, %rs74, %rs84;
	and.b16  	%rs76, %rs75, 255;
	setp.ne.s16 	%p28, %rs76, 0;
	selp.u16 	%rs84, 1, 0, %p28;
$L__BB5_16:
	st.shared.u8 	[%r8], %rs84;
$L__BB5_17:
	cvt.u64.u32 	%rd11, %r4;
	mad.lo.s64 	%rd12, %rd4, %rd11, %rd1;
	cvta.to.global.u64 	%rd13, %rd2;
	add.s64 	%rd14, %rd13, %rd12;
	st.global.u8 	[%rd14], %rs84;
$L__BB5_18:
	ret;

}
	// .globl	contiguous_reduce_i8
.visible .entry contiguous_reduce_i8(
	.param .u64 .ptr .align 1 contiguous_reduce_i8_param_0,
	.param .u64 .ptr .align 1 contiguous_reduce_i8_param_1,
	.param .u64 contiguous_reduce_i8_param_2
)
{
	.reg .pred 	%p<8>;
	.reg .b16 	%rs<28>;
	.reg .b32 	%r<14>;
	.reg .b64 	%rd<14>;

	ld.param.u64 	%rd4, [contiguous_reduce_i8_param_0];
	ld.param.u64 	%rd6, [contiguous_reduce_i8_param_1];
	ld.param.u64 	%rd5, [contiguous_reduce_i8_param_2];
	cvta.to.global.u64 	%rd1, %rd6;
	mov.u32 	%r1, %tid.x;
	mov.u32 	%r2, %ctaid.x;
	mov.u32 	%r13, %ntid.x;
	mul.lo.s32 	%r8, %r2, %r13;
	shl.b32 	%r9, %r8, 1;
	add.s32 	%r4, %r9, %r1;
	mov.u32 	%r10, sdata_i8;
	add.s32 	%r5, %r10, %r1;
	mov.b16 	%rs1, 128;
	st.shared.u8 	[%r5], %rs1;
	add.s32 	%r11, %r4, %r13;
	cvt.u64.u32 	%rd2, %r11;
	setp.le.u64 	%p1, %rd5, %rd2;
	@%p1 bra 	$L__BB6_2;
	cvt.u64.u32 	%rd8, %r4;
	add.s64 	%rd9, %rd1, %rd8;
	ld.global.s8 	%rs3, [%rd9];
	add.s64 	%rd10, %rd1, %rd2;
	ld.global.s8 	%rs4, [%rd10];
	max.s16 	%rs5, %rs3, %rs4;
	st.shared.u8 	[%r5], %rs5;
	bra.uni 	$L__BB6_4;
$L__BB6_2:
	cvt.u64.u32 	%rd3, %r4;
	setp.le.u64 	%p2, %rd5, %rd3;
	@%p2 bra 	$L__BB6_4;
	add.s64 	%rd7, %rd1, %rd3;
	ld.global.u8 	%rs2, [%rd7];
	st.shared.u8 	[%r5], %rs2;
$L__BB6_4:
	bar.sync 	0;
	setp.lt.u32 	%p3, %r13, 66;
	@%p3 bra 	$L__BB6_8;
$L__BB6_5:
	shr.u32 	%r7, %r13, 1;
	setp.ge.u32 	%p4, %r1, %r7;
	@%p4 bra 	$L__BB6_7;
	ld.shared.s8 	%rs6, [%r5];
	add.s32 	%r12, %r5, %r7;
	ld.shared.s8 	%rs7, [%r12];
	max.s16 	%rs8, %rs6, %rs7;
	st.shared.u8 	[%r5], %rs8;
$L__BB6_7:
	bar.sync 	0;
	setp.gt.u32 	%p5, %r13, 131;
	mov.u32 	%r13, %r7;
	@%p5 bra 	$L__BB6_5;
$L__BB6_8:
	setp.gt.u32 	%p6, %r1, 31;
	@%p6 bra 	$L__BB6_11;
	ld.volatile.shared.s8 	%rs9, [%r5];
	ld.volatile.shared.s8 	%rs10, [%r5+32];
	max.s16 	%rs11, %rs9, %rs10;
	st.volatile.shared.u8 	[%r5], %rs11;
	ld.volatile.shared.s8 	%rs12, [%r5];
	ld.volatile.shared.s8 	%rs13, [%r5+16];
	max.s16 	%rs14, %rs12, %rs13;
	st.volatile.shared.u8 	[%r5], %rs14;
	ld.volatile.shared.s8 	%rs15, [%r5];
	ld.volatile.shared.s8 	%rs16, [%r5+8];
	max.s16 	%rs17, %rs15, %rs16;
	st.volatile.shared.u8 	[%r5], %rs17;
	ld.volatile.shared.s8 	%rs18, [%r5];
	ld.volatile.shared.s8 	%rs19, [%r5+4];
	max.s16 	%rs20, %rs18, %rs19;
	st.volatile.shared.u8 	[%r5], %rs20;
	ld.volatile.shared.s8 	%rs21, [%r5];
	ld.volatile.shared.s8 	%rs22, [%r5+2];
	max.s16 	%rs23, %rs21, %rs22;
	st.volatile.shared.u8 	[%r5], %rs23;
	ld.volatile.shared.s8 	%rs24, [%r5];
	ld.volatile.shared.s8 	%rs25, [%r5+1];
	max.s16 	%rs26, %rs24, %rs25;
	st.volatile.shared.u8 	[%r5], %rs26;
	setp.ne.s32 	%p7, %r1, 0;
	@%p7 bra 	$L__BB6_11;
	ld.shared.u8 	%rs27, [sdata_i8];
	cvt.u64.u32 	%rd11, %r2;
	cvta.to.global.u64 	%rd12, %rd4;
	add.s64 	%rd13, %rd12, %rd11;
	st.global.u8 	[%rd13], %rs27;
$L__BB6_11:
	ret;

}
	// .globl	uncontiguous_reduce_i8
.visible .entry uncontiguous_reduce_i8(
	.param .u64 .ptr .align 1 uncontiguous_reduce_i8_param_0,
	.param .u64 .ptr .align 1 uncontiguous_reduce_i8_param_1,
	.param .u64 .ptr .align 1 uncontiguous_reduce_i8_param_2,
	.param .u64 .ptr .align 1 uncontiguous_reduce_i8_param_3,
	.param .u64 uncontiguous_reduce_i8_param_4,
	.param .u64 uncontiguous_reduce_i8_param_5
)
{
	.reg .pred 	%p<53>;
	.reg .b16 	%rs<28>;
	.reg .b32 	%r<210>;
	.reg .b64 	%rd<555>;

	ld.param.u64 	%rd260, [uncontiguous_reduce_i8_param_0];
	ld.param.u64 	%rd263, [uncontiguous_reduce_i8_param_1];
	ld.param.u64 	%rd264, [uncontiguous_reduce_i8_param_2];
	ld.param.u64 	%rd265, [uncontiguous_reduce_i8_param_3];
	ld.param.u64 	%rd261, [uncontiguous_reduce_i8_param_4];
	ld.param.u64 	%rd262, [uncontiguous_reduce_i8_param_5];
	cvta.to.global.u64 	%rd1, %rd265;
	cvta.to.global.u64 	%rd2, %rd264;
	cvta.to.global.u64 	%rd3, %rd263;
	mov.u32 	%r1, %tid.x;
	mov.u32 	%r2, %ctaid.x;
	mov.u32 	%r209, %ntid.x;
	mul.lo.s32 	%r52, %r2, %r209;
	shl.b32 	%r53, %r52, 1;
	add.s32 	%r4, %r53, %r1;
	mov.u32 	%r54, sdata_i8;
	add.s32 	%r5, %r54, %r1;
	mov.b16 	%rs1, 128;
	st.shared.u8 	[%r5], %rs1;
	add.s32 	%r55, %r4, %r209;
	cvt.u64.u32 	%rd508, %r55;
	setp.le.u64 	%p1, %rd262, %rd508;
	@%p1 bra 	$L__BB7_54;
	cvt.u32.u64 	%r6, %rd261;
	add.s32 	%r203, %r6, -1;
	setp.lt.s32 	%p27, %r203, 0;
	mov.b64 	%rd512, 0;
	mov.u64 	%rd513, %rd512;
	@%p27 bra 	$L__BB7_53;
	cvt.u64.u32 	%rd509, %r4;
	setp.lt.u32 	%p28, %r203, 3;
	mov.b64 	%rd513, 0;
	mov.u64 	%rd512, %rd513;
	@%p28 bra 	$L__BB7_30;
	add.s32 	%r201, %r6, -2;
	and.b32  	%r131, %r6, -4;
	neg.s32 	%r200, %r131;
	mov.b64 	%rd513, 0;
$L__BB7_4:
	.pragma "nounroll";
	add.s32 	%r12, %r201, 1;
	mul.wide.u32 	%rd396, %r12, 8;
	add.s64 	%rd397, %rd2, %rd396;
	ld.global.u64 	%rd10, [%rd397];
	or.b64  	%rd398, %rd509, %rd10;
	and.b64  	%rd399, %rd398, -4294967296;
	setp.ne.s64 	%p29, %rd399, 0;
	@%p29 bra 	$L__BB7_6;
	cvt.u32.u64 	%r132, %rd10;
	cvt.u32.u64 	%r133, %rd509;
	div.u32 	%r134, %r133, %r132;
	mul.lo.s32 	%r135, %r134, %r132;
	sub.s32 	%r136, %r133, %r135;
	cvt.u64.u32 	%rd474, %r134;
	cvt.u64.u32 	%rd475, %r136;
	bra.uni 	$L__BB7_7;
$L__BB7_6:
	div.s64 	%rd474, %rd509, %rd10;
	mul.lo.s64 	%rd400, %rd474, %rd10;
	sub.s64 	%rd475, %rd509, %rd400;
$L__BB7_7:
	mul.wide.u32 	%rd401, %r12, 8;
	add.s64 	%rd402, %rd1, %rd401;
	ld.global.u64 	%rd17, [%rd402];
	mad.lo.s64 	%rd18, %rd17, %rd475, %rd512;
	or.b64  	%rd403, %rd508, %rd10;
	and.b64  	%rd404, %rd403, -4294967296;
	setp.ne.s64 	%p30, %rd404, 0;
	@%p30 bra 	$L__BB7_9;
	cvt.u32.u64 	%r137, %rd10;
	cvt.u32.u64 	%r138, %rd508;
	div.u32 	%r139, %r138, %r137;
	mul.lo.s32 	%r140, %r139, %r137;
	sub.s32 	%r141, %r138, %r140;
	cvt.u64.u32 	%rd476, %r139;
	cvt.u64.u32 	%rd477, %r141;
	bra.uni 	$L__BB7_10;
$L__BB7_9:
	div.s64 	%rd476, %rd508, %rd10;
	mul.lo.s64 	%rd405, %rd476, %rd10;
	sub.s64 	%rd477, %rd508, %rd405;
$L__BB7_10:
	mad.lo.s64 	%rd25, %rd477, %rd17, %rd513;
	add.s32 	%r13, %r201, -2;
	mul.wide.u32 	%rd406, %r201, 8;
	add.s64 	%rd407, %rd2, %rd406;
	ld.global.u64 	%rd26, [%rd407];
	or.b64  	%rd408, %rd474, %rd26;
	and.b64  	%rd409, %rd408, -4294967296;
	setp.ne.s64 	%p31, %rd409, 0;
	@%p31 bra 	$L__BB7_12;
	cvt.u32.u64 	%r142, %rd26;
	cvt.u32.u64 	%r143, %rd474;
	div.u32 	%r144, %r143, %r142;
	mul.lo.s32 	%r145, %r144, %r142;
	sub.s32 	%r146, %r143, %r145;
	cvt.u64.u32 	%rd478, %r144;
	cvt.u64.u32 	%rd479, %r146;
	bra.uni 	$L__BB7_13;
$L__BB7_12:
	div.s64 	%rd478, %rd474, %rd26;
	mul.lo.s64 	%rd410, %rd478, %rd26;
	sub.s64 	%rd479, %rd474, %rd410;
$L__BB7_13:
	mul.wide.u32 	%rd411, %r201, 8;
	add.s64 	%rd412, %rd1, %rd411;
	ld.global.u64 	%rd33, [%rd412];
	mad.lo.s64 	%rd34, %rd33, %rd479, %rd18;
	or.b64  	%rd413, %rd476, %rd26;
	and.b64  	%rd414, %rd413, -4294967296;
	setp.ne.s64 	%p32, %rd414, 0;
	@%p32 bra 	$L__BB7_15;
	cvt.u32.u64 	%r147, %rd26;
	cvt.u32.u64 	%r148, %rd476;
	div.u32 	%r149, %r148, %r147;
	mul.lo.s32 	%r150, %r149, %r147;
	sub.s32 	%r151, %r148, %r150;
	cvt.u64.u32 	%rd480, %r149;
	cvt.u64.u32 	%rd481, %r151;
	bra.uni 	$L__BB7_16;
$L__BB7_15:
	div.s64 	%rd480, %rd476, %rd26;
	mul.lo.s64 	%rd415, %rd480, %rd26;
	sub.s64 	%rd481, %rd476, %rd415;
$L__BB7_16:
	mad.lo.s64 	%rd41, %rd481, %rd33, %rd25;
	add.s32 	%r14, %r201, -1;
	mul.wide.u32 	%rd416, %r14, 8;
	add.s64 	%rd417, %rd2, %rd416;
	ld.global.u64 	%rd42, [%rd417];
	or.b64  	%rd418, %rd478, %rd42;
	and.b64  	%rd419, %rd418, -4294967296;
	setp.ne.s64 	%p33, %rd419, 0;
	@%p33 bra 	$L__BB7_18;
	cvt.u32.u64 	%r152, %rd42;
	cvt.u32.u64 	%r153, %rd478;
	div.u32 	%r154, %r153, %r152;
	mul.lo.s32 	%r155, %r154, %r152;
	sub.s32 	%r156, %r153, %r155;
	cvt.u64.u32 	%rd482, %r154;
	cvt.u64.u32 	%rd483, %r156;
	bra.uni 	$L__BB7_19;
$L__BB7_18:
	div.s64 	%rd482, %rd478, %rd42;
	mul.lo.s64 	%rd420, %rd482, %rd42;
	sub.s64 	%rd483, %rd478, %rd420;
$L__BB7_19:
	mul.wide.u32 	%rd421, %r14, 8;
	add.s64 	%rd422, %rd1, %rd421;
	ld.global.u64 	%rd49, [%rd422];
	mad.lo.s64 	%rd50, %rd49, %rd483, %rd34;
	or.b64  	%rd423, %rd480, %rd42;
	and.b64  	%rd424, %rd423, -4294967296;
	setp.ne.s64 	%p34, %rd424, 0;
	@%p34 bra 	$L__BB7_21;
	cvt.u32.u64 	%r157, %rd42;
	cvt.u32.u64 	%r158, %rd480;
	div.u32 	%r159, %r158, %r157;
	mul.lo.s32 	%r160, %r159, %r157;
	sub.s32 	%r161, %r158, %r160;
	cvt.u64.u32 	%rd484, %r159;
	cvt.u64.u32 	%rd485, %r161;
	bra.uni 	$L__BB7_22;
$L__BB7_21:
	div.s64 	%rd484, %rd480, %rd42;
	mul.lo.s64 	%rd425, %rd484, %rd42;
	sub.s64 	%rd485, %rd480, %rd425;
$L__BB7_22:
	mad.lo.s64 	%rd57, %rd485, %rd49, %rd41;
	mul.wide.u32 	%rd426, %r13, 8;
	add.s64 	%rd427, %rd2, %rd426;
	ld.global.u64 	%rd58, [%rd427];
	or.b64  	%rd428, %rd482, %rd58;
	and.b64  	%rd429, %rd428, -4294967296;
	setp.ne.s64 	%p35, %rd429, 0;
	@%p35 bra 	$L__BB7_24;
	cvt.u32.u64 	%r162, %rd58;
	cvt.u32.u64 	%r163, %rd482;
	div.u32 	%r164, %r163, %r162;
	mul.lo.s32 	%r165, %r164, %r162;
	sub.s32 	%r166, %r163, %r165;
	cvt.u64.u32 	%rd509, %r164;
	cvt.u64.u32 	%rd487, %r166;
	bra.uni 	$L__BB7_25;
$L__BB7_24:
	div.s64 	%rd509, %rd482, %rd58;
	mul.lo.s64 	%rd430, %rd509, %rd58;
	sub.s64 	%rd487, %rd482, %rd430;
$L__BB7_25:
	mul.wide.u32 	%rd431, %r13, 8;
	add.s64 	%rd432, %rd1, %rd431;
	ld.global.u64 	%rd65, [%rd432];
	mad.lo.s64 	%rd512, %rd65, %rd487, %rd50;
	or.b64  	%rd433, %rd484, %rd58;
	and.b64  	%rd434, %rd433, -4294967296;
	setp.ne.s64 	%p36, %rd434, 0;
	@%p36 bra 	$L__BB7_27;
	cvt.u32.u64 	%r167, %rd58;
	cvt.u32.u64 	%r168, %rd484;
	div.u32 	%r169, %r168, %r167;
	mul.lo.s32 	%r170, %r169, %r167;
	sub.s32 	%r171, %r168, %r170;
	cvt.u64.u32 	%rd508, %r169;
	cvt.u64.u32 	%rd489, %r171;
	bra.uni 	$L__BB7_28;
$L__BB7_27:
	div.s64 	%rd508, %rd484, %rd58;
	mul.lo.s64 	%rd435, %rd508, %rd58;
	sub.s64 	%rd489, %rd484, %rd435;
$L__BB7_28:
	mad.lo.s64 	%rd513, %rd489, %rd65, %rd57;
	add.s32 	%r201, %r201, -4;
	add.s32 	%r200, %r200, 4;
	setp.ne.s32 	%p37, %r200, 0;
	@%p37 bra 	$L__BB7_4;
	add.s32 	%r203, %r201, 1;
$L__BB7_30:
	and.b32  	%r19, %r6, 3;
	setp.eq.s32 	%p38, %r19, 0;
	@%p38 bra 	$L__BB7_53;
	setp.eq.s32 	%p39, %r19, 1;
	@%p39 bra 	$L__BB7_45;
	mul.wide.u32 	%rd437, %r203, 8;
	add.s64 	%rd438, %rd2, %rd437;
	ld.global.u64 	%rd80, [%rd438];
	or.b64  	%rd439, %rd509, %rd80;
	and.b64  	%rd440, %rd439, -4294967296;
	setp.ne.s64 	%p40, %rd440, 0;
	@%p40 bra 	$L__BB7_34;
	cvt.u32.u64 	%r172, %rd80;
	cvt.u32.u64 	%r173, %rd509;
	div.u32 	%r174, %r173, %r172;
	mul.lo.s32 	%r175, %r174, %r172;
	sub.s32 	%r176, %r173, %r175;
	cvt.u64.u32 	%rd496, %r174;
	cvt.u64.u32 	%rd497, %r176;
	bra.uni 	$L__BB7_35;
$L__BB7_34:
	div.s64 	%rd496, %rd509, %rd80;
	mul.lo.s64 	%rd441, %rd496, %rd80;
	sub.s64 	%rd497, %rd509, %rd441;
$L__BB7_35:
	add.s64 	%rd443, %rd1, %rd437;
	ld.global.u64 	%rd87, [%rd443];
	mad.lo.s64 	%rd88, %rd87, %rd497, %rd512;
	or.b64  	%rd444, %rd508, %rd80;
	and.b64  	%rd445, %rd444, -4294967296;
	setp.ne.s64 	%p41, %rd445, 0;
	@%p41 bra 	$L__BB7_37;
	cvt.u32.u64 	%r177, %rd80;
	cvt.u32.u64 	%r178, %rd508;
	div.u32 	%r179, %r178, %r177;
	mul.lo.s32 	%r180, %r179, %r177;
	sub.s32 	%r181, %r178, %r180;
	cvt.u64.u32 	%rd498, %r179;
	cvt.u64.u32 	%rd499, %r181;
	bra.uni 	$L__BB7_38;
$L__BB7_37:
	div.s64 	%rd498, %rd508, %rd80;
	mul.lo.s64 	%rd446, %rd498, %rd80;
	sub.s64 	%rd499, %rd508, %rd446;
$L__BB7_38:
	mad.lo.s64 	%rd95, %rd499, %rd87, %rd513;
	add.s32 	%r20, %r203, -1;
	mul.wide.u32 	%rd447, %r20, 8;
	add.s64 	%rd448, %rd2, %rd447;
	ld.global.u64 	%rd96, [%rd448];
	or.b64  	%rd449, %rd496, %rd96;
	and.b64  	%rd450, %rd449, -4294967296;
	setp.ne.s64 	%p42, %rd450, 0;
	@%p42 bra 	$L__BB7_40;
	cvt.u32.u64 	%r182, %rd96;
	cvt.u32.u64 	%r183, %rd496;
	div.u32 	%r184, %r183, %r182;
	mul.lo.s32 	%r185, %r184, %r182;
	sub.s32 	%r186, %r183, %r185;
	cvt.u64.u32 	%rd509, %r184;
	cvt.u64.u32 	%rd501, %r186;
	bra.uni 	$L__BB7_41;
$L__BB7_40:
	div.s64 	%rd509, %rd496, %rd96;
	mul.lo.s64 	%rd451, %rd509, %rd96;
	sub.s64 	%rd501, %rd496, %rd451;
$L__BB7_41:
	add.s64 	%rd453, %rd1, %rd447;
	ld.global.u64 	%rd103, [%rd453];
	mad.lo.s64 	%rd512, %rd103, %rd501, %rd88;
	or.b64  	%rd454, %rd498, %rd96;
	and.b64  	%rd455, %rd454, -4294967296;
	setp.ne.s64 	%p43, %rd455, 0;
	@%p43 bra 	$L__BB7_43;
	cvt.u32.u64 	%r187, %rd96;
	cvt.u32.u64 	%r188, %rd498;
	div.u32 	%r189, %r188, %r187;
	mul.lo.s32 	%r190, %r189, %r187;
	sub.s32 	%r191, %r188, %r190;
	cvt.u64.u32 	%rd508, %r189;
	cvt.u64.u32 	%rd503, %r191;
	bra.uni 	$L__BB7_44;
$L__BB7_43:
	div.s64 	%rd508, %rd498, %rd96;
	mul.lo.s64 	%rd456, %rd508, %rd96;
	sub.s64 	%rd503, %rd498, %rd456;
$L__BB7_44:
	mad.lo.s64 	%rd513, %rd503, %rd103, %rd95;
	add.s32 	%r203, %r203, -2;
$L__BB7_45:
	and.b32  	%r192, %r6, 1;
	setp.eq.b32 	%p44, %r192, 1;
	not.pred 	%p45, %p44;
	@%p45 bra 	$L__BB7_53;
	mul.wide.u32 	%rd457, %r203, 8;
	add.s64 	%rd458, %rd2, %rd457;
	ld.global.u64 	%rd118, [%rd458];
	or.b64  	%rd459, %rd509, %rd118;
	and.b64  	%rd460, %rd459, -4294967296;
	setp.ne.s64 	%p46, %rd460, 0;
	@%p46 bra 	$L__BB7_48;
	cvt.u32.u64 	%r193, %rd118;
	cvt.u32.u64 	%r194, %rd509;
	rem.u32 	%r195, %r194, %r193;
	cvt.u64.u32 	%rd510, %r195;
	bra.uni 	$L__BB7_49;
$L__BB7_48:
	rem.s64 	%rd510, %rd509, %rd118;
$L__BB7_49:
	add.s64 	%rd462, %rd1, %rd457;
	ld.global.u64 	%rd122, [%rd462];
	mad.lo.s64 	%rd512, %rd122, %rd510, %rd512;
	or.b64  	%rd463, %rd508, %rd118;
	and.b64  	%rd464, %rd463, -4294967296;
	setp.ne.s64 	%p47, %rd464, 0;
	@%p47 bra 	$L__BB7_51;
	cvt.u32.u64 	%r196, %rd118;
	cvt.u32.u64 	%r197, %rd508;
	rem.u32 	%r198, %r197, %r196;
	cvt.u64.u32 	%rd511, %r198;
	bra.uni 	$L__BB7_52;
$L__BB7_51:
	rem.s64 	%rd511, %rd508, %rd118;
$L__BB7_52:
	mad.lo.s64 	%rd513, %rd511, %rd122, %rd513;
$L__BB7_53:
	add.s64 	%rd465, %rd3, %rd512;
	ld.global.s8 	%rs3, [%rd465];
	add.s64 	%rd466, %rd3, %rd513;
	ld.global.s8 	%rs4, [%rd466];
	max.s16 	%rs5, %rs3, %rs4;
	st.shared.u8 	[%r5], %rs5;
	bra.uni 	$L__BB7_114;
$L__BB7_54:
	cvt.u64.u32 	%rd545, %r4;
	setp.le.u64 	%p2, %rd262, %rd545;
	@%p2 bra 	$L__BB7_114;
	cvt.u32.u64 	%r23, %rd261;
	add.s32 	%r207, %r23, -1;
	setp.lt.s32 	%p3, %r207, 0;
	mov.b64 	%rd554, 0;
	@%p3 bra 	$L__BB7_113;
	and.b32  	%r25, %r23, 7;
	setp.lt.u32 	%p4, %r207, 7;
	mov.b64 	%rd554, 0;
	@%p4 bra 	$L__BB7_84;
	add.s32 	%r205, %r23, -4;
	and.b32  	%r56, %r23, -8;
	neg.s32 	%r204, %r56;
	mov.b64 	%rd554, 0;
$L__BB7_58:
	.pragma "nounroll";
	add.s32 	%r30, %r205, 3;
	mul.wide.u32 	%rd270, %r30, 8;
	add.s64 	%rd271, %rd2, %rd270;
	ld.global.u64 	%rd133, [%rd271];
	or.b64  	%rd272, %rd545, %rd133;
	and.b64  	%rd273, %rd272, -4294967296;
	setp.ne.s64 	%p5, %rd273, 0;
	@%p5 bra 	$L__BB7_60;
	cvt.u32.u64 	%r57, %rd133;
	cvt.u32.u64 	%r58, %rd545;
	div.u32 	%r59, %r58, %r57;
	mul.lo.s32 	%r60, %r59, %r57;
	sub.s32 	%r61, %r58, %r60;
	cvt.u64.u32 	%rd516, %r59;
	cvt.u64.u32 	%rd517, %r61;
	bra.uni 	$L__BB7_61;
$L__BB7_60:
	div.s64 	%rd516, %rd545, %rd133;
	mul.lo.s64 	%rd274, %rd516, %rd133;
	sub.s64 	%rd517, %rd545, %rd274;
$L__BB7_61:
	add.s64 	%rd276, %rd1, %rd270;
	ld.global.u64 	%rd277, [%rd276];
	mad.lo.s64 	%rd140, %rd277, %rd517, %rd554;
	add.s32 	%r31, %r205, 2;
	mul.wide.u32 	%rd278, %r31, 8;
	add.s64 	%rd279, %rd2, %rd278;
	ld.global.u64 	%rd141, [%rd279];
	or.b64  	%rd280, %rd516, %rd141;
	and.b64  	%rd281, %rd280, -4294967296;
	setp.ne.s64 	%p6, %rd281, 0;
	@%p6 bra 	$L__BB7_63;
	cvt.u32.u64 	%r62, %rd141;
	cvt.u32.u64 	%r63, %rd516;
	div.u32 	%r64, %r63, %r62;
	mul.lo.s32 	%r65, %r64, %r62;
	sub.s32 	%r66, %r63, %r65;
	cvt.u64.u32 	%rd518, %r64;
	cvt.u64.u32 	%rd519, %r66;
	bra.uni 	$L__BB7_64;
$L__BB7_63:
	div.s64 	%rd518, %rd516, %rd141;
	mul.lo.s64 	%rd282, %rd518, %rd141;
	sub.s64 	%rd519, %rd516, %rd282;
$L__BB7_64:
	add.s64 	%rd284, %rd1, %rd278;
	ld.global.u64 	%rd285, [%rd284];
	mad.lo.s64 	%rd148, %rd285, %rd519, %rd140;
	add.s32 	%r32, %r205, 1;
	mul.wide.u32 	%rd286, %r32, 8;
	add.s64 	%rd287, %rd2, %rd286;
	ld.global.u64 	%rd149, [%rd287];
	or.b64  	%rd288, %rd518, %rd149;
	and.b64  	%rd289, %rd288, -4294967296;
	setp.ne.s64 	%p7, %rd289, 0;
	@%p7 bra 	$L__BB7_66;
	cvt.u32.u64 	%r67, %rd149;
	cvt.u32.u64 	%r68, %rd518;
	div.u32 	%r69, %r68, %r67;
	mul.lo.s32 	%r70, %r69, %r67;
	sub.s32 	%r71, %r68, %r70;
	cvt.u64.u32 	%rd520, %r69;
	cvt.u64.u32 	%rd521, %r71;
	bra.uni 	$L__BB7_67;
$L__BB7_66:
	div.s64 	%rd520, %rd518, %rd149;
	mul.lo.s64 	%rd290, %rd520, %rd149;
	sub.s64 	%rd521, %rd518, %rd290;
$L__BB7_67:
	add.s64 	%rd292, %rd1, %rd286;
	ld.global.u64 	%rd293, [%rd292];
	mad.lo.s64 	%rd156, %rd293, %rd521, %rd148;
	add.s32 	%r33, %r205, -4;
	mul.wide.u32 	%rd294, %r205, 8;
	add.s64 	%rd295, %rd2, %rd294;
	ld.global.u64 	%rd157, [%rd295];
	or.b64  	%rd296, %rd520, %rd157;
	and.b64  	%rd297, %rd296, -4294967296;
	setp.ne.s64 	%p8, %rd297, 0;
	@%p8 bra 	$L__BB7_69;
	cvt.u32.u64 	%r72, %rd157;
	cvt.u32.u64 	%r73, %rd520;
	div.u32 	%r74, %r73, %r72;
	mul.lo.s32 	%r75, %r74, %r72;
	sub.s32 	%r76, %r73, %r75;
	cvt.u64.u32 	%rd522, %r74;
	cvt.u64.u32 	%rd523, %r76;
	bra.uni 	$L__BB7_70;
$L__BB7_69:
	div.s64 	%rd522, %rd520, %rd157;
	mul.lo.s64 	%rd298, %rd522, %rd157;
	sub.s64 	%rd523, %rd520, %rd298;
$L__BB7_70:
	add.s64 	%rd300, %rd1, %rd294;
	ld.global.u64 	%rd301, [%rd300];
	mad.lo.s64 	%rd164, %rd301, %rd523, %rd156;
	add.s32 	%r34, %r205, -1;
	mul.wide.u32 	%rd302, %r34, 8;
	add.s64 	%rd303, %rd2, %rd302;
	ld.global.u64 	%rd165, [%rd303];
	or.b64  	%rd304, %rd522, %rd165;
	and.b64  	%rd305, %rd304, -4294967296;
	setp.ne.s64 	%p9, %rd305, 0;
	@%p9 bra 	$L__BB7_72;
	cvt.u32.u64 	%r77, %rd165;
	cvt.u32.u64 	%r78, %rd522;
	div.u32 	%r79, %r78, %r77;
	mul.lo.s32 	%r80, %r79, %r77;
	sub.s32 	%r81, %r78, %r80;
	cvt.u64.u32 	%rd524, %r79;
	cvt.u64.u32 	%rd525, %r81;
	bra.uni 	$L__BB7_73;
$L__BB7_72:
	div.s64 	%rd524, %rd522, %rd165;
	mul.lo.s64 	%rd306, %rd524, %rd165;
	sub.s64 	%rd525, %rd522, %rd306;
$L__BB7_73:
	add.s64 	%rd308, %rd1, %rd302;
	ld.global.u64 	%rd309, [%rd308];
	mad.lo.s64 	%rd172, %rd309, %rd525, %rd164;
	add.s32 	%r35, %r205, -2;
	mul.wide.u32 	%rd310, %r35, 8;
	add.s64 	%rd311, %rd2, %rd310;
	ld.global.u64 	%rd173, [%rd311];
	or.b64  	%rd312, %rd524, %rd173;
	and.b64  	%rd313, %rd312, -4294967296;
	setp.ne.s64 	%p10, %rd313, 0;
	@%p10 bra 	$L__BB7_75;
	cvt.u32.u64 	%r82, %rd173;
	cvt.u32.u64 	%r83, %rd524;
	div.u32 	%r84, %r83, %r82;
	mul.lo.s32 	%r85, %r84, %r82;
	sub.s32 	%r86, %r83, %r85;
	cvt.u64.u32 	%rd526, %r84;
	cvt.u64.u32 	%rd527, %r86;
	bra.uni 	$L__BB7_76;
$L__BB7_75:
	div.s64 	%rd526, %rd524, %rd173;
	mul.lo.s64 	%rd314, %rd526, %rd173;
	sub.s64 	%rd527, %rd524, %rd314;
$L__BB7_76:
	add.s64 	%rd316, %rd1, %rd310;
	ld.global.u64 	%rd317, [%rd316];
	mad.lo.s64 	%rd180, %rd317, %rd527, %rd172;
	add.s32 	%r36, %r205, -3;
	mul.wide.u32 	%rd318, %r36, 8;
	add.s64 	%rd319, %rd2, %rd318;
	ld.global.u64 	%rd181, [%rd319];
	or.b64  	%rd320, %rd526, %rd181;
	and.b64  	%rd321, %rd320, -4294967296;
	setp.ne.s64 	%p11, %rd321, 0;
	@%p11 bra 	$L__BB7_78;
	cvt.u32.u64 	%r87, %rd181;
	cvt.u32.u64 	%r88, %rd526;
	div.u32 	%r89, %r88, %r87;
	mul.lo.s32 	%r90, %r89, %r87;
	sub.s32 	%r91, %r88, %r90;
	cvt.u64.u32 	%rd528, %r89;
	cvt.u64.u32 	%rd529, %r91;
	bra.uni 	$L__BB7_79;
$L__BB7_78:
	div.s64 	%rd528, %rd526, %rd181;
	mul.lo.s64 	%rd322, %rd528, %rd181;
	sub.s64 	%rd529, %rd526, %rd322;
$L__BB7_79:
	add.s64 	%rd324, %rd1, %rd318;
	ld.global.u64 	%rd325, [%rd324];
	mad.lo.s64 	%rd188, %rd325, %rd529, %rd180;
	mul.wide.u32 	%rd326, %r33, 8;
	add.s64 	%rd327, %rd2, %rd326;
	ld.global.u64 	%rd189, [%rd327];
	or.b64  	%rd328, %rd528, %rd189;
	and.b64  	%rd329, %rd328, -4294967296;
	setp.ne.s64 	%p12, %rd329, 0;
	@%p12 bra 	$L__BB7_81;
	cvt.u32.u64 	%r92, %rd189;
	cvt.u32.u64 	%r93, %rd528;
	div.u32 	%r94, %r93, %r92;
	mul.lo.s32 	%r95, %r94, %r92;
	sub.s32 	%r96, %r93, %r95;
	cvt.u64.u32 	%rd545, %r94;
	cvt.u64.u32 	%rd531, %r96;
	bra.uni 	$L__BB7_82;
$L__BB7_81:
	div.s64 	%rd545, %rd528, %rd189;
	mul.lo.s64 	%rd330, %rd545, %rd189;
	sub.s64 	%rd531, %rd528, %rd330;
$L__BB7_82:
	add.s64 	%rd332, %rd1, %rd326;
	ld.global.u64 	%rd333, [%rd332];
	mad.lo.s64 	%rd554, %rd333, %rd531, %rd188;
	add.s32 	%r205, %r205, -8;
	add.s32 	%r204, %r204, 8;
	setp.ne.s32 	%p13, %r204, 0;
	@%p13 bra 	$L__BB7_58;
	add.s32 	%r207, %r205, 3;
$L__BB7_84:
	setp.eq.s32 	%p14, %r25, 0;
	@%p14 bra 	$L__BB7_113;
	and.b32  	%r41, %r23, 3;
	setp.lt.u32 	%p15, %r25, 4;
	@%p15 bra 	$L__BB7_99;
	mul.wide.u32 	%rd335, %r207, 8;
	add.s64 	%rd336, %rd2, %rd335;
	ld.global.u64 	%rd200, [%rd336];
	or.b64  	%rd337, %rd545, %rd200;
	and.b64  	%rd338, %rd337, -4294967296;
	setp.ne.s64 	%p16, %rd338, 0;
	@%p16 bra 	$L__BB7_88;
	cvt.u32.u64 	%r97, %rd200;
	cvt.u32.u64 	%r98, %rd545;
	div.u32 	%r99, %r98, %r97;
	mul.lo.s32 	%r100, %r99, %r97;
	sub.s32 	%r101, %r98, %r100;
	cvt.u64.u32 	%rd535, %r99;
	cvt.u64.u32 	%rd536, %r101;
	bra.uni 	$L__BB7_89;
$L__BB7_88:
	div.s64 	%rd535, %rd545, %rd200;
	mul.lo.s64 	%rd339, %rd535, %rd200;
	sub.s64 	%rd536, %rd545, %rd339;
$L__BB7_89:
	add.s64 	%rd341, %rd1, %rd335;
	ld.global.u64 	%rd342, [%rd341];
	mad.lo.s64 	%rd207, %rd342, %rd536, %rd554;
	add.s32 	%r42, %r207, -1;
	mul.wide.u32 	%rd343, %r42, 8;
	add.s64 	%rd344, %rd2, %rd343;
	ld.global.u64 	%rd208, [%rd344];
	or.b64  	%rd345, %rd535, %rd208;
	and.b64  	%rd346, %rd345, -4294967296;
	setp.ne.s64 	%p17, %rd346, 0;
	@%p17 bra 	$L__BB7_91;
	cvt.u32.u64 	%r102, %rd208;
	cvt.u32.u64 	%r103, %rd535;
	div.u32 	%r104, %r103, %r102;
	mul.lo.s32 	%r105, %r104, %r102;
	sub.s32 	%r106, %r103, %r105;
	cvt.u64.u32 	%rd537, %r104;
	cvt.u64.u32 	%rd538, %r106;
	bra.uni 	$L__BB7_92;
$L__BB7_91:
	div.s64 	%rd537, %rd535, %rd208;
	mul.lo.s64 	%rd347, %rd537, %rd208;
	sub.s64 	%rd538, %rd535, %rd347;
$L__BB7_92:
	add.s64 	%rd349, %rd1, %rd343;
	ld.global.u64 	%rd350, [%rd349];
	mad.lo.s64 	%rd215, %rd350, %rd538, %rd207;
	add.s32 	%r43, %r207, -2;
	mul.wide.u32 	%rd351, %r43, 8;
	add.s64 	%rd352, %rd2, %rd351;
	ld.global.u64 	%rd216, [%rd352];
	or.b64  	%rd353, %rd537, %rd216;
	and.b64  	%rd354, %rd353, -4294967296;
	setp.ne.s64 	%p18, %rd354, 0;
	@%p18 bra 	$L__BB7_94;
	cvt.u32.u64 	%r107, %rd216;
	cvt.u32.u64 	%r108, %rd537;
	div.u32 	%r109, %r108, %r107;
	mul.lo.s32 	%r110, %r109, %r107;
	sub.s32 	%r111, %r108, %r110;
	cvt.u64.u32 	%rd539, %r109;
	cvt.u64.u32 	%rd540, %r111;
	bra.uni 	$L__BB7_95;
$L__BB7_94:
	div.s64 	%rd539, %rd537, %rd216;
	mul.lo.s64 	%rd355, %rd539, %rd216;
	sub.s64 	%rd540, %rd537, %rd355;
$L__BB7_95:
	add.s64 	%rd357, %rd1, %rd351;
	ld.global.u64 	%rd358, [%rd357];
	mad.lo.s64 	%rd223, %rd358, %rd540, %rd215;
	add.s32 	%r44, %r207, -3;
	mul.wide.u32 	%rd359, %r44, 8;
	add.s64 	%rd360, %rd2, %rd359;
	ld.global.u64 	%rd224, [%rd360];
	or.b64  	%rd361, %rd539, %rd224;
	and.b64  	%rd362, %rd361, -4294967296;
	setp.ne.s64 	%p19, %rd362, 0;
	@%p19 bra 	$L__BB7_97;
	cvt.u32.u64 	%r112, %rd224;
	cvt.u32.u64 	%r113, %rd539;
	div.u32 	%r114, %r113, %r112;
	mul.lo.s32 	%r115, %r114, %r112;
	sub.s32 	%r116, %r113, %r115;
	cvt.u64.u32 	%rd545, %r114;
	cvt.u64.u32 	%rd542, %r116;
	bra.uni 	$L__BB7_98;
$L__BB7_97:
	div.s64 	%rd545, %rd539, %rd224;
	mul.lo.s64 	%rd363, %rd545, %rd224;
	sub.s64 	%rd542, %rd539, %rd363;
$L__BB7_98:
	add.s64 	%rd365, %rd1, %rd359;
	ld.global.u64 	%rd366, [%rd365];
	mad.lo.s64 	%rd554, %rd366, %rd542, %rd223;
	add.s32 	%r207, %r207, -4;
$L__BB7_99:
	setp.eq.s32 	%p20, %r41, 0;
	@%p20 bra 	$L__BB7_113;
	setp.eq.s32 	%p21, %r41, 1;
	@%p21 bra 	$L__BB7_108;
	mul.wide.u32 	%rd368, %r207, 8;
	add.s64 	%rd369, %rd2, %rd368;
	ld.global.u64 	%rd235, [%rd369];
	or.b64  	%rd370, %rd545, %rd235;
	and.b64  	%rd371, %rd370, -4294967296;
	setp.ne.s64 	%p22, %rd371, 0;
	@%p22 bra 	$L__BB7_103;
	cvt.u32.u64 	%r117, %rd235;
	cvt.u32.u64 	%r118, %rd545;
	div.u32 	%r119, %r118, %r117;
	mul.lo.s32 	%r120, %r119, %r117;
	sub.s32 	%r121, %r118, %r120;
	cvt.u64.u32 	%rd546, %r119;
	cvt.u64.u32 	%rd547, %r121;
	bra.uni 	$L__BB7_104;
$L__BB7_103:
	div.s64 	%rd546, %rd545, %rd235;
	mul.lo.s64 	%rd372, %rd546, %rd235;
	sub.s64 	%rd547, %rd545, %rd372;
$L__BB7_104:
	add.s64 	%rd374, %rd1, %rd368;
	ld.global.u64 	%rd375, [%rd374];
	mad.lo.s64 	%rd242, %rd375, %rd547, %rd554;
	add.s32 	%r47, %r207, -1;
	mul.wide.u32 	%rd376, %r47, 8;
	add.s64 	%rd377, %rd2, %rd376;
	ld.global.u64 	%rd243, [%rd377];
	or.b64  	%rd378, %rd546, %rd243;
	and.b64  	%rd379, %rd378, -4294967296;
	setp.ne.s64 	%p23, %rd379, 0;
	@%p23 bra 	$L__BB7_106;
	cvt.u32.u64 	%r122, %rd243;
	cvt.u32.u64 	%r123, %rd546;
	div.u32 	%r124, %r123, %r122;
	mul.lo.s32 	%r125, %r124, %r122;
	sub.s32 	%r126, %r123, %r125;
	cvt.u64.u32 	%rd545, %r124;
	cvt.u64.u32 	%rd549, %r126;
	bra.uni 	$L__BB7_107;
$L__BB7_106:
	div.s64 	%rd545, %rd546, %rd243;
	mul.lo.s64 	%rd380, %rd545, %rd243;
	sub.s64 	%rd549, %rd546, %rd380;
$L__BB7_107:
	add.s64 	%rd382, %rd1, %rd376;
	ld.global.u64 	%rd383, [%rd382];
	mad.lo.s64 	%rd554, %rd383, %rd549, %rd242;
	add.s32 	%r207, %r207, -2;
$L__BB7_108:
	and.b32  	%r127, %r23, 1;
	setp.eq.b32 	%p24, %r127, 1;
	not.pred 	%p25, %p24;
	@%p25 bra 	$L__BB7_113;
	mul.wide.u32 	%rd384, %r207, 8;
	add.s64 	%rd385, %rd2, %rd384;
	ld.global.u64 	%rd254, [%rd385];
	or.b64  	%rd386, %rd545, %rd254;
	and.b64  	%rd387, %rd386, -4294967296;
	setp.ne.s64 	%p26, %rd387, 0;
	@%p26 bra 	$L__BB7_111;
	cvt.u32.u64 	%r128, %rd254;
	cvt.u32.u64 	%r129, %rd545;
	rem.u32 	%r130, %r129, %r128;
	cvt.u64.u32 	%rd553, %r130;
	bra.uni 	$L__BB7_112;
$L__BB7_111:
	rem.s64 	%rd553, %rd545, %rd254;
$L__BB7_112:
	add.s64 	%rd389, %rd1, %rd384;
	ld.global.u64 	%rd390, [%rd389];
	mad.lo.s64 	%rd554, %rd390, %rd553, %rd554;
$L__BB7_113:
	add.s64 	%rd391, %rd3, %rd554;
	ld.global.u8 	%rs2, [%rd391];
	st.shared.u8 	[%r5], %rs2;
$L__BB7_114:
	bar.sync 	0;
	setp.lt.u32 	%p48, %r209, 66;
	@%p48 bra 	$L__BB7_118;
$L__BB7_115:
	shr.u32 	%r51, %r209, 1;
	setp.ge.u32 	%p49, %r1, %r51;
	@%p49 bra 	$L__BB7_117;
	ld.shared.s8 	%rs6, [%r5];
	add.s32 	%r199, %r5, %r51;
	ld.shared.s8 	%rs7, [%r199];
	max.s16 	%rs8, %rs6, %rs7;
	st.shared.u8 	[%r5], %rs8;
$L__BB7_117:
	bar.sync 	0;
	setp.gt.u32 	%p50, %r209, 131;
	mov.u32 	%r209, %r51;
	@%p50 bra 	$L__BB7_115;
$L__BB7_118:
	setp.gt.u32 	%p51, %r1, 31;
	@%p51 bra 	$L__BB7_121;
	ld.volatile.shared.s8 	%rs9, [%r5];
	ld.volatile.shared.s8 	%rs10, [%r5+32];
	max.s16 	%rs11, %rs9, %rs10;
	st.volatile.shared.u8 	[%r5], %rs11;
	ld.volatile.shared.s8 	%rs12, [%r5];
	ld.volatile.shared.s8 	%rs13, [%r5+16];
	max.s16 	%rs14, %rs12, %rs13;
	st.volatile.shared.u8 	[%r5], %rs14;
	ld.volatile.shared.s8 	%rs15, [%r5];
	ld.volatile.shared.s8 	%rs16, [%r5+8];
	max.s16 	%rs17, %rs15, %rs16;
	st.volatile.shared.u8 	[%r5], %rs17;
	ld.volatile.shared.s8 	%rs18, [%r5];
	ld.volatile.shared.s8 	%rs19, [%r5+4];
	max.s16 	%rs20, %rs18, %rs19;
	st.volatile.shared.u8 	[%r5], %rs20;
	ld.volatile.shared.s8 	%rs21, [%r5];
	ld.volatile.shared.s8 	%rs22, [%r5+2];
	max.s16 	%rs23, %rs21, %rs22;
	st.volatile.shared.u8 	[%r5], %rs23;
	ld.volatile.shared.s8 	%rs24, [%r5];
	ld.volatile.shared.s8 	%rs25, [%r5+1];
	max.s16 	%rs26, %rs24, %rs25;
	st.volatile.shared.u8 	[%r5], %rs26;
	setp.ne.s32 	%p52, %r1, 0;
	@%p52 bra 	$L__BB7_121;
	ld.shared.u8 	%rs27, [sdata_i8];
	cvt.u64.u32 	%rd467, %r2;
	cvta.to.global.u64 	%rd468, %rd260;
	add.s64 	%rd469, %rd468, %rd467;
	st.global.u8 	[%rd469], %rs27;
$L__BB7_121:
	ret;

}
	// .globl	contiguous_reduce2_i8
.visible .entry contiguous_reduce2_i8(
	.param .u64 .ptr .align 1 contiguous_reduce2_i8_param_0,
	.param .u64 .ptr .align 1 contiguous_reduce2_i8_param_1,
	.param .u64 .ptr .align 1 contiguous_reduce2_i8_param_2,
	.param .u64 .ptr .align 1 contiguous_reduce2_i8_param_3,
	.param .u64 contiguous_reduce2_i8_param_4,
	.param .u64 contiguous_reduce2_i8_param_5,
	.param .u64 contiguous_reduce2_i8_param_6
)
{
	.reg .pred 	%p<53>;
	.reg .b16 	%rs<28>;
	.reg .b32 	%r<214>;
	.reg .b64 	%rd<564>;

	ld.param.u64 	%rd266, [contiguous_reduce2_i8_param_1];
	ld.param.u64 	%rd267, [contiguous_reduce2_i8_param_2];
	ld.param.u64 	%rd268, [contiguous_reduce2_i8_param_3];
	ld.param.u64 	%rd263, [contiguous_reduce2_i8_param_4];
	ld.param.u64 	%rd264, [contiguous_reduce2_i8_param_5];
	ld.param.u64 	%rd265, [contiguous_reduce2_i8_param_6];
	cvta.to.global.u64 	%rd1, %rd268;
	cvta.to.global.u64 	%rd2, %rd267;
	cvta.to.global.u64 	%rd563, %rd266;
	mov.u32 	%r1, %tid.x;
	mov.u32 	%r2, %ctaid.x;
	mov.u32 	%r213, %ntid.x;
	mul.lo.s32 	%r51, %r2, %r213;
	shl.b32 	%r52, %r51, 1;
	add.s32 	%r4, %r52, %r1;
	mov.u32 	%r53, sdata_i8;
	add.s32 	%r5, %r53, %r1;
	mov.b16 	%rs1, 128;
	st.shared.u8 	[%r5], %rs1;
	add.s32 	%r54, %r4, %r213;
	cvt.u64.u32 	%rd4, %r54;
	setp.le.u64 	%p1, %rd264, %rd4;
	@%p1 bra 	$L__BB8_54;
	cvt.u64.u32 	%rd396, %r4;
	mov.u32 	%r131, %ctaid.y;
	cvt.u64.u32 	%rd397, %r131;
	mul.lo.s64 	%rd398, %rd264, %rd397;
	add.s64 	%rd517, %rd398, %rd396;
	add.s64 	%rd515, %rd398, %rd4;
	cvt.u32.u64 	%r6, %rd263;
	add.s32 	%r207, %r6, -1;
	setp.lt.s32 	%p27, %r207, 0;
	mov.b64 	%rd521, 0;
	mov.u64 	%rd522, %rd521;
	@%p27 bra 	$L__BB8_53;
	setp.lt.u32 	%p28, %r207, 3;
	mov.b64 	%rd522, 0;
	mov.u64 	%rd521, %rd522;
	@%p28 bra 	$L__BB8_30;
	add.s32 	%r205, %r6, -2;
	and.b32  	%r132, %r6, -4;
	neg.s32 	%r204, %r132;
	mov.b64 	%rd522, 0;
$L__BB8_4:
	.pragma "nounroll";
	add.s32 	%r12, %r205, 1;
	mul.wide.u32 	%rd402, %r12, 8;
	add.s64 	%rd403, %rd2, %rd402;
	ld.global.u64 	%rd11, [%rd403];
	or.b64  	%rd404, %rd517, %rd11;
	and.b64  	%rd405, %rd404, -4294967296;
	setp.ne.s64 	%p29, %rd405, 0;
	@%p29 bra 	$L__BB8_6;
	cvt.u32.u64 	%r133, %rd11;
	cvt.u32.u64 	%r134, %rd517;
	div.u32 	%r135, %r134, %r133;
	mul.lo.s32 	%r136, %r135, %r133;
	sub.s32 	%r137, %r134, %r136;
	cvt.u64.u32 	%rd483, %r135;
	cvt.u64.u32 	%rd484, %r137;
	bra.uni 	$L__BB8_7;
$L__BB8_6:
	div.s64 	%rd483, %rd517, %rd11;
	mul.lo.s64 	%rd406, %rd483, %rd11;
	sub.s64 	%rd484, %rd517, %rd406;
$L__BB8_7:
	mul.wide.u32 	%rd407, %r12, 8;
	add.s64 	%rd408, %rd1, %rd407;
	ld.global.u64 	%rd18, [%rd408];
	mad.lo.s64 	%rd19, %rd18, %rd484, %rd521;
	or.b64  	%rd409, %rd515, %rd11;
	and.b64  	%rd410, %rd409, -4294967296;
	setp.ne.s64 	%p30, %rd410, 0;
	@%p30 bra 	$L__BB8_9;
	cvt.u32.u64 	%r138, %rd11;
	cvt.u32.u64 	%r139, %rd515;
	div.u32 	%r140, %r139, %r138;
	mul.lo.s32 	%r141, %r140, %r138;
	sub.s32 	%r142, %r139, %r141;
	cvt.u64.u32 	%rd485, %r140;
	cvt.u64.u32 	%rd486, %r142;
	bra.uni 	$L__BB8_10;
$L__BB8_9:
	div.s64 	%rd485, %rd515, %rd11;
	mul.lo.s64 	%rd411, %rd485, %rd11;
	sub.s64 	%rd486, %rd515, %rd411;
$L__BB8_10:
	mad.lo.s64 	%rd26, %rd486, %rd18, %rd522;
	mul.wide.u32 	%rd412, %r205, 8;
	add.s64 	%rd413, %rd2, %rd412;
	ld.global.u64 	%rd27, [%rd413];
	or.b64  	%rd414, %rd483, %rd27;
	and.b64  	%rd415, %rd414, -4294967296;
	setp.ne.s64 	%p31, %rd415, 0;
	@%p31 bra 	$L__BB8_12;
	cvt.u32.u64 	%r143, %rd27;
	cvt.u32.u64 	%r144, %rd483;
	div.u32 	%r145, %r144, %r143;
	mul.lo.s32 	%r146, %r145, %r143;
	sub.s32 	%r147, %r144, %r146;
	cvt.u64.u32 	%rd487, %r145;
	cvt.u64.u32 	%rd488, %r147;
	bra.uni 	$L__BB8_13;
$L__BB8_12:
	div.s64 	%rd487, %rd483, %rd27;
	mul.lo.s64 	%rd416, %rd487, %rd27;
	sub.s64 	%rd488, %rd483, %rd416;
$L__BB8_13:
	mul.wide.u32 	%rd417, %r205, 8;
	add.s64 	%rd418, %rd1, %rd417;
	ld.global.u64 	%rd34, [%rd418];
	mad.lo.s64 	%rd35, %rd34, %rd488, %rd19;
	or.b64  	%rd419, %rd485, %rd27;
	and.b64  	%rd420, %rd419, -4294967296;
	setp.ne.s64 	%p32, %rd420, 0;
	@%p32 bra 	$L__BB8_15;
	cvt.u32.u64 	%r148, %rd27;
	cvt.u32.u64 	%r149, %rd485;
	div.u32 	%r150, %r149, %r148;
	mul.lo.s32 	%r151, %r150, %r148;
	sub.s32 	%r152, %r149, %r151;
	cvt.u64.u32 	%rd489, %r150;
	cvt.u64.u32 	%rd490, %r152;
	bra.uni 	$L__BB8_16;
$L__BB8_15:
	div.s64 	%rd489, %rd485, %rd27;
	mul.lo.s64 	%rd421, %rd489, %rd27;
	sub.s64 	%rd490, %rd485, %rd421;
$L__BB8_16:
	mad.lo.s64 	%rd42, %rd490, %rd34, %rd26;
	add.s32 	%r13, %r205, -1;
	mul.wide.u32 	%rd422, %r13, 8;
	add.s64 	%rd423, %rd2, %rd422;
	ld.global.u64 	%rd43, [%rd423];
	or.b64  	%rd424, %rd487, %rd43;
	and.b64  	%rd425, %rd424, -4294967296;
	setp.ne.s64 	%p33, %rd425, 0;
	@%p33 bra 	$L__BB8_18;
	cvt.u32.u64 	%r153, %rd43;
	cvt.u32.u64 	%r154, %rd487;
	div.u32 	%r155, %r154, %r153;
	mul.lo.s32 	%r156, %r155, %r153;
	sub.s32 	%r157, %r154, %r156;
	cvt.u64.u32 	%rd491, %r155;
	cvt.u64.u32 	%rd492, %r157;
	bra.uni 	$L__BB8_19;
$L__BB8_18:
	div.s64 	%rd491, %rd487, %rd43;
	mul.lo.s64 	%rd426, %rd491, %rd43;
	sub.s64 	%rd492, %rd487, %rd426;
$L__BB8_19:
	mul.wide.u32 	%rd427, %r13, 8;
	add.s64 	%rd428, %rd1, %rd427;
	ld.global.u64 	%rd50, [%rd428];
	mad.lo.s64 	%rd51, %rd50, %rd492, %rd35;
	or.b64  	%rd429, %rd489, %rd43;
	and.b64  	%rd430, %rd429, -4294967296;
	setp.ne.s64 	%p34, %rd430, 0;
	@%p34 bra 	$L__BB8_21;
	cvt.u32.u64 	%r158, %rd43;
	cvt.u32.u64 	%r159, %rd489;
	div.u32 	%r160, %r159, %r158;
	mul.lo.s32 	%r161, %r160, %r158;
	sub.s32 	%r162, %r159, %r161;
	cvt.u64.u32 	%rd493, %r160;
	cvt.u64.u32 	%rd494, %r162;
	bra.uni 	$L__BB8_22;
$L__BB8_21:
	div.s64 	%rd493, %rd489, %rd43;
	mul.lo.s64 	%rd431, %rd493, %rd43;
	sub.s64 	%rd494, %rd489, %rd431;
$L__BB8_22:
	mad.lo.s64 	%rd58, %rd494, %rd50, %rd42;
	add.s32 	%r163, %r205, -2;
	mul.wide.u32 	%rd432, %r163, 8;
	add.s64 	%rd433, %rd2, %rd432;
	ld.global.u64 	%rd59, [%rd433];
	or.b64  	%rd434, %rd491, %rd59;
	and.b64  	%rd435, %rd434, -4294967296;
	setp.ne.s64 	%p35, %rd435, 0;
	@%p35 bra 	$L__BB8_24;
	cvt.u32.u64 	%r164, %rd59;
	cvt.u32.u64 	%r165, %rd491;
	div.u32 	%r166, %r165, %r164;
	mul.lo.s32 	%r167, %r166, %r164;
	sub.s32 	%r168, %r165, %r167;
	cvt.u64.u32 	%rd517, %r166;
	cvt.u64.u32 	%rd496, %r168;
	bra.uni 	$L__BB8_25;
$L__BB8_24:
	div.s64 	%rd517, %rd491, %rd59;
	mul.lo.s64 	%rd436, %rd517, %rd59;
	sub.s64 	%rd496, %rd491, %rd436;
$L__BB8_25:
	mul.wide.u32 	%rd437, %r163, 8;
	add.s64 	%rd438, %rd1, %rd437;
	ld.global.u64 	%rd66, [%rd438];
	mad.lo.s64 	%rd521, %rd66, %rd496, %rd51;
	or.b64  	%rd439, %rd493, %rd59;
	and.b64  	%rd440, %rd439, -4294967296;
	setp.ne.s64 	%p36, %rd440, 0;
	@%p36 bra 	$L__BB8_27;
	cvt.u32.u64 	%r170, %rd59;
	cvt.u32.u64 	%r171, %rd493;
	div.u32 	%r172, %r171, %r170;
	mul.lo.s32 	%r173, %r172, %r170;
	sub.s32 	%r174, %r171, %r173;
	cvt.u64.u32 	%rd515, %r172;
	cvt.u64.u32 	%rd498, %r174;
	bra.uni 	$L__BB8_28;
$L__BB8_27:
	div.s64 	%rd515, %rd493, %rd59;
	mul.lo.s64 	%rd441, %rd515, %rd59;
	sub.s64 	%rd498, %rd493, %rd441;
$L__BB8_28:
	mad.lo.s64 	%rd522, %rd498, %rd66, %rd58;
	add.s32 	%r205, %r205, -4;
	add.s32 	%r204, %r204, 4;
	setp.ne.s32 	%p37, %r204, 0;
	@%p37 bra 	$L__BB8_4;
	add.s32 	%r207, %r205, 1;
$L__BB8_30:
	and.b32  	%r18, %r6, 3;
	setp.eq.s32 	%p38, %r18, 0;
	@%p38 bra 	$L__BB8_53;
	setp.eq.s32 	%p39, %r18, 1;
	@%p39 bra 	$L__BB8_45;
	mul.wide.u32 	%rd443, %r207, 8;
	add.s64 	%rd444, %rd2, %rd443;
	ld.global.u64 	%rd81, [%rd444];
	or.b64  	%rd445, %rd517, %rd81;
	and.b64  	%rd446, %rd445, -4294967296;
	setp.ne.s64 	%p40, %rd446, 0;
	@%p40 bra 	$L__BB8_34;
	cvt.u32.u64 	%r175, %rd81;
	cvt.u32.u64 	%r176, %rd517;
	div.u32 	%r177, %r176, %r175;
	mul.lo.s32 	%r178, %r177, %r175;
	sub.s32 	%r179, %r176, %r178;
	cvt.u64.u32 	%rd505, %r177;
	cvt.u64.u32 	%rd506, %r179;
	bra.uni 	$L__BB8_35;
$L__BB8_34:
	div.s64 	%rd505, %rd517, %rd81;
	mul.lo.s64 	%rd447, %rd505, %rd81;
	sub.s64 	%rd506, %rd517, %rd447;
$L__BB8_35:
	add.s64 	%rd449, %rd1, %rd443;
	ld.global.u64 	%rd88, [%rd449];
	mad.lo.s64 	%rd89, %rd88, %rd506, %rd521;
	or.b64  	%rd450, %rd515, %rd81;
	and.b64  	%rd451, %rd450, -4294967296;
	setp.ne.s64 	%p41, %rd451, 0;
	@%p41 bra 	$L__BB8_37;
	cvt.u32.u64 	%r180, %rd81;
	cvt.u32.u64 	%r181, %rd515;
	div.u32 	%r182, %r181, %r180;
	mul.lo.s32 	%r183, %r182, %r180;
	sub.s32 	%r184, %r181, %r183;
	cvt.u64.u32 	%rd507, %r182;
	cvt.u64.u32 	%rd508, %r184;
	bra.uni 	$L__BB8_38;
$L__BB8_37:
	div.s64 	%rd507, %rd515, %rd81;
	mul.lo.s64 	%rd452, %rd507, %rd81;
	sub.s64 	%rd508, %rd515, %rd452;
$L__BB8_38:
	mad.lo.s64 	%rd96, %rd508, %rd88, %rd522;
	add.s32 	%r19, %r207, -1;
	mul.wide.u32 	%rd453, %r19, 8;
	add.s64 	%rd454, %rd2, %rd453;
	ld.global.u64 	%rd97, [%rd454];
	or.b64  	%rd455, %rd505, %rd97;
	and.b64  	%rd456, %rd455, -4294967296;
	setp.ne.s64 	%p42, %rd456, 0;
	@%p42 bra 	$L__BB8_40;
	cvt.u32.u64 	%r185, %rd97;
	cvt.u32.u64 	%r186, %rd505;
	div.u32 	%r187, %r186, %r185;
	mul.lo.s32 	%r188, %r187, %r185;
	sub.s32 	%r189, %r186, %r188;
	cvt.u64.u32 	%rd517, %r187;
	cvt.u64.u32 	%rd510, %r189;
	bra.uni 	$L__BB8_41;
$L__BB8_40:
	div.s64 	%rd517, %rd505, %rd97;
	mul.lo.s64 	%rd457, %rd517, %rd97;
	sub.s64 	%rd510, %rd505, %rd457;
$L__BB8_41:
	add.s64 	%rd459, %rd1, %rd453;
	ld.global.u64 	%rd104, [%rd459];
	mad.lo.s64 	%rd521, %rd104, %rd510, %rd89;
	or.b64  	%rd460, %rd507, %rd97;
	and.b64  	%rd461, %rd460, -4294967296;
	setp.ne.s64 	%p43, %rd461, 0;
	@%p43 bra 	$L__BB8_43;
	cvt.u32.u64 	%r190, %rd97;
	cvt.u32.u64 	%r191, %rd507;
	div.u32 	%r192, %r191, %r190;
	mul.lo.s32 	%r193, %r192, %r190;
	sub.s32 	%r194, %r191, %r193;
	cvt.u64.u32 	%rd515, %r192;
	cvt.u64.u32 	%rd512, %r194;
	bra.uni 	$L__BB8_44;
$L__BB8_43:
	div.s64 	%rd515, %rd507, %rd97;
	mul.lo.s64 	%rd462, %rd515, %rd97;
	sub.s64 	%rd512, %rd507, %rd462;
$L__BB8_44:
	mad.lo.s64 	%rd522, %rd512, %rd104, %rd96;
	add.s32 	%r207, %r207, -2;
$L__BB8_45:
	and.b32  	%r195, %r6, 1;
	setp.eq.b32 	%p44, %r195, 1;
	not.pred 	%p45, %p44;
	@%p45 bra 	$L__BB8_53;
	mul.wide.u32 	%rd463, %r207, 8;
	add.s64 	%rd464, %rd2, %rd463;
	ld.global.u64 	%rd119, [%rd464];
	or.b64  	%rd465, %rd517, %rd119;
	and.b64  	%rd466, %rd465, -4294967296;
	setp.ne.s64 	%p46, %rd466, 0;
	@%p46 bra 	$L__BB8_48;
	cvt.u32.u64 	%r196, %rd119;
	cvt.u32.u64 	%r197, %rd517;
	rem.u32 	%r198, %r197, %r196;
	cvt.u64.u32 	%rd519, %r198;
	bra.uni 	$L__BB8_49;
$L__BB8_48:
	rem.s64 	%rd519, %rd517, %rd119;
$L__BB8_49:
	add.s64 	%rd468, %rd1, %rd463;
	ld.global.u64 	%rd123, [%rd468];
	mad.lo.s64 	%rd521, %rd123, %rd519, %rd521;
	or.b64  	%rd469, %rd515, %rd119;
	and.b64  	%rd470, %rd469, -4294967296;
	setp.ne.s64 	%p47, %rd470, 0;
	@%p47 bra 	$L__BB8_51;
	cvt.u32.u64 	%r199, %rd119;
	cvt.u32.u64 	%r200, %rd515;
	rem.u32 	%r201, %r200, %r199;
	cvt.u64.u32 	%rd520, %r201;
	bra.uni 	$L__BB8_52;
$L__BB8_51:
	rem.s64 	%rd520, %rd515, %rd119;
$L__BB8_52:
	mad.lo.s64 	%rd522, %rd520, %rd123, %rd522;
$L__BB8_53:
	add.s64 	%rd471, %rd563, %rd521;
	ld.global.s8 	%rs3, [%rd471];
	add.s64 	%rd472, %rd563, %rd522;
	ld.global.s8 	%rs4, [%rd472];
	max.s16 	%rs5, %rs3, %rs4;
	st.shared.u8 	[%r5], %rs5;
	bra.uni 	$L__BB8_114;
$L__BB8_54:
	cvt.u64.u32 	%rd131, %r4;
	setp.le.u64 	%p2, %rd264, %rd131;
	@%p2 bra 	$L__BB8_114;
	mov.u32 	%r55, %ctaid.y;
	cvt.u64.u32 	%rd269, %r55;
	mad.lo.s64 	%rd554, %rd264, %rd269, %rd131;
	cvt.u32.u64 	%r22, %rd263;
	add.s32 	%r211, %r22, -1;
	setp.lt.s32 	%p3, %r211, 0;
	@%p3 bra 	$L__BB8_113;
	and.b32  	%r24, %r22, 7;
	setp.lt.u32 	%p4, %r211, 7;
	@%p4 bra 	$L__BB8_84;
	add.s32 	%r209, %r22, -4;
	and.b32  	%r56, %r22, -8;
	neg.s32 	%r208, %r56;
$L__BB8_58:
	.pragma "nounroll";
	add.s32 	%r29, %r209, 3;
	mul.wide.u32 	%rd271, %r29, 8;
	add.s64 	%rd272, %rd2, %rd271;
	ld.global.u64 	%rd135, [%rd272];
	or.b64  	%rd273, %rd554, %rd135;
	and.b64  	%rd274, %rd273, -4294967296;
	setp.ne.s64 	%p5, %rd274, 0;
	@%p5 bra 	$L__BB8_60;
	cvt.u32.u64 	%r57, %rd135;
	cvt.u32.u64 	%r58, %rd554;
	div.u32 	%r59, %r58, %r57;
	mul.lo.s32 	%r60, %r59, %r57;
	sub.s32 	%r61, %r58, %r60;
	cvt.u64.u32 	%rd525, %r59;
	cvt.u64.u32 	%rd526, %r61;
	bra.uni 	$L__BB8_61;
$L__BB8_60:
	div.s64 	%rd525, %rd554, %rd135;
	mul.lo.s64 	%rd275, %rd525, %rd135;
	sub.s64 	%rd526, %rd554, %rd275;
$L__BB8_61:
	add.s64 	%rd277, %rd1, %rd271;
	ld.global.u64 	%rd278, [%rd277];
	mul.lo.s64 	%rd142, %rd278, %rd526;
	add.s32 	%r30, %r209, 2;
	mul.wide.u32 	%rd279, %r30, 8;
	add.s64 	%rd280, %rd2, %rd279;
	ld.global.u64 	%rd143, [%rd280];
	or.b64  	%rd281, %rd525, %rd143;
	and.b64  	%rd282, %rd281, -4294967296;
	setp.ne.s64 	%p6, %rd282, 0;
	@%p6 bra 	$L__BB8_63;
	cvt.u32.u64 	%r62, %rd143;
	cvt.u32.u64 	%r63, %rd525;
	div.u32 	%r64, %r63, %r62;
	mul.lo.s32 	%r65, %r64, %r62;
	sub.s32 	%r66, %r63, %r65;
	cvt.u64.u32 	%rd527, %r64;
	cvt.u64.u32 	%rd528, %r66;
	bra.uni 	$L__BB8_64;
$L__BB8_63:
	div.s64 	%rd527, %rd525, %rd143;
	mul.lo.s64 	%rd283, %rd527, %rd143;
	sub.s64 	%rd528, %rd525, %rd283;
$L__BB8_64:
	add.s64 	%rd285, %rd1, %rd279;
	ld.global.u64 	%rd286, [%rd285];
	mad.lo.s64 	%rd150, %rd286, %rd528, %rd142;
	add.s32 	%r31, %r209, 1;
	mul.wide.u32 	%rd287, %r31, 8;
	add.s64 	%rd288, %rd2, %rd287;
	ld.global.u64 	%rd151, [%rd288];
	or.b64  	%rd289, %rd527, %rd151;
	and.b64  	%rd290, %rd289, -4294967296;
	setp.ne.s64 	%p7, %rd290, 0;
	@%p7 bra 	$L__BB8_66;
	cvt.u32.u64 	%r67, %rd151;
	cvt.u32.u64 	%r68, %rd527;
	div.u32 	%r69, %r68, %r67;
	mul.lo.s32 	%r70, %r69, %r67;
	sub.s32 	%r71, %r68, %r70;
	cvt.u64.u32 	%rd529, %r69;
	cvt.u64.u32 	%rd530, %r71;
	bra.uni 	$L__BB8_67;
$L__BB8_66:
	div.s64 	%rd529, %rd527, %rd151;
	mul.lo.s64 	%rd291, %rd529, %rd151;
	sub.s64 	%rd530, %rd527, %rd291;
$L__BB8_67:
	add.s64 	%rd293, %rd1, %rd287;
	ld.global.u64 	%rd294, [%rd293];
	mad.lo.s64 	%rd158, %rd294, %rd530, %rd150;
	add.s32 	%r32, %r209, -4;
	mul.wide.u32 	%rd295, %r209, 8;
	add.s64 	%rd296, %rd2, %rd295;
	ld.global.u64 	%rd159, [%rd296];
	or.b64  	%rd297, %rd529, %rd159;
	and.b64  	%rd298, %rd297, -4294967296;
	setp.ne.s64 	%p8, %rd298, 0;
	@%p8 bra 	$L__BB8_69;
	cvt.u32.u64 	%r72, %rd159;
	cvt.u32.u64 	%r73, %rd529;
	div.u32 	%r74, %r73, %r72;
	mul.lo.s32 	%r75, %r74, %r72;
	sub.s32 	%r76, %r73, %r75;
	cvt.u64.u32 	%rd531, %r74;
	cvt.u64.u32 	%rd532, %r76;
	bra.uni 	$L__BB8_70;
$L__BB8_69:
	div.s64 	%rd531, %rd529, %rd159;
	mul.lo.s64 	%rd299, %rd531, %rd159;
	sub.s64 	%rd532, %rd529, %rd299;
$L__BB8_70:
	add.s64 	%rd301, %rd1, %rd295;
	ld.global.u64 	%rd302, [%rd301];
	mad.lo.s64 	%rd166, %rd302, %rd532, %rd158;
	add.s32 	%r33, %r209, -1;
	mul.wide.u32 	%rd303, %r33, 8;
	add.s64 	%rd304, %rd2, %rd303;
	ld.global.u64 	%rd167, [%rd304];
	or.b64  	%rd305, %rd531, %rd167;
	and.b64  	%rd306, %rd305, -4294967296;
	setp.ne.s64 	%p9, %rd306, 0;
	@%p9 bra 	$L__BB8_72;
	cvt.u32.u64 	%r77, %rd167;
	cvt.u32.u64 	%r78, %rd531;
	div.u32 	%r79, %r78, %r77;
	mul.lo.s32 	%r80, %r79, %r77;
	sub.s32 	%r81, %r78, %r80;
	cvt.u64.u32 	%rd533, %r79;
	cvt.u64.u32 	%rd534, %r81;
	bra.uni 	$L__BB8_73;
$L__BB8_72:
	div.s64 	%rd533, %rd531, %rd167;
	mul.lo.s64 	%rd307, %rd533, %rd167;
	sub.s64 	%rd534, %rd531, %rd307;
$L__BB8_73:
	add.s64 	%rd309, %rd1, %rd303;
	ld.global.u64 	%rd310, [%rd309];
	mad.lo.s64 	%rd174, %rd310, %rd534, %rd166;
	add.s32 	%r34, %r209, -2;
	mul.wide.u32 	%rd311, %r34, 8;
	add.s64 	%rd312, %rd2, %rd311;
	ld.global.u64 	%rd175, [%rd312];
	or.b64  	%rd313, %rd533, %rd175;
	and.b64  	%rd314, %rd313, -4294967296;
	setp.ne.s64 	%p10, %rd314, 0;
	@%p10 bra 	$L__BB8_75;
	cvt.u32.u64 	%r82, %rd175;
	cvt.u32.u64 	%r83, %rd533;
	div.u32 	%r84, %r83, %r82;
	mul.lo.s32 	%r85, %r84, %r82;
	sub.s32 	%r86, %r83, %r85;
	cvt.u64.u32 	%rd535, %r84;
	cvt.u64.u32 	%rd536, %r86;
	bra.uni 	$L__BB8_76;
$L__BB8_75:
	div.s64 	%rd535, %rd533, %rd175;
	mul.lo.s64 	%rd315, %rd535, %rd175;
	sub.s64 	%rd536, %rd533, %rd315;
$L__BB8_76:
	add.s64 	%rd317, %rd1, %rd311;
	ld.global.u64 	%rd318, [%rd317];
	mad.lo.s64 	%rd182, %rd318, %rd536, %rd174;
	add.s32 	%r35, %r209, -3;
	mul.wide.u32 	%rd319, %r35, 8;
	add.s64 	%rd320, %rd2, %rd319;
	ld.global.u64 	%rd183, [%rd320];
	or.b64  	%rd321, %rd535, %rd183;
	and.b64  	%rd322, %rd321, -4294967296;
	setp.ne.s64 	%p11, %rd322, 0;
	@%p11 bra 	$L__BB8_78;
	cvt.u32.u64 	%r87, %rd183;
	cvt.u32.u64 	%r88, %rd535;
	div.u32 	%r89, %r88, %r87;
	mul.lo.s32 	%r90, %r89, %r87;
	sub.s32 	%r91, %r88, %r90;
	cvt.u64.u32 	%rd537, %r89;
	cvt.u64.u32 	%rd538, %r91;
	bra.uni 	$L__BB8_79;
$L__BB8_78:
	div.s64 	%rd537, %rd535, %rd183;
	mul.lo.s64 	%rd323, %rd537, %rd183;
	sub.s64 	%rd538, %rd535, %rd323;
$L__BB8_79:
	add.s64 	%rd325, %rd1, %rd319;
	ld.global.u64 	%rd326, [%rd325];
	mad.lo.s64 	%rd190, %rd326, %rd538, %rd182;
	mul.wide.u32 	%rd327, %r32, 8;
	add.s64 	%rd328, %rd2, %rd327;
	ld.global.u64 	%rd191, [%rd328];
	or.b64  	%rd329, %rd537, %rd191;
	and.b64  	%rd330, %rd329, -4294967296;
	setp.ne.s64 	%p12, %rd330, 0;
	@%p12 bra 	$L__BB8_81;
	cvt.u32.u64 	%r92, %rd191;
	cvt.u32.u64 	%r93, %rd537;
	div.u32 	%r94, %r93, %r92;
	mul.lo.s32 	%r95, %r94, %r92;
	sub.s32 	%r96, %r93, %r95;
	cvt.u64.u32 	%rd554, %r94;
	cvt.u64.u32 	%rd540, %r96;
	bra.uni 	$L__BB8_82;
$L__BB8_81:
	div.s64 	%rd554, %rd537, %rd191;
	mul.lo.s64 	%rd331, %rd554, %rd191;
	sub.s64 	%rd540, %rd537, %rd331;
$L__BB8_82:
	add.s64 	%rd333, %rd1, %rd327;
	ld.global.u64 	%rd334, [%rd333];
	mad.lo.s64 	%rd335, %rd334, %rd540, %rd190;
	add.s64 	%rd563, %rd563, %rd335;
	add.s32 	%r209, %r209, -8;
	add.s32 	%r208, %r208, 8;
	setp.ne.s32 	%p13, %r208, 0;
	@%p13 bra 	$L__BB8_58;
	add.s32 	%r211, %r209, 3;
$L__BB8_84:
	setp.eq.s32 	%p14, %r24, 0;
	@%p14 bra 	$L__BB8_113;
	and.b32  	%r40, %r22, 3;
	setp.lt.u32 	%p15, %r24, 4;
	@%p15 bra 	$L__BB8_99;
	mul.wide.u32 	%rd337, %r211, 8;
	add.s64 	%rd338, %rd2, %rd337;
	ld.global.u64 	%rd202, [%rd338];
	or.b64  	%rd339, %rd554, %rd202;
	and.b64  	%rd340, %rd339, -4294967296;
	setp.ne.s64 	%p16, %rd340, 0;
	@%p16 bra 	$L__BB8_88;
	cvt.u32.u64 	%r97, %rd202;
	cvt.u32.u64 	%r98, %rd554;
	div.u32 	%r99, %r98, %r97;
	mul.lo.s32 	%r100, %r99, %r97;
	sub.s32 	%r101, %r98, %r100;
	cvt.u64.u32 	%rd544, %r99;
	cvt.u64.u32 	%rd545, %r101;
	bra.uni 	$L__BB8_89;
$L__BB8_88:
	div.s64 	%rd544, %rd554, %rd202;
	mul.lo.s64 	%rd341, %rd544, %rd202;
	sub.s64 	%rd545, %rd554, %rd341;
$L__BB8_89:
	add.s64 	%rd343, %rd1, %rd337;
	ld.global.u64 	%rd344, [%rd343];
	mul.lo.s64 	%rd209, %rd344, %rd545;
	add.s32 	%r41, %r211, -1;
	mul.wide.u32 	%rd345, %r41, 8;
	add.s64 	%rd346, %rd2, %rd345;
	ld.global.u64 	%rd210, [%rd346];
	or.b64  	%rd347, %rd544, %rd210;
	and.b64  	%rd348, %rd347, -4294967296;
	setp.ne.s64 	%p17, %rd348, 0;
	@%p17 bra 	$L__BB8_91;
	cvt.u32.u64 	%r102, %rd210;
	cvt.u32.u64 	%r103, %rd544;
	div.u32 	%r104, %r103, %r102;
	mul.lo.s32 	%r105, %r104, %r102;
	sub.s32 	%r106, %r103, %r105;
	cvt.u64.u32 	%rd546, %r104;
	cvt.u64.u32 	%rd547, %r106;
	bra.uni 	$L__BB8_92;
$L__BB8_91:
	div.s64 	%rd546, %rd544, %rd210;
	mul.lo.s64 	%rd349, %rd546, %rd210;
	sub.s64 	%rd547, %rd544, %rd349;
$L__BB8_92:
	add.s64 	%rd351, %rd1, %rd345;
	ld.global.u64 	%rd352, [%rd351];
	mad.lo.s64 	%rd217, %rd352, %rd547, %rd209;
	add.s32 	%r42, %r211, -2;
	mul.wide.u32 	%rd353, %r42, 8;
	add.s64 	%rd354, %rd2, %rd353;
	ld.global.u64 	%rd218, [%rd354];
	or.b64  	%rd355, %rd546, %rd218;
	and.b64  	%rd356, %rd355, -4294967296;
	setp.ne.s64 	%p18, %rd356, 0;
	@%p18 bra 	$L__BB8_94;
	cvt.u32.u64 	%r107, %rd218;
	cvt.u32.u64 	%r108, %rd546;
	div.u32 	%r109, %r108, %r107;
	mul.lo.s32 	%r110, %r109, %r107;
	sub.s32 	%r111, %r108, %r110;
	cvt.u64.u32 	%rd548, %r109;
	cvt.u64.u32 	%rd549, %r111;
	bra.uni 	$L__BB8_95;
$L__BB8_94:
	div.s64 	%rd548, %rd546, %rd218;
	mul.lo.s64 	%rd357, %rd548, %rd218;
	sub.s64 	%rd549, %rd546, %rd357;
$L__BB8_95:
	add.s64 	%rd359, %rd1, %rd353;
	ld.global.u64 	%rd360, [%rd359];
	mad.lo.s64 	%rd225, %rd360, %rd549, %rd217;
	add.s32 	%r43, %r211, -3;
	mul.wide.u32 	%rd361, %r43, 8;
	add.s64 	%rd362, %rd2, %rd361;
	ld.global.u64 	%rd226, [%rd362];
	or.b64  	%rd363, %rd548, %rd226;
	and.b64  	%rd364, %rd363, -4294967296;
	setp.ne.s64 	%p19, %rd364, 0;
	@%p19 bra 	$L__BB8_97;
	cvt.u32.u64 	%r112, %rd226;
	cvt.u32.u64 	%r113, %rd548;
	div.u32 	%r114, %r113, %r112;
	mul.lo.s32 	%r115, %r114, %r112;
	sub.s32 	%r116, %r113, %r115;
	cvt.u64.u32 	%rd554, %r114;
	cvt.u64.u32 	%rd551, %r116;
	bra.uni 	$L__BB8_98;
$L__BB8_97:
	div.s64 	%rd554, %rd548, %rd226;
	mul.lo.s64 	%rd365, %rd554, %rd226;
	sub.s64 	%rd551, %rd548, %rd365;
$L__BB8_98:
	add.s64 	%rd367, %rd1, %rd361;
	ld.global.u64 	%rd368, [%rd367];
	mad.lo.s64 	%rd369, %rd368, %rd551, %rd225;
	add.s64 	%rd563, %rd563, %rd369;
	add.s32 	%r211, %r211, -4;
$L__BB8_99:
	setp.eq.s32 	%p20, %r40, 0;
	@%p20 bra 	$L__BB8_113;
	setp.eq.s32 	%p21, %r40, 1;
	@%p21 bra 	$L__BB8_108;
	mul.wide.u32 	%rd371, %r211, 8;
	add.s64 	%rd372, %rd2, %rd371;
	ld.global.u64 	%rd237, [%rd372];
	or.b64  	%rd373, %rd554, %rd237;
	and.b64  	%rd374, %rd373, -4294967296;
	setp.ne.s64 	%p22, %rd374, 0;
	@%p22 bra 	$L__BB8_103;
	cvt.u32.u64 	%r117, %rd237;
	cvt.u32.u64 	%r118, %rd554;
	div.u32 	%r119, %r118, %r117;
	mul.lo.s32 	%r120, %r119, %r117;
	sub.s32 	%r121, %r118, %r120;
	cvt.u64.u32 	%rd555, %r119;
	cvt.u64.u32 	%rd556, %r121;
	bra.uni 	$L__BB8_104;
$L__BB8_103:
	div.s64 	%rd555, %rd554, %rd237;
	mul.lo.s64 	%rd375, %rd555, %rd237;
	sub.s64 	%rd556, %rd554, %rd375;
$L__BB8_104:
	add.s64 	%rd377, %rd1, %rd371;
	ld.global.u64 	%rd378, [%rd377];
	mul.lo.s64 	%rd244, %rd378, %rd556;
	add.s32 	%r46, %r211, -1;
	mul.wide.u32 	%rd379, %r46, 8;
	add.s64 	%rd380, %rd2, %rd379;
	ld.global.u64 	%rd245, [%rd380];
	or.b64  	%rd381, %rd555, %rd245;
	and.b64  	%rd382, %rd381, -4294967296;
	setp.ne.s64 	%p23, %rd382, 0;
	@%p23 bra 	$L__BB8_106;
	cvt.u32.u64 	%r122, %rd245;
	cvt.u32.u64 	%r123, %rd555;
	div.u32 	%r124, %r123, %r122;
	mul.lo.s32 	%r125, %r124, %r122;
	sub.s32 	%r126, %r123, %r125;
	cvt.u64.u32 	%rd554, %r124;
	cvt.u64.u32 	%rd558, %r126;
	bra.uni 	$L__BB8_107;
$L__BB8_106:
	div.s64 	%rd554, %rd555, %rd245;
	mul.lo.s64 	%rd383, %rd554, %rd245;
	sub.s64 	%rd558, %rd555, %rd383;
$L__BB8_107:
	add.s64 	%rd385, %rd1, %rd379;
	ld.global.u64 	%rd386, [%rd385];
	mad.lo.s64 	%rd387, %rd386, %rd558, %rd244;
	add.s64 	%rd563, %rd563, %rd387;
	add.s32 	%r211, %r211, -2;
$L__BB8_108:
	and.b32  	%r127, %r22, 1;
	setp.eq.b32 	%p24, %r127, 1;
	not.pred 	%p25, %p24;
	@%p25 bra 	$L__BB8_113;
	mul.wide.u32 	%rd388, %r211, 8;
	add.s64 	%rd389, %rd2, %rd388;
	ld.global.u64 	%rd256, [%rd389];
	or.b64  	%rd390, %rd554, %rd256;
	and.b64  	%rd391, %rd390, -4294967296;
	setp.ne.s64 	%p26, %rd391, 0;
	@%p26 bra 	$L__BB8_111;
	cvt.u32.u64 	%r128, %rd256;
	cvt.u32.u64 	%r129, %rd554;
	rem.u32 	%r130, %r129, %r128;
	cvt.u64.u32 	%rd562, %r130;
	bra.uni 	$L__BB8_112;
$L__BB8_111:
	rem.s64 	%rd562, %rd554, %rd256;
$L__BB8_112:
	add.s64 	%rd393, %rd1, %rd388;
	ld.global.u64 	%rd394, [%rd393];
	mad.lo.s64 	%rd563, %rd394, %rd562, %rd563;
$L__BB8_113:
	ld.global.u8 	%rs2, [%rd563];
	st.shared.u8 	[%r5], %rs2;
$L__BB8_114:
	bar.sync 	0;
	setp.lt.u32 	%p48, %r213, 66;
	@%p48 bra 	$L__BB8_118;
$L__BB8_115:
	shr.u32 	%r50, %r213, 1;
	setp.ge.u32 	%p49, %r1, %r50;
	@%p49 bra 	$L__BB8_117;
	ld.shared.s8 	%rs6, [%r5];
	add.s32 	%r202, %r5, %r50;
	ld.shared.s8 	%rs7, [%r202];
	max.s16 	%rs8, %rs6, %rs7;
	st.shared.u8 	[%r5], %rs8;
$L__BB8_117:
	bar.sync 	0;
	setp.gt.u32 	%p50, %r213, 131;
	mov.u32 	%r213, %r50;
	@%p50 bra 	$L__BB8_115;
$L__BB8_118:
	setp.gt.u32 	%p51, %r1, 31;
	@%p51 bra 	$L__BB8_121;
	ld.volatile.shared.s8 	%rs9, [%r5];
	ld.volatile.shared.s8 	%rs10, [%r5+32];
	max.s16 	%rs11, %rs9, %rs10;
	st.volatile.shared.u8 	[%r5], %rs11;
	ld.volatile.shared.s8 	%rs12, [%r5];
	ld.volatile.shared.s8 	%rs13, [%r5+16];
	max.s16 	%rs14, %rs12, %rs13;
	st.volatile.shared.u8 	[%r5], %rs14;
	ld.volatile.shared.s8 	%rs15, [%r5];
	ld.volatile.shared.s8 	%rs16, [%r5+8];
	max.s16 	%rs17, %rs15, %rs16;
	st.volatile.shared.u8 	[%r5], %rs17;
	ld.volatile.shared.s8 	%rs18, [%r5];
	ld.volatile.shared.s8 	%rs19, [%r5+4];
	max.s16 	%rs20, %rs18, %rs19;
	st.volatile.shared.u8 	[%r5], %rs20;
	ld.volatile.shared.s8 	%rs21, [%r5];
	ld.volatile.shared.s8 	%rs22, [%r5+2];
	max.s16 	%rs23, %rs21, %rs22;
	st.volatile.shared.u8 	[%r5], %rs23;
	ld.volatile.shared.s8 	%rs24, [%r5];
	ld.volatile.shared.s8 	%rs25, [%r5+1];
	max.s16 	%rs26, %rs24, %rs25;
	st.volatile.shared.u8 	[%r5], %rs26;
	setp.ne.s32 	%p52, %r1, 0;
	@%p52 bra 	$L__BB8_121;
	ld.param.u64 	%rd478, [contiguous_reduce2_i8_param_0];
	ld.shared.u8 	%rs27, [sdata_i8];
	cvt.u64.u32 	%rd473, %r2;
	mov.u32 	%r203, %ctaid.y;
	cvt.u64.u32 	%rd474, %r203;
	mad.lo.s64 	%rd475, %rd265, %rd474, %rd473;
	cvta.to.global.u64 	%rd476, %rd478;
	add.s64 	%rd477, %rd476, %rd475;
	st.global.u8 	[%rd477], %rs27;
$L__BB8_121:
	ret;

}
	// .globl	contiguous_reduce22_i8
.visible .entry contiguous_reduce22_i8(
	.param .u64 .ptr .align 1 contiguous_reduce22_i8_param_0,
	.param .u64 .ptr .align 1 contiguous_reduce22_i8_param_1,
	.param .u64 contiguous_reduce22_i8_param_2,
	.param .u64 contiguous_reduce22_i8_param_3
)
{
	.reg .pred 	%p<8>;
	.reg .b16 	%rs<28>;
	.reg .b32 	%r<17>;
	.reg .b64 	%rd<23>;

	ld.param.u64 	%rd4, [contiguous_reduce22_i8_param_0];
	ld.param.u64 	%rd7, [contiguous_reduce22_i8_param_1];
	ld.param.u64 	%rd5, [contiguous_reduce22_i8_param_2];
	ld.param.u64 	%rd6, [contiguous_reduce22_i8_param_3];
	cvta.to.global.u64 	%rd1, %rd7;
	mov.u32 	%r1, %tid.x;
	mov.u32 	%r2, %ctaid.x;
	mov.u32 	%r16, %ntid.x;
	mul.lo.s32 	%r8, %r2, %r16;
	shl.b32 	%r9, %r8, 1;
	add.s32 	%r4, %r9, %r1;
	mov.u32 	%r10, sdata_i8;
	add.s32 	%r5, %r10, %r1;
	mov.b16 	%rs1, 128;
	st.shared.u8 	[%r5], %rs1;
	add.s32 	%r11, %r4, %r16;
	cvt.u64.u32 	%rd2, %r11;
	setp.le.u64 	%p1, %rd5, %rd2;
	@%p1 bra 	$L__BB9_2;
	cvt.u64.u32 	%rd11, %r4;
	mov.u32 	%r13, %ctaid.y;
	cvt.u64.u32 	%rd12, %r13;
	mul.lo.s64 	%rd13, %rd5, %rd12;
	add.s64 	%rd14, %rd13, %rd11;
	add.s64 	%rd15, %rd1, %rd14;
	ld.global.s8 	%rs3, [%rd15];
	add.s64 	%rd16, %rd13, %rd2;
	add.s64 	%rd17, %rd1, %rd16;
	ld.global.s8 	%rs4, [%rd17];
	max.s16 	%rs5, %rs3, %rs4;
	st.shared.u8 	[%r5], %rs5;
	bra.uni 	$L__BB9_4;
$L__BB9_2:
	cvt.u64.u32 	%rd3, %r4;
	setp.le.u64 	%p2, %rd5, %rd3;
	@%p2 bra 	$L__BB9_4;
	mov.u32 	%r12, %ctaid.y;
	cvt.u64.u32 	%rd8, %r12;
	mad.lo.s64 	%rd9, %rd5, %rd8, %rd3;
	add.s64 	%rd10, %rd1, %rd9;
	ld.global.u8 	%rs2, [%rd10];
	st.shared.u8 	[%r5], %rs2;
$L__BB9_4:
	bar.sync 	0;
	setp.lt.u32 	%p3, %r16, 66;
	@%p3 bra 	$L__BB9_8;
$L__BB9_5:
	shr.u32 	%r7, %r16, 1;
	setp.ge.u32 	%p4, %r1, %r7;
	@%p4 bra 	$L__BB9_7;
	ld.shared.s8 	%rs6, [%r5];
	add.s32 	%r14, %r5, %r7;
	ld.shared.s8 	%rs7, [%r14];
	max.s16 	%rs8, %rs6, %rs7;
	st.shared.u8 	[%r5], %rs8;
$L__BB9_7:
	bar.sync 	0;
	setp.gt.u32 	%p5, %r16, 131;
	mov.u32 	%r16, %r7;
	@%p5 bra 	$L__BB9_5;
$L__BB9_8:
	setp.gt.u32 	%p6, %r1, 31;
	@%p6 bra 	$L__BB9_11;
	ld.volatile.shared.s8 	%rs9, [%r5];
	ld.volatile.shared.s8 	%rs10, [%r5+32];
	max.s16 	%rs11, %rs9, %rs10;
	st.volatile.shared.u8 	[%r5], %rs11;
	ld.volatile.shared.s8 	%rs12, [%r5];
	ld.volatile.shared.s8 	%rs13, [%r5+16];
	max.s16 	%rs14, %rs12, %rs13;
	st.volatile.shared.u8 	[%r5], %rs14;
	ld.volatile.shared.s8 	%rs15, [%r5];
	ld.volatile.shared.s8 	%rs16, [%r5+8];
	max.s16 	%rs17, %rs15, %rs16;
	st.volatile.shared.u8 	[%r5], %rs17;
	ld.volatile.shared.s8 	%rs18, [%r5];
	ld.volatile.shared.s8 	%rs19, [%r5+4];
	max.s16 	%rs20, %rs18, %rs19;
	st.volatile.shared.u8 	[%r5], %rs20;
	ld.volatile.shared.s8 	%rs21, [%r5];
	ld.volatile.shared.s8 	%rs22, [%r5+2];
	max.s16 	%rs23, %rs21, %rs22;
	st.volatile.shared.u8 	[%r5], %rs23;
	ld.volatile.shared.s8 	%rs24, [%r5];
	ld.volatile.shared.s8 	%rs25, [%r5+1];
	max.s16 	%rs26, %rs24, %rs25;
	st.volatile.shared.u8 	[%r5], %rs26;
	setp.ne.s32 	%p7, %r1, 0;
	@%p7 bra 	$L__BB9_11;
	ld.shared.u8 	%rs27, [sdata_i8];
	cvt.u64.u32 	%rd18, %r2;
	mov.u32 	%r15, %ctaid.y;
	cvt.u64.u32 	%rd19, %r15;
	mad.lo.s64 	%rd20, %rd6, %rd19, %rd18;
	cvta.to.global.u64 	%rd21, %rd4;
	add.s64 	%rd22, %rd21, %rd20;
	st.global.u8 	[%rd22], %rs27;
$L__BB9_11:
	ret;

}
	// .globl	contiguous_reduce3_i8
.visible .entry contiguous_reduce3_i8(
	.param .u64 .ptr .align 1 contiguous_reduce3_i8_param_0,
	.param .u64 .ptr .align 1 contiguous_reduce3_i8_param_1,
	.param .u64 .ptr .align 1 contiguous_reduce3_i8_param_2,
	.param .u64 .ptr .align 1 contiguous_reduce3_i8_param_3,
	.param .u64 contiguous_reduce3_i8_param_4,
	.param .u64 contiguous_reduce3_i8_param_5,
	.param .u64 contiguous_reduce3_i8_param_6
)
{
	.reg .pred 	%p<38>;
	.reg .b16 	%rs<60>;
	.reg .b32 	%r<184>;
	.reg .b64 	%rd<306>;

	ld.param.u64 	%rd144, [contiguous_reduce3_i8_param_0];
	ld.param.u64 	%rd145, [contiguous_reduce3_i8_param_1];
	ld.param.u64 	%rd148, [contiguous_reduce3_i8_param_2];
	ld.param.u64 	%rd149, [contiguous_reduce3_i8_param_3];
	ld.param.u64 	%rd146, [contiguous_reduce3_i8_param_4];
	ld.param.u64 	%rd147, [contiguous_reduce3_i8_param_5];
	ld.param.u64 	%rd150, [contiguous_reduce3_i8_param_6];
	cvta.to.global.u64 	%rd1, %rd149;
	cvta.to.global.u64 	%rd2, %rd148;
	mov.u32 	%r1, %tid.y;
	mov.u32 	%r2, %ntid.x;
	mov.u32 	%r3, %tid.x;
	mad.lo.s32 	%r61, %r1, %r2, %r3;
	mov.u32 	%r62, %ctaid.x;
	mad.lo.s32 	%r63, %r62, %r2, %r3;
	mov.u32 	%r4, %ctaid.y;
	mov.u32 	%r5, %ntid.y;
	mad.lo.s32 	%r64, %r4, %r5, %r1;
	mov.u32 	%r65, sdata_i8;
	add.s32 	%r7, %r65, %r61;
	mov.b16 	%rs16, 128;
	st.shared.u8 	[%r7], %rs16;
	cvt.u64.u32 	%rd3, %r63;
	setp.le.u64 	%p1, %rd147, %rd3;
	cvt.u64.u32 	%rd152, %r64;
	setp.le.u64 	%p2, %rd150, %rd152;
	or.pred  	%p3, %p1, %p2;
	@%p3 bra 	$L__BB10_76;
	cvt.u32.u64 	%r66, %rd3;
	cvt.u32.u64 	%r67, %rd147;
	mad.lo.s32 	%r175, %r64, %r67, %r66;
	cvt.u32.u64 	%r9, %rd146;
	add.s32 	%r174, %r9, -1;
	setp.lt.s32 	%p4, %r174, 0;
	mov.b64 	%rd305, 0;
	@%p4 bra 	$L__BB10_59;
	setp.lt.u32 	%p5, %r174, 7;
	mov.b64 	%rd305, 0;
	@%p5 bra 	$L__BB10_30;
	add.s32 	%r170, %r9, -4;
	and.b32  	%r68, %r9, -8;
	neg.s32 	%r169, %r68;
	mov.b64 	%rd305, 0;
$L__BB10_4:
	.pragma "nounroll";
	add.s32 	%r16, %r170, 3;
	cvt.u64.u32 	%rd5, %r175;
	mul.wide.u32 	%rd157, %r16, 8;
	add.s64 	%rd158, %rd2, %rd157;
	ld.global.u64 	%rd6, [%rd158];
	and.b64  	%rd159, %rd6, -4294967296;
	setp.ne.s64 	%p6, %rd159, 0;
	@%p6 bra 	$L__BB10_6;
	cvt.u32.u64 	%r69, %rd6;
	cvt.u32.u64 	%r70, %rd5;
	div.u32 	%r71, %r70, %r69;
	mul.lo.s32 	%r72, %r71, %r69;
	sub.s32 	%r73, %r70, %r72;
	cvt.u64.u32 	%rd270, %r71;
	cvt.u64.u32 	%rd271, %r73;
	bra.uni 	$L__BB10_7;
$L__BB10_6:
	div.s64 	%rd270, %rd5, %rd6;
	mul.lo.s64 	%rd160, %rd270, %rd6;
	sub.s64 	%rd271, %rd5, %rd160;
$L__BB10_7:
	mul.wide.u32 	%rd161, %r16, 8;
	add.s64 	%rd162, %rd1, %rd161;
	ld.global.u64 	%rd163, [%rd162];
	mad.lo.s64 	%rd13, %rd163, %rd271, %rd305;
	add.s32 	%r17, %r170, 2;
	and.b64  	%rd14, %rd270, 4294967295;
	mul.wide.u32 	%rd164, %r17, 8;
	add.s64 	%rd165, %rd2, %rd164;
	ld.global.u64 	%rd15, [%rd165];
	and.b64  	%rd166, %rd15, -4294967296;
	setp.ne.s64 	%p7, %rd166, 0;
	@%p7 bra 	$L__BB10_9;
	cvt.u32.u64 	%r74, %rd15;
	cvt.u32.u64 	%r75, %rd14;
	div.u32 	%r76, %r75, %r74;
	mul.lo.s32 	%r77, %r76, %r74;
	sub.s32 	%r78, %r75, %r77;
	cvt.u64.u32 	%rd272, %r76;
	cvt.u64.u32 	%rd273, %r78;
	bra.uni 	$L__BB10_10;
$L__BB10_9:
	div.s64 	%rd272, %rd14, %rd15;
	mul.lo.s64 	%rd167, %rd272, %rd15;
	sub.s64 	%rd273, %rd14, %rd167;
$L__BB10_10:
	mul.wide.u32 	%rd168, %r17, 8;
	add.s64 	%rd169, %rd1, %rd168;
	ld.global.u64 	%rd170, [%rd169];
	mad.lo.s64 	%rd22, %rd170, %rd273, %rd13;
	add.s32 	%r18, %r170, 1;
	and.b64  	%rd23, %rd272, 4294967295;
	mul.wide.u32 	%rd171, %r18, 8;
	add.s64 	%rd172, %rd2, %rd171;
	ld.global.u64 	%rd24, [%rd172];
	and.b64  	%rd173, %rd24, -4294967296;
	setp.ne.s64 	%p8, %rd173, 0;
	@%p8 bra 	$L__BB10_12;
	cvt.u32.u64 	%r79, %rd24;
	cvt.u32.u64 	%r80, %rd23;
	div.u32 	%r81, %r80, %r79;
	mul.lo.s32 	%r82, %r81, %r79;
	sub.s32 	%r83, %r80, %r82;
	cvt.u64.u32 	%rd274, %r81;
	cvt.u64.u32 	%rd275, %r83;
	bra.uni 	$L__BB10_13;
$L__BB10_12:
	div.s64 	%rd274, %rd23, %rd24;
	mul.lo.s64 	%rd174, %rd274, %rd24;
	sub.s64 	%rd275, %rd23, %rd174;
$L__BB10_13:
	mul.wide.u32 	%rd175, %r18, 8;
	add.s64 	%rd176, %rd1, %rd175;
	ld.global.u64 	%rd177, [%rd176];
	mad.lo.s64 	%rd31, %rd177, %rd275, %rd22;
	and.b64  	%rd32, %rd274, 4294967295;
	mul.wide.u32 	%rd178, %r170, 8;
	add.s64 	%rd179, %rd2, %rd178;
	ld.global.u64 	%rd33, [%rd179];
	and.b64  	%rd180, %rd33, -4294967296;
	setp.ne.s64 	%p9, %rd180, 0;
	@%p9 bra 	$L__BB10_15;
	cvt.u32.u64 	%r84, %rd33;
	cvt.u32.u64 	%r85, %rd32;
	div.u32 	%r86, %r85, %r84;
	mul.lo.s32 	%r87, %r86, %r84;
	sub.s32 	%r88, %r85, %r87;
	cvt.u64.u32 	%rd276, %r86;
	cvt.u64.u32 	%rd277, %r88;
	bra.uni 	$L__BB10_16;
$L__BB10_15:
	div.s64 	%rd276, %rd32, %rd33;
	mul.lo.s64 	%rd181, %rd276, %rd33;
	sub.s64 	%rd277, %rd32, %rd181;
$L__BB10_16:
	mul.wide.u32 	%rd182, %r170, 8;
	add.s64 	%rd183, %rd1, %rd182;
	ld.global.u64 	%rd184, [%rd183];
	mad.lo.s64 	%rd40, %rd184, %rd277, %rd31;
	add.s32 	%r19, %r170, -1;
	and.b64  	%rd41, %rd276, 4294967295;
	mul.wide.u32 	%rd185, %r19, 8;
	add.s64 	%rd186, %rd2, %rd185;
	ld.global.u64 	%rd42, [%rd186];
	and.b64  	%rd187, %rd42, -4294967296;
	setp.ne.s64 	%p10, %rd187, 0;
	@%p10 bra 	$L__BB10_18;
	cvt.u32.u64 	%r89, %rd42;
	cvt.u32.u64 	%r90, %rd41;
	div.u32 	%r91, %r90, %r89;
	mul.lo.s32 	%r92, %r91, %r89;
	sub.s32 	%r93, %r90, %r92;
	cvt.u64.u32 	%rd278, %r91;
	cvt.u64.u32 	%rd279, %r93;
	bra.uni 	$L__BB10_19;
$L__BB10_18:
	div.s64 	%rd278, %rd41, %rd42;
	mul.lo.s64 	%rd188, %rd278, %rd42;
	sub.s64 	%rd279, %rd41, %rd188;
$L__BB10_19:
	mul.wide.u32 	%rd189, %r19, 8;
	add.s64 	%rd190, %rd1, %rd189;
	ld.global.u64 	%rd191, [%rd190];
	mad.lo.s64 	%rd49, %rd191, %rd279, %rd40;
	add.s32 	%r20, %r170, -2;
	and.b64  	%rd50, %rd278, 4294967295;
	mul.wide.u32 	%rd192, %r20, 8;
	add.s64 	%rd193, %rd2, %rd192;
	ld.global.u64 	%rd51, [%rd193];
	and.b64  	%rd194, %rd51, -4294967296;
	setp.ne.s64 	%p11, %rd194, 0;
	@%p11 bra 	$L__BB10_21;
	cvt.u32.u64 	%r94, %rd51;
	cvt.u32.u64 	%r95, %rd50;
	div.u32 	%r96, %r95, %r94;
	mul.lo.s32 	%r97, %r96, %r94;
	sub.s32 	%r98, %r95, %r97;
	cvt.u64.u32 	%rd280, %r96;
	cvt.u64.u32 	%rd281, %r98;
	bra.uni 	$L__BB10_22;
$L__BB10_21:
	div.s64 	%rd280, %rd50, %rd51;
	mul.lo.s64 	%rd195, %rd280, %rd51;
	sub.s64 	%rd281, %rd50, %rd195;
$L__BB10_22:
	mul.wide.u32 	%rd196, %r20, 8;
	add.s64 	%rd197, %rd1, %rd196;
	ld.global.u64 	%rd198, [%rd197];
	mad.lo.s64 	%rd58, %rd198, %rd281, %rd49;
	add.s32 	%r21, %r170, -3;
	and.b64  	%rd59, %rd280, 4294967295;
	mul.wide.u32 	%rd199, %r21, 8;
	add.s64 	%rd200, %rd2, %rd199;
	ld.global.u64 	%rd60, [%rd200];
	and.b64  	%rd201, %rd60, -4294967296;
	setp.ne.s64 	%p12, %rd201, 0;
	@%p12 bra 	$L__BB10_24;
	cvt.u32.u64 	%r99, %rd60;
	cvt.u32.u64 	%r100, %rd59;
	div.u32 	%r101, %r100, %r99;
	mul.lo.s32 	%r102, %r101, %r99;
	sub.s32 	%r103, %r100, %r102;
	cvt.u64.u32 	%rd282, %r101;
	cvt.u64.u32 	%rd283, %r103;
	bra.uni 	$L__BB10_25;
$L__BB10_24:
	div.s64 	%rd282, %rd59, %rd60;
	mul.lo.s64 	%rd202, %rd282, %rd60;
	sub.s64 	%rd283, %rd59, %rd202;
$L__BB10_25:
	mul.wide.u32 	%rd203, %r21, 8;
	add.s64 	%rd204, %rd1, %rd203;
	ld.global.u64 	%rd205, [%rd204];
	mad.lo.s64 	%rd67, %rd205, %rd283, %rd58;
	and.b64  	%rd68, %rd282, 4294967295;
	add.s32 	%r104, %r170, -4;
	mul.wide.u32 	%rd206, %r104, 8;
	add.s64 	%rd207, %rd2, %rd206;
	ld.global.u64 	%rd69, [%rd207];
	and.b64  	%rd208, %rd69, -4294967296;
	setp.ne.s64 	%p13, %rd208, 0;
	@%p13 bra 	$L__BB10_27;
	cvt.u32.u64 	%r105, %rd69;
	cvt.u32.u64 	%r106, %rd68;
	div.u32 	%r107, %r106, %r105;
	mul.lo.s32 	%r108, %r107, %r105;
	sub.s32 	%r109, %r106, %r108;
	cvt.u64.u32 	%rd284, %r107;
	cvt.u64.u32 	%rd285, %r109;
	bra.uni 	$L__BB10_28;
$L__BB10_27:
	div.s64 	%rd284, %rd68, %rd69;
	mul.lo.s64 	%rd209, %rd284, %rd69;
	sub.s64 	%rd285, %rd68, %rd209;
$L__BB10_28:
	mul.wide.u32 	%rd210, %r104, 8;
	add.s64 	%rd211, %rd1, %rd210;
	ld.global.u64 	%rd212, [%rd211];
	mad.lo.s64 	%rd305, %rd212, %rd285, %rd67;
	cvt.u32.u64 	%r175, %rd284;
	add.s32 	%r170, %r170, -8;
	add.s32 	%r169, %r169, 8;
	setp.ne.s32 	%p14, %r169, 0;
	@%p14 bra 	$L__BB10_4;
	add.s32 	%r174, %r170, 3;
$L__BB10_30:
	and.b32  	%r28, %r9, 7;
	setp.eq.s32 	%p15, %r28, 0;
	@%p15 bra 	$L__BB10_59;
	and.b32  	%r29, %r9, 3;
	setp.lt.u32 	%p16, %r28, 4;
	@%p16 bra 	$L__BB10_45;
	cvt.u64.u32 	%rd79, %r175;
	mul.wide.u32 	%rd214, %r174, 8;
	add.s64 	%rd215, %rd2, %rd214;
	ld.global.u64 	%rd80, [%rd215];
	and.b64  	%rd216, %rd80, -4294967296;
	setp.ne.s64 	%p17, %rd216, 0;
	@%p17 bra 	$L__BB10_34;
	cvt.u32.u64 	%r111, %rd80;
	cvt.u32.u64 	%r112, %rd79;
	div.u32 	%r113, %r112, %r111;
	mul.lo.s32 	%r114, %r113, %r111;
	sub.s32 	%r115, %r112, %r114;
	cvt.u64.u32 	%rd288, %r113;
	cvt.u64.u32 	%rd289, %r115;
	bra.uni 	$L__BB10_35;
$L__BB10_34:
	div.s64 	%rd288, %rd79, %rd80;
	mul.lo.s64 	%rd217, %rd288, %rd80;
	sub.s64 	%rd289, %rd79, %rd217;
$L__BB10_35:
	mul.wide.u32 	%rd218, %r174, 8;
	add.s64 	%rd219, %rd1, %rd218;
	ld.global.u64 	%rd220, [%rd219];
	mad.lo.s64 	%rd87, %rd220, %rd289, %rd305;
	add.s32 	%r30, %r174, -1;
	and.b64  	%rd88, %rd288, 4294967295;
	mul.wide.u32 	%rd221, %r30, 8;
	add.s64 	%rd222, %rd2, %rd221;
	ld.global.u64 	%rd89, [%rd222];
	and.b64  	%rd223, %rd89, -4294967296;
	setp.ne.s64 	%p18, %rd223, 0;
	@%p18 bra 	$L__BB10_37;
	cvt.u32.u64 	%r116, %rd89;
	cvt.u32.u64 	%r117, %rd88;
	div.u32 	%r118, %r117, %r116;
	mul.lo.s32 	%r119, %r118, %r116;
	sub.s32 	%r120, %r117, %r119;
	cvt.u64.u32 	%rd290, %r118;
	cvt.u64.u32 	%rd291, %r120;
	bra.uni 	$L__BB10_38;
$L__BB10_37:
	div.s64 	%rd290, %rd88, %rd89;
	mul.lo.s64 	%rd224, %rd290, %rd89;
	sub.s64 	%rd291, %rd88, %rd224;
$L__BB10_38:
	mul.wide.u32 	%rd225, %r30, 8;
	add.s64 	%rd226, %rd1, %rd225;
	ld.global.u64 	%rd227, [%rd226];
	mad.lo.s64 	%rd96, %rd227, %rd291, %rd87;
	add.s32 	%r31, %r174, -2;
	and.b64  	%rd97, %rd290, 4294967295;
	mul.wide.u32 	%rd228, %r31, 8;
	add.s64 	%rd229, %rd2, %rd228;
	ld.global.u64 	%rd98, [%rd229];
	and.b64  	%rd230, %rd98, -4294967296;
	setp.ne.s64 	%p19, %rd230, 0;
	@%p19 bra 	$L__BB10_40;
	cvt.u32.u64 	%r121, %rd98;
	cvt.u32.u64 	%r122, %rd97;
	div.u32 	%r123, %r122, %r121;
	mul.lo.s32 	%r124, %r123, %r121;
	sub.s32 	%r125, %r122, %r124;
	cvt.u64.u32 	%rd292, %r123;
	cvt.u64.u32 	%rd293, %r125;
	bra.uni 	$L__BB10_41;
$L__BB10_40:
	div.s64 	%rd292, %rd97, %rd98;
	mul.lo.s64 	%rd231, %rd292, %rd98;
	sub.s64 	%rd293, %rd97, %rd231;
$L__BB10_41:
	mul.wide.u32 	%rd232, %r31, 8;
	add.s64 	%rd233, %rd1, %rd232;
	ld.global.u64 	%rd234, [%rd233];
	mad.lo.s64 	%rd105, %rd234, %rd293, %rd96;
	add.s32 	%r32, %r174, -3;
	and.b64  	%rd106, %rd292, 4294967295;
	mul.wide.u32 	%rd235, %r32, 8;
	add.s64 	%rd236, %rd2, %rd235;
	ld.global.u64 	%rd107, [%rd236];
	and.b64  	%rd237, %rd107, -4294967296;
	setp.ne.s64 	%p20, %rd237, 0;
	@%p20 bra 	$L__BB10_43;
	cvt.u32.u64 	%r126, %rd107;
	cvt.u32.u64 	%r127, %rd106;
	div.u32 	%r128, %r127, %r126;
	mul.lo.s32 	%r129, %r128, %r126;
	sub.s32 	%r130, %r127, %r129;
	cvt.u64.u32 	%rd294, %r128;
	cvt.u64.u32 	%rd295, %r130;
	bra.uni 	$L__BB10_44;
$L__BB10_43:
	div.s64 	%rd294, %rd106, %rd107;
	mul.lo.s64 	%rd238, %rd294, %rd107;
	sub.s64 	%rd295, %rd106, %rd238;
$L__BB10_44:
	mul.wide.u32 	%rd239, %r32, 8;
	add.s64 	%rd240, %rd1, %rd239;
	ld.global.u64 	%rd241, [%rd240];
	mad.lo.s64 	%rd305, %rd241, %rd295, %rd105;
	cvt.u32.u64 	%r175, %rd294;
	add.s32 	%r174, %r174, -4;
$L__BB10_45:
	setp.eq.s32 	%p21, %r29, 0;
	@%p21 bra 	$L__BB10_59;
	setp.eq.s32 	%p22, %r29, 1;
	@%p22 bra 	$L__BB10_54;
	cvt.u64.u32 	%rd117, %r175;
	mul.wide.u32 	%rd243, %r174, 8;
	add.s64 	%rd244, %rd2, %rd243;
	ld.global.u64 	%rd118, [%rd244];
	and.b64  	%rd245, %rd118, -4294967296;
	setp.ne.s64 	%p23, %rd245, 0;
	@%p23 bra 	$L__BB10_49;
	cvt.u32.u64 	%r131, %rd118;
	cvt.u32.u64 	%r132, %rd117;
	div.u32 	%r133, %r132, %r131;
	mul.lo.s32 	%r134, %r133, %r131;
	sub.s32 	%r135, %r132, %r134;
	cvt.u64.u32 	%rd298, %r133;
	cvt.u64.u32 	%rd299, %r135;
	bra.uni 	$L__BB10_50;
$L__BB10_49:
	div.s64 	%rd298, %rd117, %rd118;
	mul.lo.s64 	%rd246, %rd298, %rd118;
	sub.s64 	%rd299, %rd117, %rd246;
$L__BB10_50:
	add.s64 	%rd248, %rd1, %rd243;
	ld.global.u64 	%rd249, [%rd248];
	mad.lo.s64 	%rd125, %rd249, %rd299, %rd305;
	add.s32 	%r37, %r174, -1;
	and.b64  	%rd126, %rd298, 4294967295;
	mul.wide.u32 	%rd250, %r37, 8;
	add.s64 	%rd251, %rd2, %rd250;
	ld.global.u64 	%rd127, [%rd251];
	and.b64  	%rd252, %rd127, -4294967296;
	setp.ne.s64 	%p24, %rd252, 0;
	@%p24 bra 	$L__BB10_52;
	cvt.u32.u64 	%r136, %rd127;
	cvt.u32.u64 	%r137, %rd126;
	div.u32 	%r138, %r137, %r136;
	mul.lo.s32 	%r139, %r138, %r136;
	sub.s32 	%r140, %r137, %r139;
	cvt.u64.u32 	%rd300, %r138;
	cvt.u64.u32 	%rd301, %r140;
	bra.uni 	$L__BB10_53;
$L__BB10_52:
	div.s64 	%rd300, %rd126, %rd127;
	mul.lo.s64 	%rd253, %rd300, %rd127;
	sub.s64 	%rd301, %rd126, %rd253;
$L__BB10_53:
	add.s64 	%rd255, %rd1, %rd250;
	ld.global.u64 	%rd256, [%rd255];
	mad.lo.s64 	%rd305, %rd256, %rd301, %rd125;
	cvt.u32.u64 	%r175, %rd300;
	add.s32 	%r174, %r174, -2;
$L__BB10_54:
	and.b32  	%r141, %r9, 1;
	setp.eq.b32 	%p25, %r141, 1;
	not.pred 	%p26, %p25;
	@%p26 bra 	$L__BB10_59;
	cvt.u64.u32 	%rd137, %r175;
	mul.wide.u32 	%rd257, %r174, 8;
	add.s64 	%rd258, %rd2, %rd257;
	ld.global.u64 	%rd138, [%rd258];
	and.b64  	%rd259, %rd138, -4294967296;
	setp.ne.s64 	%p27, %rd259, 0;
	@%p27 bra 	$L__BB10_57;
	cvt.u32.u64 	%r142, %rd138;
	cvt.u32.u64 	%r143, %rd137;
	rem.u32 	%r144, %r143, %r142;
	cvt.u64.u32 	%rd304, %r144;
	bra.uni 	$L__BB10_58;
$L__BB10_57:
	rem.s64 	%rd304, %rd137, %rd138;
$L__BB10_58:
	add.s64 	%rd261, %rd1, %rd257;
	ld.global.u64 	%rd262, [%rd261];
	mad.lo.s64 	%rd305, %rd262, %rd304, %rd305;
$L__BB10_59:
	cvta.to.global.u64 	%rd263, %rd145;
	add.s64 	%rd264, %rd263, %rd305;
	ld.global.u8 	%rs17, [%rd264];
	st.shared.u8 	[%r7], %rs17;
	bar.sync 	0;
	setp.ne.s32 	%p28, %r1, 0;
	@%p28 bra 	$L__BB10_76;
	setp.gt.u32 	%p29, %r5, 1;
	@%p29 bra 	$L__BB10_62;
	mov.u32 	%r145, sdata_i8;
	add.s32 	%r146, %r145, %r3;
	ld.shared.u8 	%rs58, [%r146];
	bra.uni 	$L__BB10_75;
$L__BB10_62:
	mov.u32 	%r148, sdata_i8;
	add.s32 	%r42, %r148, %r3;
	ld.shared.u8 	%rs58, [%r42];
	add.s32 	%r43, %r5, -1;
	add.s32 	%r149, %r5, -2;
	and.b32  	%r44, %r43, 7;
	setp.lt.u32 	%p30, %r149, 7;
	mov.b32 	%r182, 1;
	@%p30 bra 	$L__BB10_66;
	and.b32  	%r151, %r43, -8;
	neg.s32 	%r180, %r151;
	add.s32 	%r152, %r3, %r2;
	add.s32 	%r178, %r148, %r152;
	shl.b32 	%r47, %r2, 3;
	mov.b32 	%r179, 0;
$L__BB10_64:
	.pragma "nounroll";
	ld.shared.s8 	%rs19, [%r178];
	cvt.s16.s8 	%rs20, %rs58;
	max.s16 	%rs21, %rs20, %rs19;
	add.s32 	%r154, %r178, %r2;
	ld.shared.s8 	%rs22, [%r154];
	max.s16 	%rs23, %rs21, %rs22;
	add.s32 	%r155, %r154, %r2;
	ld.shared.s8 	%rs24, [%r155];
	max.s16 	%rs25, %rs23, %rs24;
	add.s32 	%r156, %r155, %r2;
	ld.shared.s8 	%rs26, [%r156];
	max.s16 	%rs27, %rs25, %rs26;
	add.s32 	%r157, %r156, %r2;
	ld.shared.s8 	%rs28, [%r157];
	max.s16 	%rs29, %rs27, %rs28;
	add.s32 	%r158, %r157, %r2;
	ld.shared.s8 	%rs30, [%r158];
	max.s16 	%rs31, %rs29, %rs30;
	add.s32 	%r159, %r158, %r2;
	ld.shared.s8 	%rs32, [%r159];
	max.s16 	%rs33, %rs31, %rs32;
	add.s32 	%r160, %r159, %r2;
	ld.shared.s8 	%rs34, [%r160];
	max.s16 	%rs58, %rs33, %rs34;
	add.s32 	%r180, %r180, 8;
	add.s32 	%r179, %r179, 8;
	add.s32 	%r178, %r178, %r47;
	setp.ne.s32 	%p31, %r180, 0;
	@%p31 bra 	$L__BB10_64;
	add.s32 	%r182, %r179, 1;
$L__BB10_66:
	setp.eq.s32 	%p32, %r44, 0;
	@%p32 bra 	$L__BB10_74;
	and.b32  	%r56, %r43, 3;
	setp.lt.u32 	%p33, %r44, 4;
	@%p33 bra 	$L__BB10_69;
	mad.lo.s32 	%r161, %r182, %r2, %r42;
	ld.shared.s8 	%rs36, [%r161];
	cvt.s16.s8 	%rs37, %rs58;
	max.s16 	%rs38, %rs37, %rs36;
	add.s32 	%r162, %r161, %r2;
	ld.shared.s8 	%rs39, [%r162];
	max.s16 	%rs40, %rs38, %rs39;
	add.s32 	%r163, %r162, %r2;
	ld.shared.s8 	%rs41, [%r163];
	max.s16 	%rs42, %rs40, %rs41;
	add.s32 	%r164, %r163, %r2;
	ld.shared.s8 	%rs43, [%r164];
	max.s16 	%rs58, %rs42, %rs43;
	add.s32 	%r182, %r182, 4;
$L__BB10_69:
	setp.eq.s32 	%p34, %r56, 0;
	@%p34 bra 	$L__BB10_74;
	setp.eq.s32 	%p35, %r56, 1;
	@%p35 bra 	$L__BB10_72;
	mad.lo.s32 	%r165, %r182, %r2, %r42;
	ld.shared.s8 	%rs45, [%r165];
	cvt.s16.s8 	%rs46, %rs58;
	max.s16 	%rs47, %rs46, %rs45;
	add.s32 	%r166, %r165, %r2;
	ld.shared.s8 	%rs48, [%r166];
	max.s16 	%rs58, %rs47, %rs48;
	add.s32 	%r182, %r182, 2;
$L__BB10_72:
	and.b32  	%r167, %r43, 1;
	setp.eq.b32 	%p36, %r167, 1;
	not.pred 	%p37, %p36;
	@%p37 bra 	$L__BB10_74;
	mad.lo.s32 	%r168, %r182, %r2, %r42;
	ld.shared.s8 	%rs49, [%r168];
	cvt.s16.s8 	%rs50, %rs58;
	max.s16 	%rs58, %rs50, %rs49;
$L__BB10_74:
	st.shared.u8 	[%r42], %rs58;
$L__BB10_75:
	cvt.u64.u32 	%rd265, %r4;
	mad.lo.s64 	%rd266, %rd147, %rd265, %rd3;
	cvta.to.global.u64 	%rd267, %rd144;
	add.s64 	%rd268, %rd267, %rd266;
	st.global.u8 	[%rd268], %rs58;
$L__BB10_76:
	ret;

}
	// .globl	contiguous_reduce33_i8
.visible .entry contiguous_reduce33_i8(
	.param .u64 .ptr .align 1 contiguous_reduce33_i8_param_0,
	.param .u64 .ptr .align 1 contiguous_reduce33_i8_param_1,
	.param .u64 contiguous_reduce33_i8_param_2,
	.param .u64 contiguous_reduce33_i8_param_3,
	.param .u64 contiguous_reduce33_i8_param_4
)
{
	.reg .pred 	%p<14>;
	.reg .b16 	%rs<60>;
	.reg .b32 	%r<65>;
	.reg .b64 	%rd<15>;

	ld.param.u64 	%rd2, [contiguous_reduce33_i8_param_0];
	ld.param.u64 	%rd3, [contiguous_reduce33_i8_param_1];
	ld.param.u64 	%rd4, [contiguous_reduce33_i8_param_3];
	ld.param.u64 	%rd5, [contiguous_reduce33_i8_param_4];
	mov.u32 	%r1, %tid.y;
	mov.u32 	%r2, %ntid.x;
	mov.u32 	%r3, %tid.x;
	mad.lo.s32 	%r27, %r1, %r2, %r3;
	mov.u32 	%r28, %ctaid.x;
	mad.lo.s32 	%r29, %r28, %r2, %r3;
	mov.u32 	%r4, %ctaid.y;
	mov.u32 	%r5, %ntid.y;
	mad.lo.s32 	%r30, %r4, %r5, %r1;
	mov.u32 	%r31, sdata_i8;
	add.s32 	%r7, %r31, %r27;
	mov.b16 	%rs16, 128;
	st.shared.u8 	[%r7], %rs16;
	cvt.u64.u32 	%rd1, %r29;
	setp.le.u64 	%p1, %rd4, %rd1;
	cvt.u64.u32 	%rd7, %r30;
	setp.le.u64 	%p2, %rd5, %rd7;
	or.pred  	%p3, %p1, %p2;
	@%p3 bra 	$L__BB11_18;
	cvt.u32.u64 	%r32, %rd1;
	cvta.to.global.u64 	%rd8, %rd3;
	cvt.u32.u64 	%r33, %rd4;
	mad.lo.s32 	%r34, %r30, %r33, %r32;
	cvt.u64.u32 	%rd9, %r34;
	add.s64 	%rd10, %rd8, %rd9;
	ld.global.u8 	%rs17, [%rd10];
	st.shared.u8 	[%r7], %rs17;
	bar.sync 	0;
	setp.ne.s32 	%p4, %r1, 0;
	@%p4 bra 	$L__BB11_18;
	setp.gt.u32 	%p5, %r5, 1;
	@%p5 bra 	$L__BB11_4;
	add.s32 	%r36, %r31, %r3;
	ld.shared.u8 	%rs58, [%r36];
	bra.uni 	$L__BB11_17;
$L__BB11_4:
	add.s32 	%r8, %r31, %r3;
	ld.shared.u8 	%rs58, [%r8];
	add.s32 	%r9, %r5, -1;
	add.s32 	%r39, %r5, -2;
	and.b32  	%r10, %r9, 7;
	setp.lt.u32 	%p6, %r39, 7;
	mov.b32 	%r63, 1;
	@%p6 bra 	$L__BB11_8;
	and.b32  	%r41, %r9, -8;
	neg.s32 	%r61, %r41;
	add.s32 	%r42, %r3, %r2;
	add.s32 	%r59, %r31, %r42;
	shl.b32 	%r13, %r2, 3;
	mov.b32 	%r60, 0;
$L__BB11_6:
	.pragma "nounroll";
	ld.shared.s8 	%rs19, [%r59];
	cvt.s16.s8 	%rs20, %rs58;
	max.s16 	%rs21, %rs20, %rs19;
	add.s32 	%r44, %r59, %r2;
	ld.shared.s8 	%rs22, [%r44];
	max.s16 	%rs23, %rs21, %rs22;
	add.s32 	%r45, %r44, %r2;
	ld.shared.s8 	%rs24, [%r45];
	max.s16 	%rs25, %rs23, %rs24;
	add.s32 	%r46, %r45, %r2;
	ld.shared.s8 	%rs26, [%r46];
	max.s16 	%rs27, %rs25, %rs26;
	add.s32 	%r47, %r46, %r2;
	ld.shared.s8 	%rs28, [%r47];
	max.s16 	%rs29, %rs27, %rs28;
	add.s32 	%r48, %r47, %r2;
	ld.shared.s8 	%rs30, [%r48];
	max.s16 	%rs31, %rs29, %rs30;
	add.s32 	%r49, %r48, %r2;
	ld.shared.s8 	%rs32, [%r49];
	max.s16 	%rs33, %rs31, %rs32;
	add.s32 	%r50, %r49, %r2;
	ld.shared.s8 	%rs34, [%r50];
	max.s16 	%rs58, %rs33, %rs34;
	add.s32 	%r61, %r61, 8;
	add.s32 	%r60, %r60, 8;
	add.s32 	%r59, %r59, %r13;
	setp.ne.s32 	%p7, %r61, 0;
	@%p7 bra 	$L__BB11_6;
	add.s32 	%r63, %r60, 1;
$L__BB11_8:
	setp.eq.s32 	%p8, %r10, 0;
	@%p8 bra 	$L__BB11_16;
	and.b32  	%r22, %r9, 3;
	setp.lt.u32 	%p9, %r10, 4;
	@%p9 bra 	$L__BB11_11;
	mad.lo.s32 	%r51, %r63, %r2, %r8;
	ld.shared.s8 	%rs36, [%r51];
	cvt.s16.s8 	%rs37, %rs58;
	max.s16 	%rs38, %rs37, %rs36;
	add.s32 	%r52, %r51, %r2;
	ld.shared.s8 	%rs39, [%r52];
	max.s16 	%rs40, %rs38, %rs39;
	add.s32 	%r53, %r52, %r2;
	ld.shared.s8 	%rs41, [%r53];
	max.s16 	%rs42, %rs40, %rs41;
	add.s32 	%r54, %r53, %r2;
	ld.shared.s8 	%rs43, [%r54];
	max.s16 	%rs58, %rs42, %rs43;
	add.s32 	%r63, %r63, 4;
$L__BB11_11:
	setp.eq.s32 	%p10, %r22, 0;
	@%p10 bra 	$L__BB11_16;
	setp.eq.s32 	%p11, %r22, 1;
	@%p11 bra 	$L__BB11_14;
	mad.lo.s32 	%r55, %r63, %r2, %r8;
	ld.shared.s8 	%rs45, [%r55];
	cvt.s16.s8 	%rs46, %rs58;
	max.s16 	%rs47, %rs46, %rs45;
	add.s32 	%r56, %r55, %r2;
	ld.shared.s8 	%rs48, [%r56];
	max.s16 	%rs58, %rs47, %rs48;
	add.s32 	%r63, %r63, 2;
$L__BB11_14:
	and.b32  	%r57, %r9, 1;
	setp.eq.b32 	%p12, %r57, 1;
	not.pred 	%p13, %p12;
	@%p13 bra 	$L__BB11_16;
	mad.lo.s32 	%r58, %r63, %r2, %r8;
	ld.shared.s8 	%rs49, [%r58];
	cvt.s16.s8 	%rs50, %rs58;
	max.s16 	%rs58, %rs50, %rs49;
$L__BB11_16:
	st.shared.u8 	[%r8], %rs58;
$L__BB11_17:
	cvt.u64.u32 	%rd11, %r4;
	mad.lo.s64 	%rd12, %rd4, %rd11, %rd1;
	cvta.to.global.u64 	%rd13, %rd2;
	add.s64 	%rd14, %rd13, %rd12;
	st.global.u8 	[%rd14], %rs58;
$L__BB11_18:
	ret;

}
	// .globl	contiguous_reduce_i16
.visible .entry contiguous_reduce_i16(
	.param .u64 .ptr .align 1 contiguous_reduce_i16_param_0,
	.param .u64 .ptr .align 1 contiguous_reduce_i16_param_1,
	.param .u64 contiguous_reduce_i16_param_2
)
{
	.reg .pred 	%p<8>;
	.reg .b16 	%rs<28>;
	.reg .b32 	%r<16>;
	.reg .b64 	%rd<16>;

	ld.param.u64 	%rd4, [contiguous_reduce_i16_param_0];
	ld.param.u64 	%rd6, [contiguous_reduce_i16_param_1];
	ld.param.u64 	%rd5, [contiguous_reduce_i16_param_2];
	cvta.to.global.u64 	%rd1, %rd6;
	mov.u32 	%r1, %tid.x;
	mov.u32 	%r2, %ctaid.x;
	mov.u32 	%r15, %ntid.x;
	mul.lo.s32 	%r8, %r2, %r15;
	shl.b32 	%r9, %r8, 1;
	add.s32 	%r4, %r9, %r1;
	shl.b32 	%r10, %r1, 1;
	mov.u32 	%r11, sdata_i16;
	add.s32 	%r5, %r11, %r10;
	mov.b16 	%rs1, -32768;
	st.shared.u16 	[%r5], %rs1;
	add.s32 	%r12, %r4, %r15;
	cvt.u64.u32 	%rd2, %r12;
	setp.le.u64 	%p1, %rd5, %rd2;
	@%p1 bra 	$L__BB12_2;
	mul.wide.u32 	%rd9, %r4, 2;
	add.s64 	%rd10, %rd1, %rd9;
	ld.global.u16 	%rs3, [%rd10];
	shl.b64 	%rd11, %rd2, 1;
	add.s64 	%rd12, %rd1, %rd11;
	ld.global.u16 	%rs4, [%rd12];
	max.s16 	%rs5, %rs3, %rs4;
	st.shared.u16 	[%r5], %rs5;
	bra.uni 	$L__BB12_4;
$L__BB12_2:
	cvt.u64.u32 	%rd3, %r4;
	setp.le.u64 	%p2, %rd5, %rd3;
	@%p2 bra 	$L__BB12_4;
	shl.b64 	%rd7, %rd3, 1;
	add.s64 	%rd8, %rd1, %rd7;
	ld.global.u16 	%rs2, [%rd8];
	st.shared.u16 	[%r5], %rs2;
$L__BB12_4:
	bar.sync 	0;
	setp.lt.u32 	%p3, %r15, 66;
	@%p3 bra 	$L__BB12_8;
$L__BB12_5:
	shr.u32 	%r7, %r15, 1;
	setp.ge.u32 	%p4, %r1, %r7;
	@%p4 bra 	$L__BB12_7;
	ld.shared.u16 	%rs6, [%r5];
	and.b32  	%r13, %r15, 2046;
	add.s32 	%r14, %r5, %r13;
	ld.shared.u16 	%rs7, [%r14];
	max.s16 	%rs8, %rs6, %rs7;
	st.shared.u16 	[%r5], %rs8;
$L__BB12_7:
	bar.sync 	0;
	setp.gt.u32 	%p5, %r15, 131;
	mov.u32 	%r15, %r7;
	@%p5 bra 	$L__BB12_5;
$L__BB12_8:
	setp.gt.u32 	%p6, %r1, 31;
	@%p6 bra 	$L__BB12_11;
	ld.volatile.shared.u16 	%rs9, [%r5];
	ld.volatile.shared.u16 	%rs10, [%r5+64];
	max.s16 	%rs11, %rs9, %rs10;
	st.volatile.shared.u16 	[%r5], %rs11;
	ld.volatile.shared.u16 	%rs12, [%r5];
	ld.volatile.shared.u16 	%rs13, [%r5+32];
	max.s16 	%rs14, %rs12, %rs13;
	st.volatile.shared.u16 	[%r5], %rs14;
	ld.volatile.shared.u16 	%rs15, [%r5];
	ld.volatile.shared.u16 	%rs16, [%r5+16];
	max.s16 	%rs17, %rs15, %rs16;
	st.volatile.shared.u16 	[%r5], %rs17;
	ld.volatile.shared.u16 	%rs18, [%r5];
	ld.volatile.shared.u16 	%rs19, [%r5+8];
	max.s16 	%rs20, %rs18, %rs19;
	st.volatile.shared.u16 	[%r5], %rs20;
	ld.volatile.shared.u16 	%rs21, [%r5];
	ld.volatile.shared.u16 	%rs22, [%r5+4];
	max.s16 	%rs23, %rs21, %rs22;
	st.volatile.shared.u16 	[%r5], %rs23;
	ld.volatile.shared.u16 	%rs24, [%r5];
	ld.volatile.shared.u16 	%rs25, [%r5+2];
	max.s16 	%rs26, %rs24, %rs25;
	st.volatile.shared.u16 	[%r5], %rs26;
	setp.ne.s32 	%p7, %r1, 0;
	@%p7 bra 	$L__BB12_11;
	ld.shared.u16 	%rs27, [sdata_i16];
	cvta.to.global.u64 	%rd13, %rd4;
	mul.wide.u32 	%rd14, %r2, 2;
	add.s64 	%rd15, %rd13, %rd14;
	st.global.u16 	[%rd15], %rs27;
$L__BB12_11:
	ret;

}
	// .globl	uncontiguous_reduce_i16
.visible .entry uncontiguous_reduce_i16(
	.param .u64 .ptr .align 1 uncontiguous_reduce_i16_param_0,
	.param .u64 .ptr .align 1 uncontiguous_reduce_i16_param_1,
	.param .u64 .ptr .align 1 uncontiguous_reduce_i16_param_2,
	.param .u64 .ptr .align 1 uncontiguous_reduce_i16_param_3,
	.param .u64 uncontiguous_reduce_i16_param_4,
	.param .u64 uncontiguous_reduce_i16_param_5
)
{
	.reg .pred 	%p<53>;
	.reg .b16 	%rs<28>;
	.reg .b32 	%r<212>;
	.reg .b64 	%rd<558>;

	ld.param.u64 	%rd260, [uncontiguous_reduce_i16_param_0];
	ld.param.u64 	%rd263, [uncontiguous_reduce_i16_param_1];
	ld.param.u64 	%rd264, [uncontiguous_reduce_i16_param_2];
	ld.param.u64 	%rd265, [uncontiguous_reduce_i16_param_3];
	ld.param.u64 	%rd261, [uncontiguous_reduce_i16_param_4];
	ld.param.u64 	%rd262, [uncontiguous_reduce_i16_param_5];
	cvta.to.global.u64 	%rd1, %rd265;
	cvta.to.global.u64 	%rd2, %rd264;
	cvta.to.global.u64 	%rd3, %rd263;
	mov.u32 	%r1, %tid.x;
	mov.u32 	%r2, %ctaid.x;
	mov.u32 	%r211, %ntid.x;
	mul.lo.s32 	%r52, %r2, %r211;
	shl.b32 	%r53, %r52, 1;
	add.s32 	%r4, %r53, %r1;
	shl.b32 	%r54, %r1, 1;
	mov.u32 	%r55, sdata_i16;
	add.s32 	%r5, %r55, %r54;
	mov.b16 	%rs1, -32768;
	st.shared.u16 	[%r5], %rs1;
	add.s32 	%r56, %r4, %r211;
	cvt.u64.u32 	%rd511, %r56;
	setp.le.u64 	%p1, %rd262, %rd511;
	@%p1 bra 	$L__BB13_54;
	cvt.u32.u64 	%r6, %rd261;
	add.s32 	%r205, %r6, -1;
	setp.lt.s32 	%p27, %r205, 0;
	mov.b64 	%rd515, 0;
	mov.u64 	%rd516, %rd515;
	@%p27 bra 	$L__BB13_53;
	cvt.u64.u32 	%rd512, %r4;
	setp.lt.u32 	%p28, %r205, 3;
	mov.b64 	%rd516, 0;
	mov.u64 	%rd515, %rd516;
	@%p28 bra 	$L__BB13_30;
	add.s32 	%r203, %r6, -2;
	and.b32  	%r132, %r6, -4;
	neg.s32 	%r202, %r132;
	mov.b64 	%rd516, 0;
$L__BB13_4:
	.pragma "nounroll";
	add.s32 	%r12, %r203, 1;
	mul.wide.u32 	%rd397, %r12, 8;
	add.s64 	%rd398, %rd2, %rd397;
	ld.global.u64 	%rd10, [%rd398];
	or.b64  	%rd399, %rd512, %rd10;
	and.b64  	%rd400, %rd399, -4294967296;
	setp.ne.s64 	%p29, %rd400, 0;
	@%p29 bra 	$L__BB13_6;
	cvt.u32.u64 	%r133, %rd10;
	cvt.u32.u64 	%r134, %rd512;
	div.u32 	%r135, %r134, %r133;
	mul.lo.s32 	%r136, %r135, %r133;
	sub.s32 	%r137, %r134, %r136;
	cvt.u64.u32 	%rd477, %r135;
	cvt.u64.u32 	%rd478, %r137;
	bra.uni 	$L__BB13_7;
$L__BB13_6:
	div.s64 	%rd477, %rd512, %rd10;
	mul.lo.s64 	%rd401, %rd477, %rd10;
	sub.s64 	%rd478, %rd512, %rd401;
$L__BB13_7:
	mul.wide.u32 	%rd402, %r12, 8;
	add.s64 	%rd403, %rd1, %rd402;
	ld.global.u64 	%rd17, [%rd403];
	mad.lo.s64 	%rd18, %rd17, %rd478, %rd515;
	or.b64  	%rd404, %rd511, %rd10;
	and.b64  	%rd405, %rd404, -4294967296;
	setp.ne.s64 	%p30, %rd405, 0;
	@%p30 bra 	$L__BB13_9;
	cvt.u32.u64 	%r138, %rd10;
	cvt.u32.u64 	%r139, %rd511;
	div.u32 	%r140, %r139, %r138;
	mul.lo.s32 	%r141, %r140, %r138;
	sub.s32 	%r142, %r139, %r141;
	cvt.u64.u32 	%rd479, %r140;
	cvt.u64.u32 	%rd480, %r142;
	bra.uni 	$L__BB13_10;
$L__BB13_9:
	div.s64 	%rd479, %rd511, %rd10;
	mul.lo.s64 	%rd406, %rd479, %rd10;
	sub.s64 	%rd480, %rd511, %rd406;
$L__BB13_10:
	mad.lo.s64 	%rd25, %rd480, %rd17, %rd516;
	add.s32 	%r13, %r203, -2;
	mul.wide.u32 	%rd407, %r203, 8;
	add.s64 	%rd408, %rd2, %rd407;
	ld.global.u64 	%rd26, [%rd408];
	or.b64  	%rd409, %rd477, %rd26;
	and.b64  	%rd410, %rd409, -4294967296;
	setp.ne.s64 	%p31, %rd410, 0;
	@%p31 bra 	$L__BB13_12;
	cvt.u32.u64 	%r143, %rd26;
	cvt.u32.u64 	%r144, %rd477;
	div.u32 	%r145, %r144, %r143;
	mul.lo.s32 	%r146, %r145, %r143;
	sub.s32 	%r147, %r144, %r146;
	cvt.u64.u32 	%rd481, %r145;
	cvt.u64.u32 	%rd482, %r147;
	bra.uni 	$L__BB13_13;
$L__BB13_12:
	div.s64 	%rd481, %rd477, %rd26;
	mul.lo.s64 	%rd411, %rd481, %rd26;
	sub.s64 	%rd482, %rd477, %rd411;
$L__BB13_13:
	mul.wide.u32 	%rd412, %r203, 8;
	add.s64 	%rd413, %rd1, %rd412;
	ld.global.u64 	%rd33, [%rd413];
	mad.lo.s64 	%rd34, %rd33, %rd482, %rd18;
	or.b64  	%rd414, %rd479, %rd26;
	and.b64  	%rd415, %rd414, -4294967296;
	setp.ne.s64 	%p32, %rd415, 0;
	@%p32 bra 	$L__BB13_15;
	cvt.u32.u64 	%r148, %rd26;
	cvt.u32.u64 	%r149, %rd479;
	div.u32 	%r150, %r149, %r148;
	mul.lo.s32 	%r151, %r150, %r148;
	sub.s32 	%r152, %r149, %r151;
	cvt.u64.u32 	%rd483, %r150;
	cvt.u64.u32 	%rd484, %r152;
	bra.uni 	$L__BB13_16;
$L__BB13_15:
	div.s64 	%rd483, %rd479, %rd26;
	mul.lo.s64 	%rd416, %rd483, %rd26;
	sub.s64 	%rd484, %rd479, %rd416;
$L__BB13_16:
	mad.lo.s64 	%rd41, %rd484, %rd33, %rd25;
	add.s32 	%r14, %r203, -1;
	mul.wide.u32 	%rd417, %r14, 8;
	add.s64 	%rd418, %rd2, %rd417;
	ld.global.u64 	%rd42, [%rd418];
	or.b64  	%rd419, %rd481, %rd42;
	and.b64  	%rd420, %rd419, -4294967296;
	setp.ne.s64 	%p33, %rd420, 0;
	@%p33 bra 	$L__BB13_18;
	cvt.u32.u64 	%r153, %rd42;
	cvt.u32.u64 	%r154, %rd481;
	div.u32 	%r155, %r154, %r153;
	mul.lo.s32 	%r156, %r155, %r153;
	sub.s32 	%r157, %r154, %r156;
	cvt.u64.u32 	%rd485, %r155;
	cvt.u64.u32 	%rd486, %r157;
	bra.uni 	$L__BB13_19;
$L__BB13_18:
	div.s64 	%rd485, %rd481, %rd42;
	mul.lo.s64 	%rd421, %rd485, %rd42;
	sub.s64 	%rd486, %rd481, %rd421;
$L__BB13_19:
	mul.wide.u32 	%rd422, %r14, 8;
	add.s64 	%rd423, %rd1, %rd422;
	ld.global.u64 	%rd49, [%rd423];
	mad.lo.s64 	%rd50, %rd49, %rd486, %rd34;
	or.b64  	%rd424, %rd483, %rd42;
	and.b64  	%rd425, %rd424, -4294967296;
	setp.ne.s64 	%p34, %rd425, 0;
	@%p34 bra 	$L__BB13_21;
	cvt.u32.u64 	%r158, %rd42;
	cvt.u32.u64 	%r159, %rd483;
	div.u32 	%r160, %r159, %r158;
	mul.lo.s32 	%r161, %r160, %r158;
	sub.s32 	%r162, %r159, %r161;
	cvt.u64.u32 	%rd487, %r160;
	cvt.u64.u32 	%rd488, %r162;
	bra.uni 	$L__BB13_22;
$L__BB13_21:
	div.s64 	%rd487, %rd483, %rd42;
	mul.lo.s64 	%rd426, %rd487, %rd42;
	sub.s64 	%rd488, %rd483, %rd426;
$L__BB13_22:
	mad.lo.s64 	%rd57, %rd488, %rd49, %rd41;
	mul.wide.u32 	%rd427, %r13, 8;
	add.s64 	%rd428, %rd2, %rd427;
	ld.global.u64 	%rd58, [%rd428];
	or.b64  	%rd429, %rd485, %rd58;
	and.b64  	%rd430, %rd429, -4294967296;
	setp.ne.s64 	%p35, %rd430, 0;
	@%p35 bra 	$L__BB13_24;
	cvt.u32.u64 	%r163, %rd58;
	cvt.u32.u64 	%r164, %rd485;
	div.u32 	%r165, %r164, %r163;
	mul.lo.s32 	%r166, %r165, %r163;
	sub.s32 	%r167, %r164, %r166;
	cvt.u64.u32 	%rd512, %r165;
	cvt.u64.u32 	%rd490, %r167;
	bra.uni 	$L__BB13_25;
$L__BB13_24:
	div.s64 	%rd512, %rd485, %rd58;
	mul.lo.s64 	%rd431, %rd512, %rd58;
	sub.s64 	%rd490, %rd485, %rd431;
$L__BB13_25:
	mul.wide.u32 	%rd432, %r13, 8;
	add.s64 	%rd433, %rd1, %rd432;
	ld.global.u64 	%rd65, [%rd433];
	mad.lo.s64 	%rd515, %rd65, %rd490, %rd50;
	or.b64  	%rd434, %rd487, %rd58;
	and.b64  	%rd435, %rd434, -4294967296;
	setp.ne.s64 	%p36, %rd435, 0;
	@%p36 bra 	$L__BB13_27;
	cvt.u32.u64 	%r168, %rd58;
	cvt.u32.u64 	%r169, %rd487;
	div.u32 	%r170, %r169, %r168;
	mul.lo.s32 	%r171, %r170, %r168;
	sub.s32 	%r172, %r169, %r171;
	cvt.u64.u32 	%rd511, %r170;
	cvt.u64.u32 	%rd492, %r172;
	bra.uni 	$L__BB13_28;
$L__BB13_27:
	div.s64 	%rd511, %rd487, %rd58;
	mul.lo.s64 	%rd436, %rd511, %rd58;
	sub.s64 	%rd492, %rd487, %rd436;
$L__BB13_28:
	mad.lo.s64 	%rd516, %rd492, %rd65, %rd57;
	add.s32 	%r203, %r203, -4;
	add.s32 	%r202, %r202, 4;
	setp.ne.s32 	%p37, %r202, 0;
	@%p37 bra 	$L__BB13_4;
	add.s32 	%r205, %r203, 1;
$L__BB13_30:
	and.b32  	%r19, %r6, 3;
	setp.eq.s32 	%p38, %r19, 0;
	@%p38 bra 	$L__BB13_53;
	setp.eq.s32 	%p39, %r19, 1;
	@%p39 bra 	$L__BB13_45;
	mul.wide.u32 	%rd438, %r205, 8;
	add.s64 	%rd439, %rd2, %rd438;
	ld.global.u64 	%rd80, [%rd439];
	or.b64  	%rd440, %rd512, %rd80;
	and.b64  	%rd441, %rd440, -4294967296;
	setp.ne.s64 	%p40, %rd441, 0;
	@%p40 bra 	$L__BB13_34;
	cvt.u32.u64 	%r173, %rd80;
	cvt.u32.u64 	%r174, %rd512;
	div.u32 	%r175, %r174, %r173;
	mul.lo.s32 	%r176, %r175, %r173;
	sub.s32 	%r177, %r174, %r176;
	cvt.u64.u32 	%rd499, %r175;
	cvt.u64.u32 	%rd500, %r177;
	bra.uni 	$L__BB13_35;
$L__BB13_34:
	div.s64 	%rd499, %rd512, %rd80;
	mul.lo.s64 	%rd442, %rd499, %rd80;
	sub.s64 	%rd500, %rd512, %rd442;
$L__BB13_35:
	add.s64 	%rd444, %rd1, %rd438;
	ld.global.u64 	%rd87, [%rd444];
	mad.lo.s64 	%rd88, %rd87, %rd500, %rd515;
	or.b64  	%rd445, %rd511, %rd80;
	and.b64  	%rd446, %rd445, -4294967296;
	setp.ne.s64 	%p41, %rd446, 0;
	@%p41 bra 	$L__BB13_37;
	cvt.u32.u64 	%r178, %rd80;
	cvt.u32.u64 	%r179, %rd511;
	div.u32 	%r180, %r179, %r178;
	mul.lo.s32 	%r181, %r180, %r178;
	sub.s32 	%r182, %r179, %r181;
	cvt.u64.u32 	%rd501, %r180;
	cvt.u64.u32 	%rd502, %r182;
	bra.uni 	$L__BB13_38;
$L__BB13_37:
	div.s64 	%rd501, %rd511, %rd80;
	mul.lo.s64 	%rd447, %rd501, %rd80;
	sub.s64 	%rd502, %rd511, %rd447;
$L__BB13_38:
	mad.lo.s64 	%rd95, %rd502, %rd87, %rd516;
	add.s32 	%r20, %r205, -1;
	mul.wide.u32 	%rd448, %r20, 8;
	add.s64 	%rd449, %rd2, %rd448;
	ld.global.u64 	%rd96, [%rd449];
	or.b64  	%rd450, %rd499, %rd96;
	and.b64  	%rd451, %rd450, -4294967296;
	setp.ne.s64 	%p42, %rd451, 0;
	@%p42 bra 	$L__BB13_40;
	cvt.u32.u64 	%r183, %rd96;
	cvt.u32.u64 	%r184, %rd499;
	div.u32 	%r185, %r184, %r183;
	mul.lo.s32 	%r186, %r185, %r183;
	sub.s32 	%r187, %r184, %r186;
	cvt.u64.u32 	%rd512, %r185;
	cvt.u64.u32 	%rd504, %r187;
	bra.uni 	$L__BB13_41;
$L__BB13_40:
	div.s64 	%rd512, %rd499, %rd96;
	mul.lo.s64 	%rd452, %rd512, %rd96;
	sub.s64 	%rd504, %rd499, %rd452;
$L__BB13_41:
	add.s64 	%rd454, %rd1, %rd448;
	ld.global.u64 	%rd103, [%rd454];
	mad.lo.s64 	%rd515, %rd103, %rd504, %rd88;
	or.b64  	%rd455, %rd501, %rd96;
	and.b64  	%rd456, %rd455, -4294967296;
	setp.ne.s64 	%p43, %rd456, 0;
	@%p43 bra 	$L__BB13_43;
	cvt.u32.u64 	%r188, %rd96;
	cvt.u32.u64 	%r189, %rd501;
	div.u32 	%r190, %r189, %r188;
	mul.lo.s32 	%r191, %r190, %r188;
	sub.s32 	%r192, %r189, %r191;
	cvt.u64.u32 	%rd511, %r190;
	cvt.u64.u32 	%rd506, %r192;
	bra.uni 	$L__BB13_44;
$L__BB13_43:
	div.s64 	%rd511, %rd501, %rd96;
	mul.lo.s64 	%rd457, %rd511, %rd96;
	sub.s64 	%rd506, %rd501, %rd457;
$L__BB13_44:
	mad.lo.s64 	%rd516, %rd506, %rd103, %rd95;
	add.s32 	%r205, %r205, -2;
$L__BB13_45:
	and.b32  	%r193, %r6, 1;
	setp.eq.b32 	%p44, %r193, 1;
	not.pred 	%p45, %p44;
	@%p45 bra 	$L__BB13_53;
	mul.wide.u32 	%rd458, %r205, 8;
	add.s64 	%rd459, %rd2, %rd458;
	ld.global.u64 	%rd118, [%rd459];
	or.b64  	%rd460, %rd512, %rd118;
	and.b64  	%rd461, %rd460, -4294967296;
	setp.ne.s64 	%p46, %rd461, 0;
	@%p46 bra 	$L__BB13_48;
	cvt.u32.u64 	%r194, %rd118;
	cvt.u32.u64 	%r195, %rd512;
	rem.u32 	%r196, %r195, %r194;
	cvt.u64.u32 	%rd513, %r196;
	bra.uni 	$L__BB13_49;
$L__BB13_48:
	rem.s64 	%rd513, %rd512, %rd118;
$L__BB13_49:
	add.s64 	%rd463, %rd1, %rd458;
	ld.global.u64 	%rd122, [%rd463];
	mad.lo.s64 	%rd515, %rd122, %rd513, %rd515;
	or.b64  	%rd464, %rd511, %rd118;
	and.b64  	%rd465, %rd464, -4294967296;
	setp.ne.s64 	%p47, %rd465, 0;
	@%p47 bra 	$L__BB13_51;
	cvt.u32.u64 	%r197, %rd118;
	cvt.u32.u64 	%r198, %rd511;
	rem.u32 	%r199, %r198, %r197;
	cvt.u64.u32 	%rd514, %r199;
	bra.uni 	$L__BB13_52;
$L__BB13_51:
	rem.s64 	%rd514, %rd511, %rd118;
$L__BB13_52:
	mad.lo.s64 	%rd516, %rd514, %rd122, %rd516;
$L__BB13_53:
	shl.b64 	%rd466, %rd515, 1;
	add.s64 	%rd467, %rd3, %rd466;
	ld.global.u16 	%rs3, [%rd467];
	shl.b64 	%rd468, %rd516, 1;
	add.s64 	%rd469, %rd3, %rd468;
	ld.global.u16 	%rs4, [%rd469];
	max.s16 	%rs5, %rs3, %rs4;
	st.shared.u16 	[%r5], %rs5;
	bra.uni 	$L__BB13_114;
$L__BB13_54:
	cvt.u64.u32 	%rd548, %r4;
	setp.le.u64 	%p2, %rd262, %rd548;
	@%p2 bra 	$L__BB13_114;
	cvt.u32.u64 	%r23, %rd261;
	add.s32 	%r209, %r23, -1;
	setp.lt.s32 	%p3, %r209, 0;
	mov.b64 	%rd557, 0;
	@%p3 bra 	$L__BB13_113;
	and.b32  	%r25, %r23, 7;
	setp.lt.u32 	%p4, %r209, 7;
	mov.b64 	%rd557, 0;
	@%p4 bra 	$L__BB13_84;
	add.s32 	%r207, %r23, -4;
	and.b32  	%r57, %r23, -8;
	neg.s32 	%r206, %r57;
	mov.b64 	%rd557, 0;
$L__BB13_58:
	.pragma "nounroll";
	add.s32 	%r30, %r207, 3;
	mul.wide.u32 	%rd270, %r30, 8;
	add.s64 	%rd271, %rd2, %rd270;
	ld.global.u64 	%rd133, [%rd271];
	or.b64  	%rd272, %rd548, %rd133;
	and.b64  	%rd273, %rd272, -4294967296;
	setp.ne.s64 	%p5, %rd273, 0;
	@%p5 bra 	$L__BB13_60;
	cvt.u32.u64 	%r58, %rd133;
	cvt.u32.u64 	%r59, %rd548;
	div.u32 	%r60, %r59, %r58;
	mul.lo.s32 	%r61, %r60, %r58;
	sub.s32 	%r62, %r59, %r61;
	cvt.u64.u32 	%rd519, %r60;
	cvt.u64.u32 	%rd520, %r62;
	bra.uni 	$L__BB13_61;
$L__BB13_60:
	div.s64 	%rd519, %rd548, %rd133;
	mul.lo.s64 	%rd274, %rd519, %rd133;
	sub.s64 	%rd520, %rd548, %rd274;
$L__BB13_61:
	add.s64 	%rd276, %rd1, %rd270;
	ld.global.u64 	%rd277, [%rd276];
	mad.lo.s64 	%rd140, %rd277, %rd520, %rd557;
	add.s32 	%r31, %r207, 2;
	mul.wide.u32 	%rd278, %r31, 8;
	add.s64 	%rd279, %rd2, %rd278;
	ld.global.u64 	%rd141, [%rd279];
	or.b64  	%rd280, %rd519, %rd141;
	and.b64  	%rd281, %rd280, -4294967296;
	setp.ne.s64 	%p6, %rd281, 0;
	@%p6 bra 	$L__BB13_63;
	cvt.u32.u64 	%r63, %rd141;
	cvt.u32.u64 	%r64, %rd519;
	div.u32 	%r65, %r64, %r63;
	mul.lo.s32 	%r66, %r65, %r63;
	sub.s32 	%r67, %r64, %r66;
	cvt.u64.u32 	%rd521, %r65;
	cvt.u64.u32 	%rd522, %r67;
	bra.uni 	$L__BB13_64;
$L__BB13_63:
	div.s64 	%rd521, %rd519, %rd141;
	mul.lo.s64 	%rd282, %rd521, %rd141;
	sub.s64 	%rd522, %rd519, %rd282;
$L__BB13_64:
	add.s64 	%rd284, %rd1, %rd278;
	ld.global.u64 	%rd285, [%rd284];
	mad.lo.s64 	%rd148, %rd285, %rd522, %rd140;
	add.s32 	%r32, %r207, 1;
	mul.wide.u32 	%rd286, %r32, 8;
	add.s64 	%rd287, %rd2, %rd286;
	ld.global.u64 	%rd149, [%rd287];
	or.b64  	%rd288, %rd521, %rd149;
	and.b64  	%rd289, %rd288, -4294967296;
	setp.ne.s64 	%p7, %rd289, 0;
	@%p7 bra 	$L__BB13_66;
	cvt.u32.u64 	%r68, %rd149;
	cvt.u32.u64 	%r69, %rd521;
	div.u32 	%r70, %r69, %r68;
	mul.lo.s32 	%r71, %r70, %r68;
	sub.s32 	%r72, %r69, %r71;
	cvt.u64.u32 	%rd523, %r70;
	cvt.u64.u32 	%rd524, %r72;
	bra.uni 	$L__BB13_67;
$L__BB13_66:
	div.s64 	%rd523, %rd521, %rd149;
	mul.lo.s64 	%rd290, %rd523, %rd149;
	sub.s64 	%rd524, %rd521, %rd290;
$L__BB13_67:
	add.s64 	%rd292, %rd1, %rd286;
	ld.global.u64 	%rd293, [%rd292];
	mad.lo.s64 	%rd156, %rd293, %rd524, %rd148;
	add.s32 	%r33, %r207, -4;
	mul.wide.u32 	%rd294, %r207, 8;
	add.s64 	%rd295, %rd2, %rd294;
	ld.global.u64 	%rd157, [%rd295];
	or.b64  	%rd296, %rd523, %rd157;
	and.b64  	%rd297, %rd296, -4294967296;
	setp.ne.s64 	%p8, %rd297, 0;
	@%p8 bra 	$L__BB13_69;
	cvt.u32.u64 	%r73, %rd157;
	cvt.u32.u64 	%r74, %rd523;
	div.u32 	%r75, %r74, %r73;
	mul.lo.s32 	%r76, %r75, %r73;
	sub.s32 	%r77, %r74, %r76;
	cvt.u64.u32 	%rd525, %r75;
	cvt.u64.u32 	%rd526, %r77;
	bra.uni 	$L__BB13_70;
$L__BB13_69:
	div.s64 	%rd525, %rd523, %rd157;
	mul.lo.s64 	%rd298, %rd525, %rd157;
	sub.s64 	%rd526, %rd523, %rd298;
$L__BB13_70:
	add.s64 	%rd300, %rd1, %rd294;
	ld.global.u64 	%rd301, [%rd300];
	mad.lo.s64 	%rd164, %rd301, %rd526, %rd156;
	add.s32 	%r34, %r207, -1;
	mul.wide.u32 	%rd302, %r34, 8;
	add.s64 	%rd303, %rd2, %rd302;
	ld.global.u64 	%rd165, [%rd303];
	or.b64  	%rd304, %rd525, %rd165;
	and.b64  	%rd305, %rd304, -4294967296;
	setp.ne.s64 	%p9, %rd305, 0;
	@%p9 bra 	$L__BB13_72;
	cvt.u32.u64 	%r78, %rd165;
	cvt.u32.u64 	%r79, %rd525;
	div.u32 	%r80, %r79, %r78;
	mul.lo.s32 	%r81, %r80, %r78;
	sub.s32 	%r82, %r79, %r81;
	cvt.u64.u32 	%rd527, %r80;
	cvt.u64.u32 	%rd528, %r82;
	bra.uni 	$L__BB13_73;
$L__BB13_72:
	div.s64 	%rd527, %rd525, %rd165;
	mul.lo.s64 	%rd306, %rd527, %rd165;
	sub.s64 	%rd528, %rd525, %rd306;
$L__BB13_73:
	add.s64 	%rd308, %rd1, %rd302;
	ld.global.u64 	%rd309, [%rd308];
	mad.lo.s64 	%rd172, %rd309, %rd528, %rd164;
	add.s32 	%r35, %r207, -2;
	mul.wide.u32 	%rd310, %r35, 8;
	add.s64 	%rd311, %rd2, %rd310;
	ld.global.u64 	%rd173, [%rd311];
	or.b64  	%rd312, %rd527, %rd173;
	and.b64  	%rd313, %rd312, -4294967296;
	setp.ne.s64 	%p10, %rd313, 0;
	@%p10 bra 	$L__BB13_75;
	cvt.u32.u64 	%r83, %rd173;
	cvt.u32.u64 	%r84, %rd527;
	div.u32 	%r85, %r84, %r83;
	mul.lo.s32 	%r86, %r85, %r83;
	sub.s32 	%r87, %r84, %r86;
	cvt.u64.u32 	%rd529, %r85;
	cvt.u64.u32 	%rd530, %r87;
	bra.uni 	$L__BB13_76;
$L__BB13_75:
	div.s64 	%rd529, %rd527, %rd173;
	mul.lo.s64 	%rd314, %rd529, %rd173;
	sub.s64 	%rd530, %rd527, %rd314;
$L__BB13_76:
	add.s64 	%rd316, %rd1, %rd310;
	ld.global.u64 	%rd317, [%rd316];
	mad.lo.s64 	%rd180, %rd317, %rd530, %rd172;
	add.s32 	%r36, %r207, -3;
	mul.wide.u32 	%rd318, %r36, 8;
	add.s64 	%rd319, %rd2, %rd318;
	ld.global.u64 	%rd181, [%rd319];
	or.b64  	%rd320, %rd529, %rd181;
	and.b64  	%rd321, %rd320, -4294967296;
	setp.ne.s64 	%p11, %rd321, 0;
	@%p11 bra 	$L__BB13_78;
	cvt.u32.u64 	%r88, %rd181;
	cvt.u32.u64 	%r89, %rd529;
	div.u32 	%r90, %r89, %r88;
	mul.lo.s32 	%r91, %r90, %r88;
	sub.s32 	%r92, %r89, %r91;
	cvt.u64.u32 	%rd531, %r90;
	cvt.u64.u32 	%rd532, %r92;
	bra.uni 	$L__BB13_79;
$L__BB13_78:
	div.s64 	%rd531, %rd529, %rd181;
	mul.lo.s64 	%rd322, %rd531, %rd181;
	sub.s64 	%rd532, %rd529, %rd322;
$L__BB13_79:
	add.s64 	%rd324, %rd1, %rd318;
	ld.global.u64 	%rd325, [%rd324];
	mad.lo.s64 	%rd188, %rd325, %rd532, %rd180;
	mul.wide.u32 	%rd326, %r33, 8;
	add.s64 	%rd327, %rd2, %rd326;
	ld.global.u64 	%rd189, [%rd327];
	or.b64  	%rd328, %rd531, %rd189;
	and.b64  	%rd329, %rd328, -4294967296;
	setp.ne.s64 	%p12, %rd329, 0;
	@%p12 bra 	$L__BB13_81;
	cvt.u32.u64 	%r93, %rd189;
	cvt.u32.u64 	%r94, %rd531;
	div.u32 	%r95, %r94, %r93;
	mul.lo.s32 	%r96, %r95, %r93;
	sub.s32 	%r97, %r94, %r96;
	cvt.u64.u32 	%rd548, %r95;
	cvt.u64.u32 	%rd534, %r97;
	bra.uni 	$L__BB13_82;
$L__BB13_81:
	div.s64 	%rd548, %rd531, %rd189;
	mul.lo.s64 	%rd330, %rd548, %rd189;
	sub.s64 	%rd534, %rd531, %rd330;
$L__BB13_82:
	add.s64 	%rd332, %rd1, %rd326;
	ld.global.u64 	%rd333, [%rd332];
	mad.lo.s64 	%rd557, %rd333, %rd534, %rd188;
	add.s32 	%r207, %r207, -8;
	add.s32 	%r206, %r206, 8;
	setp.ne.s32 	%p13, %r206, 0;
	@%p13 bra 	$L__BB13_58;
	add.s32 	%r209, %r207, 3;
$L__BB13_84:
	setp.eq.s32 	%p14, %r25, 0;
	@%p14 bra 	$L__BB13_113;
	and.b32  	%r41, %r23, 3;
	setp.lt.u32 	%p15, %r25, 4;
	@%p15 bra 	$L__BB13_99;
	mul.wide.u32 	%rd335, %r209, 8;
	add.s64 	%rd336, %rd2, %rd335;
	ld.global.u64 	%rd200, [%rd336];
	or.b64  	%rd337, %rd548, %rd200;
	and.b64  	%rd338, %rd337, -4294967296;
	setp.ne.s64 	%p16, %rd338, 0;
	@%p16 bra 	$L__BB13_88;
	cvt.u32.u64 	%r98, %rd200;
	cvt.u32.u64 	%r99, %rd548;
	div.u32 	%r100, %r99, %r98;
	mul.lo.s32 	%r101, %r100, %r98;
	sub.s32 	%r102, %r99, %r101;
	cvt.u64.u32 	%rd538, %r100;
	cvt.u64.u32 	%rd539, %r102;
	bra.uni 	$L__BB13_89;
$L__BB13_88:
	div.s64 	%rd538, %rd548, %rd200;
	mul.lo.s64 	%rd339, %rd538, %rd200;
	sub.s64 	%rd539, %rd548, %rd339;
$L__BB13_89:
	add.s64 	%rd341, %rd1, %rd335;
	ld.global.u64 	%rd342, [%rd341];
	mad.lo.s64 	%rd207, %rd342, %rd539, %rd557;
	add.s32 	%r42, %r209, -1;
	mul.wide.u32 	%rd343, %r42, 8;
	add.s64 	%rd344, %rd2, %rd343;
	ld.global.u64 	%rd208, [%rd344];
	or.b64  	%rd345, %rd538, %rd208;
	and.b64  	%rd346, %rd345, -4294967296;
	setp.ne.s64 	%p17, %rd346, 0;
	@%p17 bra 	$L__BB13_91;
	cvt.u32.u64 	%r103, %rd208;
	cvt.u32.u64 	%r104, %rd538;
	div.u32 	%r105, %r104, %r103;
	mul.lo.s32 	%r106, %r105, %r103;
	sub.s32 	%r107, %r104, %r106;
	cvt.u64.u32 	%rd540, %r105;
	cvt.u64.u32 	%rd541, %r107;
	bra.uni 	$L__BB13_92;
$L__BB13_91:
	div.s64 	%rd540, %rd538, %rd208;
	mul.lo.s64 	%rd347, %rd540, %rd208;
	sub.s64 	%rd541, %rd538, %rd347;
$L__BB13_92:
	add.s64 	%rd349, %rd1, %rd343;
	ld.global.u64 	%rd350, [%rd349];
	mad.lo.s64 	%rd215, %rd350, %rd541, %rd207;
	add.s32 	%r43, %r209, -2;
	mul.wide.u32 	%rd351, %r43, 8;
	add.s64 	%rd352, %rd2, %rd351;
	ld.global.u64 	%rd216, [%rd352];
	or.b64  	%rd353, %rd540, %rd216;
	and.b64  	%rd354, %rd353, -4294967296;
	setp.ne.s64 	%p18, %rd354, 0;
	@%p18 bra 	$L__BB13_94;
	cvt.u32.u64 	%r108, %rd216;
	cvt.u32.u64 	%r109, %rd540;
	div.u32 	%r110, %r109, %r108;
	mul.lo.s32 	%r111, %r110, %r108;
	sub.s32 	%r112, %r109, %r111;
	cvt.u64.u32 	%rd542, %r110;
	cvt.u64.u32 	%rd543, %r112;
	bra.uni 	$L__BB13_95;
$L__BB13_94:
	div.s64 	%rd542, %rd540, %rd216;
	mul.lo.s64 	%rd355, %rd542, %rd216;
	sub.s64 	%rd543, %rd540, %rd355;
$L__BB13_95:
	add.s64 	%rd357, %rd1, %rd351;
	ld.global.u64 	%rd358, [%rd357];
	mad.lo.s64 	%rd223, %rd358, %rd543, %rd215;
	add.s32 	%r44, %r209, -3;
	mul.wide.u32 	%rd359, %r44, 8;
	add.s64 	%rd360, %rd2, %rd359;
	ld.global.u64 	%rd224, [%rd360];
	or.b64  	%rd361, %rd542, %rd224;
	and.b64  	%rd362, %rd361, -4294967296;
	setp.ne.s64 	%p19, %rd362, 0;
	@%p19 bra 	$L__BB13_97;
	cvt.u32.u64 	%r113, %rd224;
	cvt.u32.u64 	%r114, %rd542;
	div.u32 	%r115, %r114, %r113;
	mul.lo.s32 	%r116, %r115, %r113;
	sub.s32 	%r117, %r114, %r116;
	cvt.u64.u32 	%rd548, %r115;
	cvt.u64.u32 	%rd545, %r117;
	bra.uni 	$L__BB13_98;
$L__BB13_97:
	div.s64 	%rd548, %rd542, %rd224;
	mul.lo.s64 	%rd363, %rd548, %rd224;
	sub.s64 	%rd545, %rd542, %rd363;
$L__BB13_98:
	add.s64 	%rd365, %rd1, %rd359;
	ld.global.u64 	%rd366, [%rd365];
	mad.lo.s64 	%rd557, %rd366, %rd545, %rd223;
	add.s32 	%r209, %r209, -4;
$L__BB13_99:
	setp.eq.s32 	%p20, %r41, 0;
	@%p20 bra 	$L__BB13_113;
	setp.eq.s32 	%p21, %r41, 1;
	@%p21 bra 	$L__BB13_108;
	mul.wide.u32 	%rd368, %r209, 8;
	add.s64 	%rd369, %rd2, %rd368;
	ld.global.u64 	%rd235, [%rd369];
	or.b64  	%rd370, %rd548, %rd235;
	and.b64  	%rd371, %rd370, -4294967296;
	setp.ne.s64 	%p22, %rd371, 0;
	@%p22 bra 	$L__BB13_103;
	cvt.u32.u64 	%r118, %rd235;
	cvt.u32.u64 	%r119, %rd548;
	div.u32 	%r120, %r119, %r118;
	mul.lo.s32 	%r121, %r120, %r118;
	sub.s32 	%r122, %r119, %r121;
	cvt.u64.u32 	%rd549, %r120;
	cvt.u64.u32 	%rd550, %r122;
	bra.uni 	$L__BB13_104;
$L__BB13_103:
	div.s64 	%rd549, %rd548, %rd235;
	mul.lo.s64 	%rd372, %rd549, %rd235;
	sub.s64 	%rd550, %rd548, %rd372;
$L__BB13_104:
	add.s64 	%rd374, %rd1, %rd368;
	ld.global.u64 	%rd375, [%rd374];
	mad.lo.s64 	%rd242, %rd375, %rd550, %rd557;
	add.s32 	%r47, %r209, -1;
	mul.wide.u32 	%rd376, %r47, 8;
	add.s64 	%rd377, %rd2, %rd376;
	ld.global.u64 	%rd243, [%rd377];
	or.b64  	%rd378, %rd549, %rd243;
	and.b64  	%rd379, %rd378, -4294967296;
	setp.ne.s64 	%p23, %rd379, 0;
	@%p23 bra 	$L__BB13_106;
	cvt.u32.u64 	%r123, %rd243;
	cvt.u32.u64 	%r124, %rd549;
	div.u32 	%r125, %r124, %r123;
	mul.lo.s32 	%r126, %r125, %r123;
	sub.s32 	%r127, %r124, %r126;
	cvt.u64.u32 	%rd548, %r125;
	cvt.u64.u32 	%rd552, %r127;
	bra.uni 	$L__BB13_107;
$L__BB13_106:
	div.s64 	%rd548, %rd549, %rd243;
	mul.lo.s64 	%rd380, %rd548, %rd243;
	sub.s64 	%rd552, %rd549, %rd380;
$L__BB13_107:
	add.s64 	%rd382, %rd1, %rd376;
	ld.global.u64 	%rd383, [%rd382];
	mad.lo.s64 	%rd557, %rd383, %rd552, %rd242;
	add.s32 	%r209, %r209, -2;
$L__BB13_108:
	and.b32  	%r128, %r23, 1;
	setp.eq.b32 	%p24, %r128, 1;
	not.pred 	%p25, %p24;
	@%p25 bra 	$L__BB13_113;
	mul.wide.u32 	%rd384, %r209, 8;
	add.s64 	%rd385, %rd2, %rd384;
	ld.global.u64 	%rd254, [%rd385];
	or.b64  	%rd386, %rd548, %rd254;
	and.b64  	%rd387, %rd386, -4294967296;
	setp.ne.s64 	%p26, %rd387, 0;
	@%p26 bra 	$L__BB13_111;
	cvt.u32.u64 	%r129, %rd254;
	cvt.u32.u64 	%r130, %rd548;
	rem.u32 	%r131, %r130, %r129;
	cvt.u64.u32 	%rd556, %r131;
	bra.uni 	$L__BB13_112;
$L__BB13_111:
	rem.s64 	%rd556, %rd548, %rd254;
$L__BB13_112:
	add.s64 	%rd389, %rd1, %rd384;
	ld.global.u64 	%rd390, [%rd389];
	mad.lo.s64 	%rd557, %rd390, %rd556, %rd557;
$L__BB13_113:
	shl.b64 	%rd391, %rd557, 1;
	add.s64 	%rd392, %rd3, %rd391;
	ld.global.u16 	%rs2, [%rd392];
	st.shared.u16 	[%r5], %rs2;
$L__BB13_114:
	bar.sync 	0;
	setp.lt.u32 	%p48, %r211, 66;
	@%p48 bra 	$L__BB13_118;
$L__BB13_115:
	shr.u32 	%r51, %r211, 1;
	setp.ge.u32 	%p49, %r1, %r51;
	@%p49 bra 	$L__BB13_117;
	ld.shared.u16 	%rs6, [%r5];
	and.b32  	%r200, %r211, 2046;
	add.s32 	%r201, %r5, %r200;
	ld.shared.u16 	%rs7, [%r201];
	max.s16 	%rs8, %rs6, %rs7;
	st.shared.u16 	[%r5], %rs8;
$L__BB13_117:
	bar.sync 	0;
	setp.gt.u32 	%p50, %r211, 131;
	mov.u32 	%r211, %r51;
	@%p50 bra 	$L__BB13_115;
$L__BB13_118:
	setp.gt.u32 	%p51, %r1, 31;
	@%p51 bra 	$L__BB13_121;
	ld.volatile.shared.u16 	%rs9, [%r5];
	ld.volatile.shared.u16 	%rs10, [%r5+64];
	max.s16 	%rs11, %rs9, %rs10;
	st.volatile.shared.u16 	[%r5], %rs11;
	ld.volatile.shared.u16 	%rs12, [%r5];
	ld.volatile.shared.u16 	%rs13, [%r5+32];
	max.s16 	%rs14, %rs12, %rs13;
	st.volatile.shared.u16 	[%r5], %rs14;
	ld.volatile.shared.u16 	%rs15, [%r5];
	ld.volatile.shared.u16 	%rs16, [%r5+16];
	max.s16 	%rs17, %rs15, %rs16;
	st.volatile.shared.u16 	[%r5], %rs17;
	ld.volatile.shared.u16 	%rs18, [%r5];
	ld.volatile.shared.u16 	%rs19, [%r5+8];
	max.s16 	%rs20, %rs18, %rs19;
	st.volatile.shared.u16 	[%r5], %rs20;
	ld.volatile.shared.u16 	%rs21, [%r5];
	ld.volatile.shared.u16 	%rs22, [%r5+4];
	max.s16 	%rs23, %rs21, %rs22;
	st.volatile.shared.u16 	[%r5], %rs23;
	ld.volatile.shared.u16 	%rs24, [%r5];
	ld.volatile.shared.u16 	%rs25, [%r5+2];
	max.s16 	%rs26, %rs24, %rs25;
	st.volatile.shared.u16 	[%r5], %rs26;
	setp.ne.s32 	%p52, %r1, 0;
	@%p52 bra 	$L__BB13_121;
	ld.shared.u16 	%rs27, [sdata_i16];
	cvta.to.global.u64 	%rd470, %rd260;
	mul.wide.u32 	%rd471, %r2, 2;
	add.s64 	%rd472, %rd470, %rd471;
	st.global.u16 	[%rd472], %rs27;
$L__BB13_121:
	ret;

}
	// .globl	contiguous_reduce2_i16
.visible .entry contiguous_reduce2_i16(
	.param .u64 .ptr .align 1 contiguous_reduce2_i16_param_0,
	.param .u64 .ptr .align 1 contiguous_reduce2_i16_param_1,
	.param .u64 .ptr .align 1 contiguous_reduce2_i16_param_2,
	.param .u64 .ptr .align 1 contiguous_reduce2_i16_param_3,
	.param .u64 contiguous_reduce2_i16_param_4,
	.param .u64 contiguous_reduce2_i16_param_5,
	.param .u64 contiguous_reduce2_i16_param_6
)
{
	.reg .pred 	%p<53>;
	.reg .b16 	%rs<28>;
	.reg .b32 	%r<216>;
	.reg .b64 	%rd<572>;

	ld.param.u64 	%rd266, [contiguous_reduce2_i16_param_1];
	ld.param.u64 	%rd267, [contiguous_reduce2_i16_param_2];
	ld.param.u64 	%rd268, [contiguous_reduce2_i16_param_3];
	ld.param.u64 	%rd263, [contiguous_reduce2_i16_param_4];
	ld.param.u64 	%rd264, [contiguous_reduce2_i16_param_5];
	ld.param.u64 	%rd265, [contiguous_reduce2_i16_param_6];
	cvta.to.global.u64 	%rd1, %rd268;
	cvta.to.global.u64 	%rd2, %rd267;
	cvta.to.global.u64 	%rd571, %rd266;
	mov.u32 	%r1, %tid.x;
	mov.u32 	%r2, %ctaid.x;
	mov.u32 	%r215, %ntid.x;
	mul.lo.s32 	%r51, %r2, %r215;
	shl.b32 	%r52, %r51, 1;
	add.s32 	%r4, %r52, %r1;
	shl.b32 	%r53, %r1, 1;
	mov.u32 	%r54, sdata_i16;
	add.s32 	%r5, %r54, %r53;
	mov.b16 	%rs1, -32768;
	st.shared.u16 	[%r5], %rs1;
	add.s32 	%r55, %r4, %r215;
	cvt.u64.u32 	%rd4, %r55;
	setp.le.u64 	%p1, %rd264, %rd4;
	@%p1 bra 	$L__BB14_54;
	cvt.u64.u32 	%rd401, %r4;
	mov.u32 	%r132, %ctaid.y;
	cvt.u64.u32 	%rd402, %r132;
	mul.lo.s64 	%rd403, %rd264, %rd402;
	add.s64 	%rd525, %rd403, %rd401;
	add.s64 	%rd523, %rd403, %rd4;
	cvt.u32.u64 	%r6, %rd263;
	add.s32 	%r209, %r6, -1;
	setp.lt.s32 	%p27, %r209, 0;
	mov.b64 	%rd529, 0;
	mov.u64 	%rd530, %rd529;
	@%p27 bra 	$L__BB14_53;
	setp.lt.u32 	%p28, %r209, 3;
	mov.b64 	%rd530, 0;
	mov.u64 	%rd529, %rd530;
	@%p28 bra 	$L__BB14_30;
	add.s32 	%r207, %r6, -2;
	and.b32  	%r133, %r6, -4;
	neg.s32 	%r206, %r133;
	mov.b64 	%rd530, 0;
$L__BB14_4:
	.pragma "nounroll";
	add.s32 	%r12, %r207, 1;
	mul.wide.u32 	%rd407, %r12, 8;
	add.s64 	%rd408, %rd2, %rd407;
	ld.global.u64 	%rd11, [%rd408];
	or.b64  	%rd409, %rd525, %rd11;
	and.b64  	%rd410, %rd409, -4294967296;
	setp.ne.s64 	%p29, %rd410, 0;
	@%p29 bra 	$L__BB14_6;
	cvt.u32.u64 	%r134, %rd11;
	cvt.u32.u64 	%r135, %rd525;
	div.u32 	%r136, %r135, %r134;
	mul.lo.s32 	%r137, %r136, %r134;
	sub.s32 	%r138, %r135, %r137;
	cvt.u64.u32 	%rd491, %r136;
	cvt.u64.u32 	%rd492, %r138;
	bra.uni 	$L__BB14_7;
$L__BB14_6:
	div.s64 	%rd491, %rd525, %rd11;
	mul.lo.s64 	%rd411, %rd491, %rd11;
	sub.s64 	%rd492, %rd525, %rd411;
$L__BB14_7:
	mul.wide.u32 	%rd412, %r12, 8;
	add.s64 	%rd413, %rd1, %rd412;
	ld.global.u64 	%rd18, [%rd413];
	mad.lo.s64 	%rd19, %rd18, %rd492, %rd529;
	or.b64  	%rd414, %rd523, %rd11;
	and.b64  	%rd415, %rd414, -4294967296;
	setp.ne.s64 	%p30, %rd415, 0;
	@%p30 bra 	$L__BB14_9;
	cvt.u32.u64 	%r139, %rd11;
	cvt.u32.u64 	%r140, %rd523;
	div.u32 	%r141, %r140, %r139;
	mul.lo.s32 	%r142, %r141, %r139;
	sub.s32 	%r143, %r140, %r142;
	cvt.u64.u32 	%rd493, %r141;
	cvt.u64.u32 	%rd494, %r143;
	bra.uni 	$L__BB14_10;
$L__BB14_9:
	div.s64 	%rd493, %rd523, %rd11;
	mul.lo.s64 	%rd416, %rd493, %rd11;
	sub.s64 	%rd494, %rd523, %rd416;
$L__BB14_10:
	mad.lo.s64 	%rd26, %rd494, %rd18, %rd530;
	mul.wide.u32 	%rd417, %r207, 8;
	add.s64 	%rd418, %rd2, %rd417;
	ld.global.u64 	%rd27, [%rd418];
	or.b64  	%rd419, %rd491, %rd27;
	and.b64  	%rd420, %rd419, -4294967296;
	setp.ne.s64 	%p31, %rd420, 0;
	@%p31 bra 	$L__BB14_12;
	cvt.u32.u64 	%r144, %rd27;
	cvt.u32.u64 	%r145, %rd491;
	div.u32 	%r146, %r145, %r144;
	mul.lo.s32 	%r147, %r146, %r144;
	sub.s32 	%r148, %r145, %r147;
	cvt.u64.u32 	%rd495, %r146;
	cvt.u64.u32 	%rd496, %r148;
	bra.uni 	$L__BB14_13;
$L__BB14_12:
	div.s64 	%rd495, %rd491, %rd27;
	mul.lo.s64 	%rd421, %rd495, %rd27;
	sub.s64 	%rd496, %rd491, %rd421;
$L__BB14_13:
	mul.wide.u32 	%rd422, %r207, 8;
	add.s64 	%rd423, %rd1, %rd422;
	ld.global.u64 	%rd34, [%rd423];
	mad.lo.s64 	%rd35, %rd34, %rd496, %rd19;
	or.b64  	%rd424, %rd493, %rd27;
	and.b64  	%rd425, %rd424, -4294967296;
	setp.ne.s64 	%p32, %rd425, 0;
	@%p32 bra 	$L__BB14_15;
	cvt.u32.u64 	%r149, %rd27;
	cvt.u32.u64 	%r150, %rd493;
	div.u32 	%r151, %r150, %r149;
	mul.lo.s32 	%r152, %r151, %r149;
	sub.s32 	%r153, %r150, %r152;
	cvt.u64.u32 	%rd497, %r151;
	cvt.u64.u32 	%rd498, %r153;
	bra.uni 	$L__BB14_16;
$L__BB14_15:
	div.s64 	%rd497, %rd493, %rd27;
	mul.lo.s64 	%rd426, %rd497, %rd27;
	sub.s64 	%rd498, %rd493, %rd426;
$L__BB14_16:
	mad.lo.s64 	%rd42, %rd498, %rd34, %rd26;
	add.s32 	%r13, %r207, -1;
	mul.wide.u32 	%rd427, %r13, 8;
	add.s64 	%rd428, %rd2, %rd427;
	ld.global.u64 	%rd43, [%rd428];
	or.b64  	%rd429, %rd495, %rd43;
	and.b64  	%rd430, %rd429, -4294967296;
	setp.ne.s64 	%p33, %rd430, 0;
	@%p33 bra 	$L__BB14_18;
	cvt.u32.u64 	%r154, %rd43;
	cvt.u32.u64 	%r155, %rd495;
	div.u32 	%r156, %r155, %r154;
	mul.lo.s32 	%r157, %r156, %r154;
	sub.s32 	%r158, %r155, %r157;
	cvt.u64.u32 	%rd499, %r156;
	cvt.u64.u32 	%rd500, %r158;
	bra.uni 	$L__BB14_19;
$L__BB14_18:
	div.s64 	%rd499, %rd495, %rd43;
	mul.lo.s64 	%rd431, %rd499, %rd43;
	sub.s64 	%rd500, %rd495, %rd431;
$L__BB14_19:
	mul.wide.u32 	%rd432, %r13, 8;
	add.s64 	%rd433, %rd1, %rd432;
	ld.global.u64 	%rd50, [%rd433];
	mad.lo.s64 	%rd51, %rd50, %rd500, %rd35;
	or.b64  	%rd434, %rd497, %rd43;
	and.b64  	%rd435, %rd434, -4294967296;
	setp.ne.s64 	%p34, %rd435, 0;
	@%p34 bra 	$L__BB14_21;
	cvt.u32.u64 	%r159, %rd43;
	cvt.u32.u64 	%r160, %rd497;
	div.u32 	%r161, %r160, %r159;
	mul.lo.s32 	%r162, %r161, %r159;
	sub.s32 	%r163, %r160, %r162;
	cvt.u64.u32 	%rd501, %r161;
	cvt.u64.u32 	%rd502, %r163;
	bra.uni 	$L__BB14_22;
$L__BB14_21:
	div.s64 	%rd501, %rd497, %rd43;
	mul.lo.s64 	%rd436, %rd501, %rd43;
	sub.s64 	%rd502, %rd497, %rd436;
$L__BB14_22:
	mad.lo.s64 	%rd58, %rd502, %rd50, %rd42;
	add.s32 	%r164, %r207, -2;
	mul.wide.u32 	%rd437, %r164, 8;
	add.s64 	%rd438, %rd2, %rd437;
	ld.global.u64 	%rd59, [%rd438];
	or.b64  	%rd439, %rd499, %rd59;
	and.b64  	%rd440, %rd439, -4294967296;
	setp.ne.s64 	%p35, %rd440, 0;
	@%p35 bra 	$L__BB14_24;
	cvt.u32.u64 	%r165, %rd59;
	cvt.u32.u64 	%r166, %rd499;
	div.u32 	%r167, %r166, %r165;
	mul.lo.s32 	%r168, %r167, %r165;
	sub.s32 	%r169, %r166, %r168;
	cvt.u64.u32 	%rd525, %r167;
	cvt.u64.u32 	%rd504, %r169;
	bra.uni 	$L__BB14_25;
$L__BB14_24:
	div.s64 	%rd525, %rd499, %rd59;
	mul.lo.s64 	%rd441, %rd525, %rd59;
	sub.s64 	%rd504, %rd499, %rd441;
$L__BB14_25:
	mul.wide.u32 	%rd442, %r164, 8;
	add.s64 	%rd443, %rd1, %rd442;
	ld.global.u64 	%rd66, [%rd443];
	mad.lo.s64 	%rd529, %rd66, %rd504, %rd51;
	or.b64  	%rd444, %rd501, %rd59;
	and.b64  	%rd445, %rd444, -4294967296;
	setp.ne.s64 	%p36, %rd445, 0;
	@%p36 bra 	$L__BB14_27;
	cvt.u32.u64 	%r171, %rd59;
	cvt.u32.u64 	%r172, %rd501;
	div.u32 	%r173, %r172, %r171;
	mul.lo.s32 	%r174, %r173, %r171;
	sub.s32 	%r175, %r172, %r174;
	cvt.u64.u32 	%rd523, %r173;
	cvt.u64.u32 	%rd506, %r175;
	bra.uni 	$L__BB14_28;
$L__BB14_27:
	div.s64 	%rd523, %rd501, %rd59;
	mul.lo.s64 	%rd446, %rd523, %rd59;
	sub.s64 	%rd506, %rd501, %rd446;
$L__BB14_28:
	mad.lo.s64 	%rd530, %rd506, %rd66, %rd58;
	add.s32 	%r207, %r207, -4;
	add.s32 	%r206, %r206, 4;
	setp.ne.s32 	%p37, %r206, 0;
	@%p37 bra 	$L__BB14_4;
	add.s32 	%r209, %r207, 1;
$L__BB14_30:
	and.b32  	%r18, %r6, 3;
	setp.eq.s32 	%p38, %r18, 0;
	@%p38 bra 	$L__BB14_53;
	setp.eq.s32 	%p39, %r18, 1;
	@%p39 bra 	$L__BB14_45;
	mul.wide.u32 	%rd448, %r209, 8;
	add.s64 	%rd449, %rd2, %rd448;
	ld.global.u64 	%rd81, [%rd449];
	or.b64  	%rd450, %rd525, %rd81;
	and.b64  	%rd451, %rd450, -4294967296;
	setp.ne.s64 	%p40, %rd451, 0;
	@%p40 bra 	$L__BB14_34;
	cvt.u32.u64 	%r176, %rd81;
	cvt.u32.u64 	%r177, %rd525;
	div.u32 	%r178, %r177, %r176;
	mul.lo.s32 	%r179, %r178, %r176;
	sub.s32 	%r180, %r177, %r179;
	cvt.u64.u32 	%rd513, %r178;
	cvt.u64.u32 	%rd514, %r180;
	bra.uni 	$L__BB14_35;
$L__BB14_34:
	div.s64 	%rd513, %rd525, %rd81;
	mul.lo.s64 	%rd452, %rd513, %rd81;
	sub.s64 	%rd514, %rd525, %rd452;
$L__BB14_35:
	add.s64 	%rd454, %rd1, %rd448;
	ld.global.u64 	%rd88, [%rd454];
	mad.lo.s64 	%rd89, %rd88, %rd514, %rd529;
	or.b64  	%rd455, %rd523, %rd81;
	and.b64  	%rd456, %rd455, -4294967296;
	setp.ne.s64 	%p41, %rd456, 0;
	@%p41 bra 	$L__BB14_37;
	cvt.u32.u64 	%r181, %rd81;
	cvt.u32.u64 	%r182, %rd523;
	div.u32 	%r183, %r182, %r181;
	mul.lo.s32 	%r184, %r183, %r181;
	sub.s32 	%r185, %r182, %r184;
	cvt.u64.u32 	%rd515, %r183;
	cvt.u64.u32 	%rd516, %r185;
	bra.uni 	$L__BB14_38;
$L__BB14_37:
	div.s64 	%rd515, %rd523, %rd81;
	mul.lo.s64 	%rd457, %rd515, %rd81;
	sub.s64 	%rd516, %rd523, %rd457;
$L__BB14_38:
	mad.lo.s64 	%rd96, %rd516, %rd88, %rd530;
	add.s32 	%r19, %r209, -1;
	mul.wide.u32 	%rd458, %r19, 8;
	add.s64 	%rd459, %rd2, %rd458;
	ld.global.u64 	%rd97, [%rd459];
	or.b64  	%rd460, %rd513, %rd97;
	and.b64  	%rd461, %rd460, -4294967296;
	setp.ne.s64 	%p42, %rd461, 0;
	@%p42 bra 	$L__BB14_40;
	cvt.u32.u64 	%r186, %rd97;
	cvt.u32.u64 	%r187, %rd513;
	div.u32 	%r188, %r187, %r186;
	mul.lo.s32 	%r189, %r188, %r186;
	sub.s32 	%r190, %r187, %r189;
	cvt.u64.u32 	%rd525, %r188;
	cvt.u64.u32 	%rd518, %r190;
	bra.uni 	$L__BB14_41;
$L__BB14_40:
	div.s64 	%rd525, %rd513, %rd97;
	mul.lo.s64 	%rd462, %rd525, %rd97;
	sub.s64 	%rd518, %rd513, %rd462;
$L__BB14_41:
	add.s64 	%rd464, %rd1, %rd458;
	ld.global.u64 	%rd104, [%rd464];
	mad.lo.s64 	%rd529, %rd104, %rd518, %rd89;
	or.b64  	%rd465, %rd515, %rd97;
	and.b64  	%rd466, %rd465, -4294967296;
	setp.ne.s64 	%p43, %rd466, 0;
	@%p43 bra 	$L__BB14_43;
	cvt.u32.u64 	%r191, %rd97;
	cvt.u32.u64 	%r192, %rd515;
	div.u32 	%r193, %r192, %r191;
	mul.lo.s32 	%r194, %r193, %r191;
	sub.s32 	%r195, %r192, %r194;
	cvt.u64.u32 	%rd523, %r193;
	cvt.u64.u32 	%rd520, %r195;
	bra.uni 	$L__BB14_44;
$L__BB14_43:
	div.s64 	%rd523, %rd515, %rd97;
	mul.lo.s64 	%rd467, %rd523, %rd97;
	sub.s64 	%rd520, %rd515, %rd467;
$L__BB14_44:
	mad.lo.s64 	%rd530, %rd520, %rd104, %rd96;
	add.s32 	%r209, %r209, -2;
$L__BB14_45:
	and.b32  	%r196, %r6, 1;
	setp.eq.b32 	%p44, %r196, 1;
	not.pred 	%p45, %p44;
	@%p45 bra 	$L__BB14_53;
	mul.wide.u32 	%rd468, %r209, 8;
	add.s64 	%rd469, %rd2, %rd468;
	ld.global.u64 	%rd119, [%rd469];
	or.b64  	%rd470, %rd525, %rd119;
	and.b64  	%rd471, %rd470, -4294967296;
	setp.ne.s64 	%p46, %rd471, 0;
	@%p46 bra 	$L__BB14_48;
	cvt.u32.u64 	%r197, %rd119;
	cvt.u32.u64 	%r198, %rd525;
	rem.u32 	%r199, %r198, %r197;
	cvt.u64.u32 	%rd527, %r199;
	bra.uni 	$L__BB14_49;
$L__BB14_48:
	rem.s64 	%rd527, %rd525, %rd119;
$L__BB14_49:
	add.s64 	%rd473, %rd1, %rd468;
	ld.global.u64 	%rd123, [%rd473];
	mad.lo.s64 	%rd529, %rd123, %rd527, %rd529;
	or.b64  	%rd474, %rd523, %rd119;
	and.b64  	%rd475, %rd474, -4294967296;
	setp.ne.s64 	%p47, %rd475, 0;
	@%p47 bra 	$L__BB14_51;
	cvt.u32.u64 	%r200, %rd119;
	cvt.u32.u64 	%r201, %rd523;
	rem.u32 	%r202, %r201, %r200;
	cvt.u64.u32 	%rd528, %r202;
	bra.uni 	$L__BB14_52;
$L__BB14_51:
	rem.s64 	%rd528, %rd523, %rd119;
$L__BB14_52:
	mad.lo.s64 	%rd530, %rd528, %rd123, %rd530;
$L__BB14_53:
	shl.b64 	%rd476, %rd529, 1;
	add.s64 	%rd477, %rd571, %rd476;
	ld.global.u16 	%rs3, [%rd477];
	shl.b64 	%rd478, %rd530, 1;
	add.s64 	%rd479, %rd571, %rd478;
	ld.global.u16 	%rs4, [%rd479];
	max.s16 	%rs5, %rs3, %rs4;
	st.shared.u16 	[%r5], %rs5;
	bra.uni 	$L__BB14_114;
$L__BB14_54:
	cvt.u64.u32 	%rd131, %r4;
	setp.le.u64 	%p2, %rd264, %rd131;
	@%p2 bra 	$L__BB14_114;
	mov.u32 	%r56, %ctaid.y;
	cvt.u64.u32 	%rd269, %r56;
	mad.lo.s64 	%rd562, %rd264, %rd269, %rd131;
	cvt.u32.u64 	%r22, %rd263;
	add.s32 	%r213, %r22, -1;
	setp.lt.s32 	%p3, %r213, 0;
	@%p3 bra 	$L__BB14_113;
	and.b32  	%r24, %r22, 7;
	setp.lt.u32 	%p4, %r213, 7;
	@%p4 bra 	$L__BB14_84;
	add.s32 	%r211, %r22, -4;
	and.b32  	%r57, %r22, -8;
	neg.s32 	%r210, %r57;
$L__BB14_58:
	.pragma "nounroll";
	add.s32 	%r29, %r211, 3;
	mul.wide.u32 	%rd271, %r29, 8;
	add.s64 	%rd272, %rd2, %rd271;
	ld.global.u64 	%rd135, [%rd272];
	or.b64  	%rd273, %rd562, %rd135;
	and.b64  	%rd274, %rd273, -4294967296;
	setp.ne.s64 	%p5, %rd274, 0;
	@%p5 bra 	$L__BB14_60;
	cvt.u32.u64 	%r58, %rd135;
	cvt.u32.u64 	%r59, %rd562;
	div.u32 	%r60, %r59, %r58;
	mul.lo.s32 	%r61, %r60, %r58;
	sub.s32 	%r62, %r59, %r61;
	cvt.u64.u32 	%rd533, %r60;
	cvt.u64.u32 	%rd534, %r62;
	bra.uni 	$L__BB14_61;
$L__BB14_60:
	div.s64 	%rd533, %rd562, %rd135;
	mul.lo.s64 	%rd275, %rd533, %rd135;
	sub.s64 	%rd534, %rd562, %rd275;
$L__BB14_61:
	add.s64 	%rd277, %rd1, %rd271;
	ld.global.u64 	%rd278, [%rd277];
	mul.lo.s64 	%rd142, %rd278, %rd534;
	add.s32 	%r30, %r211, 2;
	mul.wide.u32 	%rd279, %r30, 8;
	add.s64 	%rd280, %rd2, %rd279;
	ld.global.u64 	%rd143, [%rd280];
	or.b64  	%rd281, %rd533, %rd143;
	and.b64  	%rd282, %rd281, -4294967296;
	setp.ne.s64 	%p6, %rd282, 0;
	@%p6 bra 	$L__BB14_63;
	cvt.u32.u64 	%r63, %rd143;
	cvt.u32.u64 	%r64, %rd533;
	div.u32 	%r65, %r64, %r63;
	mul.lo.s32 	%r66, %r65, %r63;
	sub.s32 	%r67, %r64, %r66;
	cvt.u64.u32 	%rd535, %r65;
	cvt.u64.u32 	%rd536, %r67;
	bra.uni 	$L__BB14_64;
$L__BB14_63:
	div.s64 	%rd535, %rd533, %rd143;
	mul.lo.s64 	%rd283, %rd535, %rd143;
	sub.s64 	%rd536, %rd533, %rd283;
$L__BB14_64:
	add.s64 	%rd285, %rd1, %rd279;
	ld.global.u64 	%rd286, [%rd285];
	mad.lo.s64 	%rd150, %rd286, %rd536, %rd142;
	add.s32 	%r31, %r211, 1;
	mul.wide.u32 	%rd287, %r31, 8;
	add.s64 	%rd288, %rd2, %rd287;
	ld.global.u64 	%rd151, [%rd288];
	or.b64  	%rd289, %rd535, %rd151;
	and.b64  	%rd290, %rd289, -4294967296;
	setp.ne.s64 	%p7, %rd290, 0;
	@%p7 bra 	$L__BB14_66;
	cvt.u32.u64 	%r68, %rd151;
	cvt.u32.u64 	%r69, %rd535;
	div.u32 	%r70, %r69, %r68;
	mul.lo.s32 	%r71, %r70, %r68;
	sub.s32 	%r72, %r69, %r71;
	cvt.u64.u32 	%rd537, %r70;
	cvt.u64.u32 	%rd538, %r72;
	bra.uni 	$L__BB14_67;
$L__BB14_66:
	div.s64 	%rd537, %rd535, %rd151;
	mul.lo.s64 	%rd291, %rd537, %rd151;
	sub.s64 	%rd538, %rd535, %rd291;
$L__BB14_67:
	add.s64 	%rd293, %rd1, %rd287;
	ld.global.u64 	%rd294, [%rd293];
	mad.lo.s64 	%rd158, %rd294, %rd538, %rd150;
	add.s32 	%r32, %r211, -4;
	mul.wide.u32 	%rd295, %r211, 8;
	add.s64 	%rd296, %rd2, %rd295;
	ld.global.u64 	%rd159, [%rd296];
	or.b64  	%rd297, %rd537, %rd159;
	and.b64  	%rd298, %rd297, -4294967296;
	setp.ne.s64 	%p8, %rd298, 0;
	@%p8 bra 	$L__BB14_69;
	cvt.u32.u64 	%r73, %rd159;
	cvt.u32.u64 	%r74, %rd537;
	div.u32 	%r75, %r74, %r73;
	mul.lo.s32 	%r76, %r75, %r73;
	sub.s32 	%r77, %r74, %r76;
	cvt.u64.u32 	%rd539, %r75;
	cvt.u64.u32 	%rd540, %r77;
	bra.uni 	$L__BB14_70;
$L__BB14_69:
	div.s64 	%rd539, %rd537, %rd159;
	mul.lo.s64 	%rd299, %rd539, %rd159;
	sub.s64 	%rd540, %rd537, %rd299;
$L__BB14_70:
	add.s64 	%rd301, %rd1, %rd295;
	ld.global.u64 	%rd302, [%rd301];
	mad.lo.s64 	%rd166, %rd302, %rd540, %rd158;
	add.s32 	%r33, %r211, -1;
	mul.wide.u32 	%rd303, %r33, 8;
	add.s64 	%rd304, %rd2, %rd303;
	ld.global.u64 	%rd167, [%rd304];
	or.b64  	%rd305, %rd539, %rd167;
	and.b64  	%rd306, %rd305, -4294967296;
	setp.ne.s64 	%p9, %rd306, 0;
	@%p9 bra 	$L__BB14_72;
	cvt.u32.u64 	%r78, %rd167;
	cvt.u32.u64 	%r79, %rd539;
	div.u32 	%r80, %r79, %r78;
	mul.lo.s32 	%r81, %r80, %r78;
	sub.s32 	%r82, %r79, %r81;
	cvt.u64.u32 	%rd541, %r80;
	cvt.u64.u32 	%rd542, %r82;
	bra.uni 	$L__BB14_73;
$L__BB14_72:
	div.s64 	%rd541, %rd539, %rd167;
	mul.lo.s64 	%rd307, %rd541, %rd167;
	sub.s64 	%rd542, %rd539, %rd307;
$L__BB14_73:
	add.s64 	%rd309, %rd1, %rd303;
	ld.global.u64 	%rd310, [%rd309];
	mad.lo.s64 	%rd174, %rd310, %rd542, %rd166;
	add.s32 	%r34, %r211, -2;
	mul.wide.u32 	%rd311, %r34, 8;
	add.s64 	%rd312, %rd2, %rd311;
	ld.global.u64 	%rd175, [%rd312];
	or.b64  	%rd313, %rd541, %rd175;
	and.b64  	%rd314, %rd313, -4294967296;
	setp.ne.s64 	%p10, %rd314, 0;
	@%p10 bra 	$L__BB14_75;
	cvt.u32.u64 	%r83, %rd175;
	cvt.u32.u64 	%r84, %rd541;
	div.u32 	%r85, %r84, %r83;
	mul.lo.s32 	%r86, %r85, %r83;
	sub.s32 	%r87, %r84, %r86;
	cvt.u64.u32 	%rd543, %r85;
	cvt.u64.u32 	%rd544, %r87;
	bra.uni 	$L__BB14_76;
$L__BB14_75:
	div.s64 	%rd543, %rd541, %rd175;
	mul.lo.s64 	%rd315, %rd543, %rd175;
	sub.s64 	%rd544, %rd541, %rd315;
$L__BB14_76:
	add.s64 	%rd317, %rd1, %rd311;
	ld.global.u64 	%rd318, [%rd317];
	mad.lo.s64 	%rd182, %rd318, %rd544, %rd174;
	add.s32 	%r35, %r211, -3;
	mul.wide.u32 	%rd319, %r35, 8;
	add.s64 	%rd320, %rd2, %rd319;
	ld.global.u64 	%rd183, [%rd320];
	or.b64  	%rd321, %rd543, %rd183;
	and.b64  	%rd322, %rd321, -4294967296;
	setp.ne.s64 	%p11, %rd322, 0;
	@%p11 bra 	$L__BB14_78;
	cvt.u32.u64 	%r88, %rd183;
	cvt.u32.u64 	%r89, %rd543;
	div.u32 	%r90, %r89, %r88;
	mul.lo.s32 	%r91, %r90, %r88;
	sub.s32 	%r92, %r89, %r91;
	cvt.u64.u32 	%rd545, %r90;
	cvt.u64.u32 	%rd546, %r92;
	bra.uni 	$L__BB14_79;
$L__BB14_78:
	div.s64 	%rd545, %rd543, %rd183;
	mul.lo.s64 	%rd323, %rd545, %rd183;
	sub.s64 	%rd546, %rd543, %rd323;
$L__BB14_79:
	add.s64 	%rd325, %rd1, %rd319;
	ld.global.u64 	%rd326, [%rd325];
	mad.lo.s64 	%rd190, %rd326, %rd546, %rd182;
	mul.wide.u32 	%rd327, %r32, 8;
	add.s64 	%rd328, %rd2, %rd327;
	ld.global.u64 	%rd191, [%rd328];
	or.b64  	%rd329, %rd545, %rd191;
	and.b64  	%rd330, %rd329, -4294967296;
	setp.ne.s64 	%p12, %rd330, 0;
	@%p12 bra 	$L__BB14_81;
	cvt.u32.u64 	%r93, %rd191;
	cvt.u32.u64 	%r94, %rd545;
	div.u32 	%r95, %r94, %r93;
	mul.lo.s32 	%r96, %r95, %r93;
	sub.s32 	%r97, %r94, %r96;
	cvt.u64.u32 	%rd562, %r95;
	cvt.u64.u32 	%rd548, %r97;
	bra.uni 	$L__BB14_82;
$L__BB14_81:
	div.s64 	%rd562, %rd545, %rd191;
	mul.lo.s64 	%rd331, %rd562, %rd191;
	sub.s64 	%rd548, %rd545, %rd331;
$L__BB14_82:
	add.s64 	%rd333, %rd1, %rd327;
	ld.global.u64 	%rd334, [%rd333];
	mad.lo.s64 	%rd335, %rd334, %rd548, %rd190;
	shl.b64 	%rd336, %rd335, 1;
	add.s64 	%rd571, %rd571, %rd336;
	add.s32 	%r211, %r211, -8;
	add.s32 	%r210, %r210, 8;
	setp.ne.s32 	%p13, %r210, 0;
	@%p13 bra 	$L__BB14_58;
	add.s32 	%r213, %r211, 3;
$L__BB14_84:
	setp.eq.s32 	%p14, %r24, 0;
	@%p14 bra 	$L__BB14_113;
	and.b32  	%r40, %r22, 3;
	setp.lt.u32 	%p15, %r24, 4;
	@%p15 bra 	$L__BB14_99;
	mul.wide.u32 	%rd338, %r213, 8;
	add.s64 	%rd339, %rd2, %rd338;
	ld.global.u64 	%rd202, [%rd339];
	or.b64  	%rd340, %rd562, %rd202;
	and.b64  	%rd341, %rd340, -4294967296;
	setp.ne.s64 	%p16, %rd341, 0;
	@%p16 bra 	$L__BB14_88;
	cvt.u32.u64 	%r98, %rd202;
	cvt.u32.u64 	%r99, %rd562;
	div.u32 	%r100, %r99, %r98;
	mul.lo.s32 	%r101, %r100, %r98;
	sub.s32 	%r102, %r99, %r101;
	cvt.u64.u32 	%rd552, %r100;
	cvt.u64.u32 	%rd553, %r102;
	bra.uni 	$L__BB14_89;
$L__BB14_88:
	div.s64 	%rd552, %rd562, %rd202;
	mul.lo.s64 	%rd342, %rd552, %rd202;
	sub.s64 	%rd553, %rd562, %rd342;
$L__BB14_89:
	add.s64 	%rd344, %rd1, %rd338;
	ld.global.u64 	%rd345, [%rd344];
	mul.lo.s64 	%rd209, %rd345, %rd553;
	add.s32 	%r41, %r213, -1;
	mul.wide.u32 	%rd346, %r41, 8;
	add.s64 	%rd347, %rd2, %rd346;
	ld.global.u64 	%rd210, [%rd347];
	or.b64  	%rd348, %rd552, %rd210;
	and.b64  	%rd349, %rd348, -4294967296;
	setp.ne.s64 	%p17, %rd349, 0;
	@%p17 bra 	$L__BB14_91;
	cvt.u32.u64 	%r103, %rd210;
	cvt.u32.u64 	%r104, %rd552;
	div.u32 	%r105, %r104, %r103;
	mul.lo.s32 	%r106, %r105, %r103;
	sub.s32 	%r107, %r104, %r106;
	cvt.u64.u32 	%rd554, %r105;
	cvt.u64.u32 	%rd555, %r107;
	bra.uni 	$L__BB14_92;
$L__BB14_91:
	div.s64 	%rd554, %rd552, %rd210;
	mul.lo.s64 	%rd350, %rd554, %rd210;
	sub.s64 	%rd555, %rd552, %rd350;
$L__BB14_92:
	add.s64 	%rd352, %rd1, %rd346;
	ld.global.u64 	%rd353, [%rd352];
	mad.lo.s64 	%rd217, %rd353, %rd555, %rd209;
	add.s32 	%r42, %r213, -2;
	mul.wide.u32 	%rd354, %r42, 8;
	add.s64 	%rd355, %rd2, %rd354;
	ld.global.u64 	%rd218, [%rd355];
	or.b64  	%rd356, %rd554, %rd218;
	and.b64  	%rd357, %rd356, -4294967296;
	setp.ne.s64 	%p18, %rd357, 0;
	@%p18 bra 	$L__BB14_94;
	cvt.u32.u64 	%r108, %rd218;
	cvt.u32.u64 	%r109, %rd554;
	div.u32 	%r110, %r109, %r108;
	mul.lo.s32 	%r111, %r110, %r108;
	sub.s32 	%r112, %r109, %r111;
	cvt.u64.u32 	%rd556, %r110;
	cvt.u64.u32 	%rd557, %r112;
	bra.uni 	$L__BB14_95;
$L__BB14_94:
	div.s64 	%rd556, %rd554, %rd218;
	mul.lo.s64 	%rd358, %rd556, %rd218;
	sub.s64 	%rd557, %rd554, %rd358;
$L__BB14_95:
	add.s64 	%rd360, %rd1, %rd354;
	ld.global.u64 	%rd361, [%rd360];
	mad.lo.s64 	%rd225, %rd361, %rd557, %rd217;
	add.s32 	%r43, %r213, -3;
	mul.wide.u32 	%rd362, %r43, 8;
	add.s64 	%rd363, %rd2, %rd362;
	ld.global.u64 	%rd226, [%rd363];
	or.b64  	%rd364, %rd556, %rd226;
	and.b64  	%rd365, %rd364, -4294967296;
	setp.ne.s64 	%p19, %rd365, 0;
	@%p19 bra 	$L__BB14_97;
	cvt.u32.u64 	%r113, %rd226;
	cvt.u32.u64 	%r114, %rd556;
	div.u32 	%r115, %r114, %r113;
	mul.lo.s32 	%r116, %r115, %r113;
	sub.s32 	%r117, %r114, %r116;
	cvt.u64.u32 	%rd562, %r115;
	cvt.u64.u32 	%rd559, %r117;
	bra.uni 	$L__BB14_98;
$L__BB14_97:
	div.s64 	%rd562, %rd556, %rd226;
	mul.lo.s64 	%rd366, %rd562, %rd226;
	sub.s64 	%rd559, %rd556, %rd366;
$L__BB14_98:
	add.s64 	%rd368, %rd1, %rd362;
	ld.global.u64 	%rd369, [%rd368];
	mad.lo.s64 	%rd370, %rd369, %rd559, %rd225;
	shl.b64 	%rd371, %rd370, 1;
	add.s64 	%rd571, %rd571, %rd371;
	add.s32 	%r213, %r213, -4;
$L__BB14_99:
	setp.eq.s32 	%p20, %r40, 0;
	@%p20 bra 	$L__BB14_113;
	setp.eq.s32 	%p21, %r40, 1;
	@%p21 bra 	$L__BB14_108;
	mul.wide.u32 	%rd373, %r213, 8;
	add.s64 	%rd374, %rd2, %rd373;
	ld.global.u64 	%rd237, [%rd374];
	or.b64  	%rd375, %rd562, %rd237;
	and.b64  	%rd376, %rd375, -4294967296;
	setp.ne.s64 	%p22, %rd376, 0;
	@%p22 bra 	$L__BB14_103;
	cvt.u32.u64 	%r118, %rd237;
	cvt.u32.u64 	%r119, %rd562;
	div.u32 	%r120, %r119, %r118;
	mul.lo.s32 	%r121, %r120, %r118;
	sub.s32 	%r122, %r119, %r121;
	cvt.u64.u32 	%rd563, %r120;
	cvt.u64.u32 	%rd564, %r122;
	bra.uni 	$L__BB14_104;
$L__BB14_103:
	div.s64 	%rd563, %rd562, %rd237;
	mul.lo.s64 	%rd377, %rd563, %rd237;
	sub.s64 	%rd564, %rd562, %rd377;
$L__BB14_104:
	add.s64 	%rd379, %rd1, %rd373;
	ld.global.u64 	%rd380, [%rd379];
	mul.lo.s64 	%rd244, %rd380, %rd564;
	add.s32 	%r46, %r213, -1;
	mul.wide.u32 	%rd381, %r46, 8;
	add.s64 	%rd382, %rd2, %rd381;
	ld.global.u64 	%rd245, [%rd382];
	or.b64  	%rd383, %rd563, %rd245;
	and.b64  	%rd384, %rd383, -4294967296;
	setp.ne.s64 	%p23, %rd384, 0;
	@%p23 bra 	$L__BB14_106;
	cvt.u32.u64 	%r123, %rd245;
	cvt.u32.u64 	%r124, %rd563;
	div.u32 	%r125, %r124, %r123;
	mul.lo.s32 	%r126, %r125, %r123;
	sub.s32 	%r127, %r124, %r126;
	cvt.u64.u32 	%rd562, %r125;
	cvt.u64.u32 	%rd566, %r127;
	bra.uni 	$L__BB14_107;
$L__BB14_106:
	div.s64 	%rd562, %rd563, %rd245;
	mul.lo.s64 	%rd385, %rd562, %rd245;
	sub.s64 	%rd566, %rd563, %rd385;
$L__BB14_107:
	add.s64 	%rd387, %rd1, %rd381;
	ld.global.u64 	%rd388, [%rd387];
	mad.lo.s64 	%rd389, %rd388, %rd566, %rd244;
	shl.b64 	%rd390, %rd389, 1;
	add.s64 	%rd571, %rd571, %rd390;
	add.s32 	%r213, %r213, -2;
$L__BB14_108:
	and.b32  	%r128, %r22, 1;
	setp.eq.b32 	%p24, %r128, 1;
	not.pred 	%p25, %p24;
	@%p25 bra 	$L__BB14_113;
	mul.wide.u32 	%rd391, %r213, 8;
	add.s64 	%rd392, %rd2, %rd391;
	ld.global.u64 	%rd256, [%rd392];
	or.b64  	%rd393, %rd562, %rd256;
	and.b64  	%rd394, %rd393, -4294967296;
	setp.ne.s64 	%p26, %rd394, 0;
	@%p26 bra 	$L__BB14_111;
	cvt.u32.u64 	%r129, %rd256;
	cvt.u32.u64 	%r130, %rd562;
	rem.u32 	%r131, %r130, %r129;
	cvt.u64.u32 	%rd570, %r131;
	bra.uni 	$L__BB14_112;
$L__BB14_111:
	rem.s64 	%rd570, %rd562, %rd256;
$L__BB14_112:
	add.s64 	%rd396, %rd1, %rd391;
	ld.global.u64 	%rd397, [%rd396];
	mul.lo.s64 	%rd398, %rd397, %rd570;
	shl.b64 	%rd399, %rd398, 1;
	add.s64 	%rd571, %rd571, %rd399;
$L__BB14_113:
	ld.global.u16 	%rs2, [%rd571];
	st.shared.u16 	[%r5], %rs2;
$L__BB14_114:
	bar.sync 	0;
	setp.lt.u32 	%p48, %r215, 66;
	@%p48 bra 	$L__BB14_118;
$L__BB14_115:
	shr.u32 	%r50, %r215, 1;
	setp.ge.u32 	%p49, %r1, %r50;
	@%p49 bra 	$L__BB14_117;
	ld.shared.u16 	%rs6, [%r5];
	and.b32  	%r203, %r215, 2046;
	add.s32 	%r204, %r5, %r203;
	ld.shared.u16 	%rs7, [%r204];
	max.s16 	%rs8, %rs6, %rs7;
	st.shared.u16 	[%r5], %rs8;
$L__BB14_117:
	bar.sync 	0;
	setp.gt.u32 	%p50, %r215, 131;
	mov.u32 	%r215, %r50;
	@%p50 bra 	$L__BB14_115;
$L__BB14_118:
	setp.gt.u32 	%p51, %r1, 31;
	@%p51 bra 	$L__BB14_121;
	ld.volatile.shared.u16 	%rs9, [%r5];
	ld.volatile.shared.u16 	%rs10, [%r5+64];
	max.s16 	%rs11, %rs9, %rs10;
	st.volatile.shared.u16 	[%r5], %rs11;
	ld.volatile.shared.u16 	%rs12, [%r5];
	ld.volatile.shared.u16 	%rs13, [%r5+32];
	max.s16 	%rs14, %rs12, %rs13;
	st.volatile.shared.u16 	[%r5], %rs14;
	ld.volatile.shared.u16 	%rs15, [%r5];
	ld.volatile.shared.u16 	%rs16, [%r5+16];
	max.s16 	%rs17, %rs15, %rs16;
	st.volatile.shared.u16 	[%r5], %rs17;
	ld.volatile.shared.u16 	%rs18, [%r5];
	ld.volatile.shared.u16 	%rs19, [%r5+8];
	max.s16 	%rs20, %rs18, %rs19;
	st.volatile.shared.u16 	[%r5], %rs20;
	ld.volatile.shared.u16 	%rs21, [%r5];
	ld.volatile.shared.u16 	%rs22, [%r5+4];
	max.s16 	%rs23, %rs21, %rs22;
	st.volatile.shared.u16 	[%r5], %rs23;
	ld.volatile.shared.u16 	%rs24, [%r5];
	ld.volatile.shared.u16 	%rs25, [%r5+2];
	max.s16 	%rs26, %rs24, %rs25;
	st.volatile.shared.u16 	[%r5], %rs26;
	setp.ne.s32 	%p52, %r1, 0;
	@%p52 bra 	$L__BB14_121;
	ld.param.u64 	%rd486, [contiguous_reduce2_i16_param_0];
	ld.shared.u16 	%rs27, [sdata_i16];
	cvt.u64.u32 	%rd480, %r2;
	mov.u32 	%r205, %ctaid.y;
	cvt.u64.u32 	%rd481, %r205;
	mad.lo.s64 	%rd482, %rd265, %rd481, %rd480;
	cvta.to.global.u64 	%rd483, %rd486;
	shl.b64 	%rd484, %rd482, 1;
	add.s64 	%rd485, %rd483, %rd484;
	st.global.u16 	[%rd485], %rs27;
$L__BB14_121:
	ret;

}
	// .globl	contiguous_reduce22_i16
.visible .entry contiguous_reduce22_i16(
	.param .u64 .ptr .align 1 contiguous_reduce22_i16_param_0,
	.param .u64 .ptr .align 1 contiguous_reduce22_i16_param_1,
	.param .u64 contiguous_reduce22_i16_param_2,
	.param .u64 contiguous_reduce22_i16_param_3
)
{
	.reg .pred 	%p<8>;
	.reg .b16 	%rs<28>;
	.reg .b32 	%r<19>;
	.reg .b64 	%rd<27>;

	ld.param.u64 	%rd4, [contiguous_reduce22_i16_param_0];
	ld.param.u64 	%rd7, [contiguous_reduce22_i16_param_1];
	ld.param.u64 	%rd5, [contiguous_reduce22_i16_param_2];
	ld.param.u64 	%rd6, [contiguous_reduce22_i16_param_3];
	cvta.to.global.u64 	%rd1, %rd7;
	mov.u32 	%r1, %tid.x;
	mov.u32 	%r2, %ctaid.x;
	mov.u32 	%r18, %ntid.x;
	mul.lo.s32 	%r8, %r2, %r18;
	shl.b32 	%r9, %r8, 1;
	add.s32 	%r4, %r9, %r1;
	shl.b32 	%r10, %r1, 1;
	mov.u32 	%r11, sdata_i16;
	add.s32 	%r5, %r11, %r10;
	mov.b16 	%rs1, -32768;
	st.shared.u16 	[%r5], %rs1;
	add.s32 	%r12, %r4, %r18;
	cvt.u64.u32 	%rd2, %r12;
	setp.le.u64 	%p1, %rd5, %rd2;
	@%p1 bra 	$L__BB15_2;
	cvt.u64.u32 	%rd12, %r4;
	mov.u32 	%r14, %ctaid.y;
	cvt.u64.u32 	%rd13, %r14;
	mul.lo.s64 	%rd14, %rd5, %rd13;
	add.s64 	%rd15, %rd14, %rd12;
	shl.b64 	%rd16, %rd15, 1;
	add.s64 	%rd17, %rd1, %rd16;
	ld.global.u16 	%rs3, [%rd17];
	add.s64 	%rd18, %rd14, %rd2;
	shl.b64 	%rd19, %rd18, 1;
	add.s64 	%rd20, %rd1, %rd19;
	ld.global.u16 	%rs4, [%rd20];
	max.s16 	%rs5, %rs3, %rs4;
	st.shared.u16 	[%r5], %rs5;
	bra.uni 	$L__BB15_4;
$L__BB15_2:
	cvt.u64.u32 	%rd3, %r4;
	setp.le.u64 	%p2, %rd5, %rd3;
	@%p2 bra 	$L__BB15_4;
	mov.u32 	%r13, %ctaid.y;
	cvt.u64.u32 	%rd8, %r13;
	mad.lo.s64 	%rd9, %rd5, %rd8, %rd3;
	shl.b64 	%rd10, %rd9, 1;
	add.s64 	%rd11, %rd1, %rd10;
	ld.global.u16 	%rs2, [%rd11];
	st.shared.u16 	[%r5], %rs2;
$L__BB15_4:
	bar.sync 	0;
	setp.lt.u32 	%p3, %r18, 66;
	@%p3 bra 	$L__BB15_8;
$L__BB15_5:
	shr.u32 	%r7, %r18, 1;
	setp.ge.u32 	%p4, %r1, %r7;
	@%p4 bra 	$L__BB15_7;
	ld.shared.u16 	%rs6, [%r5];
	and.b32  	%r15, %r18, 2046;
	add.s32 	%r16, %r5, %r15;
	ld.shared.u16 	%rs7, [%r16];
	max.s16 	%rs8, %rs6, %rs7;
	st.shared.u16 	[%r5], %rs8;
$L__BB15_7:
	bar.sync 	0;
	setp.gt.u32 	%p5, %r18, 131;
	mov.u32 	%r18, %r7;
	@%p5 bra 	$L__BB15_5;
$L__BB15_8:
	setp.gt.u32 	%p6, %r1, 31;
	@%p6 bra 	$L__BB15_11;
	ld.volatile.shared.u16 	%rs9, [%r5];
	ld.volatile.shared.u16 	%rs10, [%r5+64];
	max.s16 	%rs11, %rs9, %rs10;
	st.volatile.shared.u16 	[%r5], %rs11;
	ld.volatile.shared.u16 	%rs12, [%r5];
	ld.volatile.shared.u16 	%rs13, [%r5+32];
	max.s16 	%rs14, %rs12, %rs13;
	st.volatile.shared.u16 	[%r5], %rs14;
	ld.volatile.shared.u16 	%rs15, [%r5];
	ld.volatile.shared.u16 	%rs16, [%r5+16];
	max.s16 	%rs17, %rs15, %rs16;
	st.volatile.shared.u16 	[%r5], %rs17;
	ld.volatile.shared.u16 	%rs18, [%r5];
	ld.volatile.shared.u16 	%rs19, [%r5+8];
	max.s16 	%rs20, %rs18, %rs19;
	st.volatile.shared.u16 	[%r5], %rs20;
	ld.volatile.shared.u16 	%rs21, [%r5];
	ld.volatile.shared.u16 	%rs22, [%r5+4];
	max.s16 	%rs23, %rs21, %rs22;
	st.volatile.shared.u16 	[%r5], %rs23;
	ld.volatile.shared.u16 	%rs24, [%r5];
	ld.volatile.shared.u16 	%rs25, [%r5+2];
	max.s16 	%rs26, %rs24, %rs25;
	st.volatile.shared.u16 	[%r5], %rs26;
	setp.ne.s32 	%p7, %r1, 0;
	@%p7 bra 	$L__BB15_11;
	ld.shared.u16 	%rs27, [sdata_i16];
	cvt.u64.u32 	%rd21, %r2;
	mov.u32 	%r17, %ctaid.y;
	cvt.u64.u32 	%rd22, %r17;
	mad.lo.s64 	%rd23, %rd6, %rd22, %rd21;
	cvta.to.global.u64 	%rd24, %rd4;
	shl.b64 	%rd25, %rd23, 1;
	add.s64 	%rd26, %rd24, %rd25;
	st.global.u16 	[%rd26], %rs27;
$L__BB15_11:
	ret;

}
	// .globl	contiguous_reduce3_i16
.visible .entry contiguous_reduce3_i16(
	.param .u64 .ptr .align 1 contiguous_reduce3_i16_param_0,
	.param .u64 .ptr .align 1 contiguous_reduce3_i16_param_1,
	.param .u64 .ptr .align 1 contiguous_reduce3_i16_param_2,
	.param .u64 .ptr .align 1 contiguous_reduce3_i16_param_3,
	.param .u64 contiguous_reduce3_i16_param_4,
	.param .u64 contiguous_reduce3_i16_param_5,
	.param .u64 contiguous_reduce3_i16_param_6
)
{
	.reg .pred 	%p<38>;
	.reg .b16 	%rs<56>;
	.reg .b32 	%r<204>;
	.reg .b64 	%rd<308>;

	ld.param.u64 	%rd144, [contiguous_reduce3_i16_param_0];
	ld.param.u64 	%rd145, [contiguous_reduce3_i16_param_1];
	ld.param.u64 	%rd148, [contiguous_reduce3_i16_param_2];
	ld.param.u64 	%rd149, [contiguous_reduce3_i16_param_3];
	ld.param.u64 	%rd146, [contiguous_reduce3_i16_param_4];
	ld.param.u64 	%rd147, [contiguous_reduce3_i16_param_5];
	ld.param.u64 	%rd150, [contiguous_reduce3_i16_param_6];
	cvta.to.global.u64 	%rd1, %rd149;
	cvta.to.global.u64 	%rd2, %rd148;
	mov.u32 	%r1, %tid.y;
	mov.u32 	%r2, %ntid.x;
	mov.u32 	%r3, %tid.x;
	mad.lo.s32 	%r64, %r1, %r2, %r3;
	mov.u32 	%r65, %ctaid.x;
	mad.lo.s32 	%r66, %r65, %r2, %r3;
	mov.u32 	%r4, %ctaid.y;
	mov.u32 	%r5, %ntid.y;
	mad.lo.s32 	%r67, %r4, %r5, %r1;
	shl.b32 	%r68, %r64, 1;
	mov.u32 	%r69, sdata_i16;
	add.s32 	%r7, %r69, %r68;
	mov.b16 	%rs16, -32768;
	st.shared.u16 	[%r7], %rs16;
	cvt.u64.u32 	%rd3, %r66;
	setp.le.u64 	%p1, %rd147, %rd3;
	cvt.u64.u32 	%rd152, %r67;
	setp.le.u64 	%p2, %rd150, %rd152;
	or.pred  	%p3, %p1, %p2;
	@%p3 bra 	$L__BB16_76;
	cvt.u32.u64 	%r70, %rd3;
	cvt.u32.u64 	%r71, %rd147;
	mad.lo.s32 	%r194, %r67, %r71, %r70;
	cvt.u32.u64 	%r9, %rd146;
	add.s32 	%r193, %r9, -1;
	setp.lt.s32 	%p4, %r193, 0;
	mov.b64 	%rd307, 0;
	@%p4 bra 	$L__BB16_59;
	setp.lt.u32 	%p5, %r193, 7;
	mov.b64 	%rd307, 0;
	@%p5 bra 	$L__BB16_30;
	add.s32 	%r189, %r9, -4;
	and.b32  	%r72, %r9, -8;
	neg.s32 	%r188, %r72;
	mov.b64 	%rd307, 0;
$L__BB16_4:
	.pragma "nounroll";
	add.s32 	%r16, %r189, 3;
	cvt.u64.u32 	%rd5, %r194;
	mul.wide.u32 	%rd157, %r16, 8;
	add.s64 	%rd158, %rd2, %rd157;
	ld.global.u64 	%rd6, [%rd158];
	and.b64  	%rd159, %rd6, -4294967296;
	setp.ne.s64 	%p6, %rd159, 0;
	@%p6 bra 	$L__BB16_6;
	cvt.u32.u64 	%r73, %rd6;
	cvt.u32.u64 	%r74, %rd5;
	div.u32 	%r75, %r74, %r73;
	mul.lo.s32 	%r76, %r75, %r73;
	sub.s32 	%r77, %r74, %r76;
	cvt.u64.u32 	%rd272, %r75;
	cvt.u64.u32 	%rd273, %r77;
	bra.uni 	$L__BB16_7;
$L__BB16_6:
	div.s64 	%rd272, %rd5, %rd6;
	mul.lo.s64 	%rd160, %rd272, %rd6;
	sub.s64 	%rd273, %rd5, %rd160;
$L__BB16_7:
	mul.wide.u32 	%rd161, %r16, 8;
	add.s64 	%rd162, %rd1, %rd161;
	ld.global.u64 	%rd163, [%rd162];
	mad.lo.s64 	%rd13, %rd163, %rd273, %rd307;
	add.s32 	%r17, %r189, 2;
	and.b64  	%rd14, %rd272, 4294967295;
	mul.wide.u32 	%rd164, %r17, 8;
	add.s64 	%rd165, %rd2, %rd164;
	ld.global.u64 	%rd15, [%rd165];
	and.b64  	%rd166, %rd15, -4294967296;
	setp.ne.s64 	%p7, %rd166, 0;
	@%p7 bra 	$L__BB16_9;
	cvt.u32.u64 	%r78, %rd15;
	cvt.u32.u64 	%r79, %rd14;
	div.u32 	%r80, %r79, %r78;
	mul.lo.s32 	%r81, %r80, %r78;
	sub.s32 	%r82, %r79, %r81;
	cvt.u64.u32 	%rd274, %r80;
	cvt.u64.u32 	%rd275, %r82;
	bra.uni 	$L__BB16_10;
$L__BB16_9:
	div.s64 	%rd274, %rd14, %rd15;
	mul.lo.s64 	%rd167, %rd274, %rd15;
	sub.s64 	%rd275, %rd14, %rd167;
$L__BB16_10:
	mul.wide.u32 	%rd168, %r17, 8;
	add.s64 	%rd169, %rd1, %rd168;
	ld.global.u64 	%rd170, [%rd169];
	mad.lo.s64 	%rd22, %rd170, %rd275, %rd13;
	add.s32 	%r18, %r189, 1;
	and.b64  	%rd23, %rd274, 4294967295;
	mul.wide.u32 	%rd171, %r18, 8;
	add.s64 	%rd172, %rd2, %rd171;
	ld.global.u64 	%rd24, [%rd172];
	and.b64  	%rd173, %rd24, -4294967296;
	setp.ne.s64 	%p8, %rd173, 0;
	@%p8 bra 	$L__BB16_12;
	cvt.u32.u64 	%r83, %rd24;
	cvt.u32.u64 	%r84, %rd23;
	div.u32 	%r85, %r84, %r83;
	mul.lo.s32 	%r86, %r85, %r83;
	sub.s32 	%r87, %r84, %r86;
	cvt.u64.u32 	%rd276, %r85;
	cvt.u64.u32 	%rd277, %r87;
	bra.uni 	$L__BB16_13;
$L__BB16_12:
	div.s64 	%rd276, %rd23, %rd24;
	mul.lo.s64 	%rd174, %rd276, %rd24;
	sub.s64 	%rd277, %rd23, %rd174;
$L__BB16_13:
	mul.wide.u32 	%rd175, %r18, 8;
	add.s64 	%rd176, %rd1, %rd175;
	ld.global.u64 	%rd177, [%rd176];
	mad.lo.s64 	%rd31, %rd177, %rd277, %rd22;
	and.b64  	%rd32, %rd276, 4294967295;
	mul.wide.u32 	%rd178, %r189, 8;
	add.s64 	%rd179, %rd2, %rd178;
	ld.global.u64 	%rd33, [%rd179];
	and.b64  	%rd180, %rd33, -4294967296;
	setp.ne.s64 	%p9, %rd180, 0;
	@%p9 bra 	$L__BB16_15;
	cvt.u32.u64 	%r88, %rd33;
	cvt.u32.u64 	%r89, %rd32;
	div.u32 	%r90, %r89, %r88;
	mul.lo.s32 	%r91, %r90, %r88;
	sub.s32 	%r92, %r89, %r91;
	cvt.u64.u32 	%rd278, %r90;
	cvt.u64.u32 	%rd279, %r92;
	bra.uni 	$L__BB16_16;
$L__BB16_15:
	div.s64 	%rd278, %rd32, %rd33;
	mul.lo.s64 	%rd181, %rd278, %rd33;
	sub.s64 	%rd279, %rd32, %rd181;
$L__BB16_16:
	mul.wide.u32 	%rd182, %r189, 8;
	add.s64 	%rd183, %rd1, %rd182;
	ld.global.u64 	%rd184, [%rd183];
	mad.lo.s64 	%rd40, %rd184, %rd279, %rd31;
	add.s32 	%r19, %r189, -1;
	and.b64  	%rd41, %rd278, 4294967295;
	mul.wide.u32 	%rd185, %r19, 8;
	add.s64 	%rd186, %rd2, %rd185;
	ld.global.u64 	%rd42, [%rd186];
	and.b64  	%rd187, %rd42, -4294967296;
	setp.ne.s64 	%p10, %rd187, 0;
	@%p10 bra 	$L__BB16_18;
	cvt.u32.u64 	%r93, %rd42;
	cvt.u32.u64 	%r94, %rd41;
	div.u32 	%r95, %r94, %r93;
	mul.lo.s32 	%r96, %r95, %r93;
	sub.s32 	%r97, %r94, %r96;
	cvt.u64.u32 	%rd280, %r95;
	cvt.u64.u32 	%rd281, %r97;
	bra.uni 	$L__BB16_19;
$L__BB16_18:
	div.s64 	%rd280, %rd41, %rd42;
	mul.lo.s64 	%rd188, %rd280, %rd42;
	sub.s64 	%rd281, %rd41, %rd188;
$L__BB16_19:
	mul.wide.u32 	%rd189, %r19, 8;
	add.s64 	%rd190, %rd1, %rd189;
	ld.global.u64 	%rd191, [%rd190];
	mad.lo.s64 	%rd49, %rd191, %rd281, %rd40;
	add.s32 	%r20, %r189, -2;
	and.b64  	%rd50, %rd280, 4294967295;
	mul.wide.u32 	%rd192, %r20, 8;
	add.s64 	%rd193, %rd2, %rd192;
	ld.global.u64 	%rd51, [%rd193];
	and.b64  	%rd194, %rd51, -4294967296;
	setp.ne.s64 	%p11, %rd194, 0;
	@%p11 bra 	$L__BB16_21;
	cvt.u32.u64 	%r98, %rd51;
	cvt.u32.u64 	%r99, %rd50;
	div.u32 	%r100, %r99, %r98;
	mul.lo.s32 	%r101, %r100, %r98;
	sub.s32 	%r102, %r99, %r101;
	cvt.u64.u32 	%rd282, %r100;
	cvt.u64.u32 	%rd283, %r102;
	bra.uni 	$L__BB16_22;
$L__BB16_21:
	div.s64 	%rd282, %rd50, %rd51;
	mul.lo.s64 	%rd195, %rd282, %rd51;
	sub.s64 	%rd283, %rd50, %rd195;
$L__BB16_22:
	mul.wide.u32 	%rd196, %r20, 8;
	add.s64 	%rd197, %rd1, %rd196;
	ld.global.u64 	%rd198, [%rd197];
	mad.lo.s64 	%rd58, %rd198, %rd283, %rd49;
	add.s32 	%r21, %r189, -3;
	and.b64  	%rd59, %rd282, 4294967295;
	mul.wide.u32 	%rd199, %r21, 8;
	add.s64 	%rd200, %rd2, %rd199;
	ld.global.u64 	%rd60, [%rd200];
	and.b64  	%rd201, %rd60, -4294967296;
	setp.ne.s64 	%p12, %rd201, 0;
	@%p12 bra 	$L__BB16_24;
	cvt.u32.u64 	%r103, %rd60;
	cvt.u32.u64 	%r104, %rd59;
	div.u32 	%r105, %r104, %r103;
	mul.lo.s32 	%r106, %r105, %r103;
	sub.s32 	%r107, %r104, %r106;
	cvt.u64.u32 	%rd284, %r105;
	cvt.u64.u32 	%rd285, %r107;
	bra.uni 	$L__BB16_25;
$L__BB16_24:
	div.s64 	%rd284, %rd59, %rd60;
	mul.lo.s64 	%rd202, %rd284, %rd60;
	sub.s64 	%rd285, %rd59, %rd202;
$L__BB16_25:
	mul.wide.u32 	%rd203, %r21, 8;
	add.s64 	%rd204, %rd1, %rd203;
	ld.global.u64 	%rd205, [%rd204];
	mad.lo.s64 	%rd67, %rd205, %rd285, %rd58;
	and.b64  	%rd68, %rd284, 4294967295;
	add.s32 	%r108, %r189, -4;
	mul.wide.u32 	%rd206, %r108, 8;
	add.s64 	%rd207, %rd2, %rd206;
	ld.global.u64 	%rd69, [%rd207];
	and.b64  	%rd208, %rd69, -4294967296;
	setp.ne.s64 	%p13, %rd208, 0;
	@%p13 bra 	$L__BB16_27;
	cvt.u32.u64 	%r109, %rd69;
	cvt.u32.u64 	%r110, %rd68;
	div.u32 	%r111, %r110, %r109;
	mul.lo.s32 	%r112, %r111, %r109;
	sub.s32 	%r113, %r110, %r112;
	cvt.u64.u32 	%rd286, %r111;
	cvt.u64.u32 	%rd287, %r113;
	bra.uni 	$L__BB16_28;
$L__BB16_27:
	div.s64 	%rd286, %rd68, %rd69;
	mul.lo.s64 	%rd209, %rd286, %rd69;
	sub.s64 	%rd287, %rd68, %rd209;
$L__BB16_28:
	mul.wide.u32 	%rd210, %r108, 8;
	add.s64 	%rd211, %rd1, %rd210;
	ld.global.u64 	%rd212, [%rd211];
	mad.lo.s64 	%rd307, %rd212, %rd287, %rd67;
	cvt.u32.u64 	%r194, %rd286;
	add.s32 	%r189, %r189, -8;
	add.s32 	%r188, %r188, 8;
	setp.ne.s32 	%p14, %r188, 0;
	@%p14 bra 	$L__BB16_4;
	add.s32 	%r193, %r189, 3;
$L__BB16_30:
	and.b32  	%r28, %r9, 7;
	setp.eq.s32 	%p15, %r28, 0;
	@%p15 bra 	$L__BB16_59;
	and.b32  	%r29, %r9, 3;
	setp.lt.u32 	%p16, %r28, 4;
	@%p16 bra 	$L__BB16_45;
	cvt.u64.u32 	%rd79, %r194;
	mul.wide.u32 	%rd214, %r193, 8;
	add.s64 	%rd215, %rd2, %rd214;
	ld.global.u64 	%rd80, [%rd215];
	and.b64  	%rd216, %rd80, -4294967296;
	setp.ne.s64 	%p17, %rd216, 0;
	@%p17 bra 	$L__BB16_34;
	cvt.u32.u64 	%r115, %rd80;
	cvt.u32.u64 	%r116, %rd79;
	div.u32 	%r117, %r116, %r115;
	mul.lo.s32 	%r118, %r117, %r115;
	sub.s32 	%r119, %r116, %r118;
	cvt.u64.u32 	%rd290, %r117;
	cvt.u64.u32 	%rd291, %r119;
	bra.uni 	$L__BB16_35;
$L__BB16_34:
	div.s64 	%rd290, %rd79, %rd80;
	mul.lo.s64 	%rd217, %rd290, %rd80;
	sub.s64 	%rd291, %rd79, %rd217;
$L__BB16_35:
	mul.wide.u32 	%rd218, %r193, 8;
	add.s64 	%rd219, %rd1, %rd218;
	ld.global.u64 	%rd220, [%rd219];
	mad.lo.s64 	%rd87, %rd220, %rd291, %rd307;
	add.s32 	%r30, %r193, -1;
	and.b64  	%rd88, %rd290, 4294967295;
	mul.wide.u32 	%rd221, %r30, 8;
	add.s64 	%rd222, %rd2, %rd221;
	ld.global.u64 	%rd89, [%rd222];
	and.b64  	%rd223, %rd89, -4294967296;
	setp.ne.s64 	%p18, %rd223, 0;
	@%p18 bra 	$L__BB16_37;
	cvt.u32.u64 	%r120, %rd89;
	cvt.u32.u64 	%r121, %rd88;
	div.u32 	%r122, %r121, %r120;
	mul.lo.s32 	%r123, %r122, %r120;
	sub.s32 	%r124, %r121, %r123;
	cvt.u64.u32 	%rd292, %r122;
	cvt.u64.u32 	%rd293, %r124;
	bra.uni 	$L__BB16_38;
$L__BB16_37:
	div.s64 	%rd292, %rd88, %rd89;
	mul.lo.s64 	%rd224, %rd292, %rd89;
	sub.s64 	%rd293, %rd88, %rd224;
$L__BB16_38:
	mul.wide.u32 	%rd225, %r30, 8;
	add.s64 	%rd226, %rd1, %rd225;
	ld.global.u64 	%rd227, [%rd226];
	mad.lo.s64 	%rd96, %rd227, %rd293, %rd87;
	add.s32 	%r31, %r193, -2;
	and.b64  	%rd97, %rd292, 4294967295;
	mul.wide.u32 	%rd228, %r31, 8;
	add.s64 	%rd229, %rd2, %rd228;
	ld.global.u64 	%rd98, [%rd229];
	and.b64  	%rd230, %rd98, -4294967296;
	setp.ne.s64 	%p19, %rd230, 0;
	@%p19 bra 	$L__BB16_40;
	cvt.u32.u64 	%r125, %rd98;
	cvt.u32.u64 	%r126, %rd97;
	div.u32 	%r127, %r126, %r125;
	mul.lo.s32 	%r128, %r127, %r125;
	sub.s32 	%r129, %r126, %r128;
	cvt.u64.u32 	%rd294, %r127;
	cvt.u64.u32 	%rd295, %r129;
	bra.uni 	$L__BB16_41;
$L__BB16_40:
	div.s64 	%rd294, %rd97, %rd98;
	mul.lo.s64 	%rd231, %rd294, %rd98;
	sub.s64 	%rd295, %rd97, %rd231;
$L__BB16_41:
	mul.wide.u32 	%rd232, %r31, 8;
	add.s64 	%rd233, %rd1, %rd232;
	ld.global.u64 	%rd234, [%rd233];
	mad.lo.s64 	%rd105, %rd234, %rd295, %rd96;
	add.s32 	%r32, %r193, -3;
	and.b64  	%rd106, %rd294, 4294967295;
	mul.wide.u32 	%rd235, %r32, 8;
	add.s64 	%rd236, %rd2, %rd235;
	ld.global.u64 	%rd107, [%rd236];
	and.b64  	%rd237, %rd107, -4294967296;
	setp.ne.s64 	%p20, %rd237, 0;
	@%p20 bra 	$L__BB16_43;
	cvt.u32.u64 	%r130, %rd107;
	cvt.u32.u64 	%r131, %rd106;
	div.u32 	%r132, %r131, %r130;
	mul.lo.s32 	%r133, %r132, %r130;
	sub.s32 	%r134, %r131, %r133;
	cvt.u64.u32 	%rd296, %r132;
	cvt.u64.u32 	%rd297, %r134;
	bra.uni 	$L__BB16_44;
$L__BB16_43:
	div.s64 	%rd296, %rd106, %rd107;
	mul.lo.s64 	%rd238, %rd296, %rd107;
	sub.s64 	%rd297, %rd106, %rd238;
$L__BB16_44:
	mul.wide.u32 	%rd239, %r32, 8;
	add.s64 	%rd240, %rd1, %rd239;
	ld.global.u64 	%rd241, [%rd240];
	mad.lo.s64 	%rd307, %rd241, %rd297, %rd105;
	cvt.u32.u64 	%r194, %rd296;
	add.s32 	%r193, %r193, -4;
$L__BB16_45:
	setp.eq.s32 	%p21, %r29, 0;
	@%p21 bra 	$L__BB16_59;
	setp.eq.s32 	%p22, %r29, 1;
	@%p22 bra 	$L__BB16_54;
	cvt.u64.u32 	%rd117, %r194;
	mul.wide.u32 	%rd243, %r193, 8;
	add.s64 	%rd244, %rd2, %rd243;
	ld.global.u64 	%rd118, [%rd244];
	and.b64  	%rd245, %rd118, -4294967296;
	setp.ne.s64 	%p23, %rd245, 0;
	@%p23 bra 	$L__BB16_49;
	cvt.u32.u64 	%r135, %rd118;
	cvt.u32.u64 	%r136, %rd117;
	div.u32 	%r137, %r136, %r135;
	mul.lo.s32 	%r138, %r137, %r135;
	sub.s32 	%r139, %r136, %r138;
	cvt.u64.u32 	%rd300, %r137;
	cvt.u64.u32 	%rd301, %r139;
	bra.uni 	$L__BB16_50;
$L__BB16_49:
	div.s64 	%rd300, %rd117, %rd118;
	mul.lo.s64 	%rd246, %rd300, %rd118;
	sub.s64 	%rd301, %rd117, %rd246;
$L__BB16_50:
	add.s64 	%rd248, %rd1, %rd243;
	ld.global.u64 	%rd249, [%rd248];
	mad.lo.s64 	%rd125, %rd249, %rd301, %rd307;
	add.s32 	%r37, %r193, -1;
	and.b64  	%rd126, %rd300, 4294967295;
	mul.wide.u32 	%rd250, %r37, 8;
	add.s64 	%rd251, %rd2, %rd250;
	ld.global.u64 	%rd127, [%rd251];
	and.b64  	%rd252, %rd127, -4294967296;
	setp.ne.s64 	%p24, %rd252, 0;
	@%p24 bra 	$L__BB16_52;
	cvt.u32.u64 	%r140, %rd127;
	cvt.u32.u64 	%r141, %rd126;
	div.u32 	%r142, %r141, %r140;
	mul.lo.s32 	%r143, %r142, %r140;
	sub.s32 	%r144, %r141, %r143;
	cvt.u64.u32 	%rd302, %r142;
	cvt.u64.u32 	%rd303, %r144;
	bra.uni 	$L__BB16_53;
$L__BB16_52:
	div.s64 	%rd302, %rd126, %rd127;
	mul.lo.s64 	%rd253, %rd302, %rd127;
	sub.s64 	%rd303, %rd126, %rd253;
$L__BB16_53:
	add.s64 	%rd255, %rd1, %rd250;
	ld.global.u64 	%rd256, [%rd255];
	mad.lo.s64 	%rd307, %rd256, %rd303, %rd125;
	cvt.u32.u64 	%r194, %rd302;
	add.s32 	%r193, %r193, -2;
$L__BB16_54:
	and.b32  	%r145, %r9, 1;
	setp.eq.b32 	%p25, %r145, 1;
	not.pred 	%p26, %p25;
	@%p26 bra 	$L__BB16_59;
	cvt.u64.u32 	%rd137, %r194;
	mul.wide.u32 	%rd257, %r193, 8;
	add.s64 	%rd258, %rd2, %rd257;
	ld.global.u64 	%rd138, [%rd258];
	and.b64  	%rd259, %rd138, -4294967296;
	setp.ne.s64 	%p27, %rd259, 0;
	@%p27 bra 	$L__BB16_57;
	cvt.u32.u64 	%r146, %rd138;
	cvt.u32.u64 	%r147, %rd137;
	rem.u32 	%r148, %r147, %r146;
	cvt.u64.u32 	%rd306, %r148;
	bra.uni 	$L__BB16_58;
$L__BB16_57:
	rem.s64 	%rd306, %rd137, %rd138;
$L__BB16_58:
	add.s64 	%rd261, %rd1, %rd257;
	ld.global.u64 	%rd262, [%rd261];
	mad.lo.s64 	%rd307, %rd262, %rd306, %rd307;
$L__BB16_59:
	cvta.to.global.u64 	%rd263, %rd145;
	shl.b64 	%rd264, %rd307, 1;
	add.s64 	%rd265, %rd263, %rd264;
	ld.global.u16 	%rs17, [%rd265];
	st.shared.u16 	[%r7], %rs17;
	bar.sync 	0;
	setp.ne.s32 	%p28, %r1, 0;
	@%p28 bra 	$L__BB16_76;
	setp.gt.u32 	%p29, %r5, 1;
	@%p29 bra 	$L__BB16_62;
	shl.b32 	%r149, %r3, 1;
	mov.u32 	%r150, sdata_i16;
	add.s32 	%r151, %r150, %r149;
	ld.shared.u16 	%rs54, [%r151];
	bra.uni 	$L__BB16_75;
$L__BB16_62:
	shl.b32 	%r153, %r3, 1;
	mov.u32 	%r154, sdata_i16;
	add.s32 	%r42, %r154, %r153;
	ld.shared.u16 	%rs54, [%r42];
	add.s32 	%r43, %r5, -1;
	add.s32 	%r155, %r5, -2;
	and.b32  	%r44, %r43, 7;
	setp.lt.u32 	%p30, %r155, 7;
	mov.b32 	%r202, 1;
	@%p30 bra 	$L__BB16_66;
	and.b32  	%r158, %r43, -8;
	neg.s32 	%r199, %r158;
	shl.b32 	%r46, %r2, 1;
	add.s32 	%r160, %r153, %r46;
	add.s32 	%r197, %r154, %r160;
	shl.b32 	%r48, %r2, 4;
	mov.b32 	%r200, 1;
	mov.b32 	%r198, 0;
$L__BB16_64:
	.pragma "nounroll";
	mul.lo.s32 	%r162, %r200, %r2;
	shl.b32 	%r163, %r162, 1;
	add.s32 	%r164, %r42, %r163;
	ld.shared.u16 	%rs19, [%r197];
	max.s16 	%rs20, %rs54, %rs19;
	add.s32 	%r165, %r164, %r46;
	ld.shared.u16 	%rs21, [%r165];
	max.s16 	%rs22, %rs20, %rs21;
	add.s32 	%r166, %r165, %r46;
	ld.shared.u16 	%rs23, [%r166];
	max.s16 	%rs24, %rs22, %rs23;
	add.s32 	%r167, %r166, %r46;
	ld.shared.u16 	%rs25, [%r167];
	max.s16 	%rs26, %rs24, %rs25;
	add.s32 	%r168, %r167, %r46;
	ld.shared.u16 	%rs27, [%r168];
	max.s16 	%rs28, %rs26, %rs27;
	add.s32 	%r169, %r168, %r46;
	ld.shared.u16 	%rs29, [%r169];
	max.s16 	%rs30, %rs28, %rs29;
	add.s32 	%r170, %r169, %r46;
	ld.shared.u16 	%rs31, [%r170];
	max.s16 	%rs32, %rs30, %rs31;
	add.s32 	%r171, %r170, %r46;
	ld.shared.u16 	%rs33, [%r171];
	max.s16 	%rs54, %rs32, %rs33;
	add.s32 	%r200, %r200, 8;
	add.s32 	%r199, %r199, 8;
	add.s32 	%r198, %r198, 8;
	add.s32 	%r197, %r197, %r48;
	setp.ne.s32 	%p31, %r199, 0;
	@%p31 bra 	$L__BB16_64;
	add.s32 	%r202, %r198, 1;
$L__BB16_66:
	setp.eq.s32 	%p32, %r44, 0;
	@%p32 bra 	$L__BB16_74;
	and.b32  	%r59, %r43, 3;
	setp.lt.u32 	%p33, %r44, 4;
	@%p33 bra 	$L__BB16_69;
	mul.lo.s32 	%r172, %r202, %r2;
	shl.b32 	%r173, %r172, 1;
	add.s32 	%r174, %r42, %r173;
	ld.shared.u16 	%rs35, [%r174];
	max.s16 	%rs36, %rs54, %rs35;
	shl.b32 	%r175, %r2, 1;
	add.s32 	%r176, %r174, %r175;
	ld.shared.u16 	%rs37, [%r176];
	max.s16 	%rs38, %rs36, %rs37;
	add.s32 	%r177, %r176, %r175;
	ld.shared.u16 	%rs39, [%r177];
	max.s16 	%rs40, %rs38, %rs39;
	add.s32 	%r178, %r177, %r175;
	ld.shared.u16 	%rs41, [%r178];
	max.s16 	%rs54, %rs40, %rs41;
	add.s32 	%r202, %r202, 4;
$L__BB16_69:
	setp.eq.s32 	%p34, %r59, 0;
	@%p34 bra 	$L__BB16_74;
	setp.eq.s32 	%p35, %r59, 1;
	@%p35 bra 	$L__BB16_72;
	mul.lo.s32 	%r179, %r202, %r2;
	shl.b32 	%r180, %r179, 1;
	add.s32 	%r181, %r42, %r180;
	ld.shared.u16 	%rs43, [%r181];
	max.s16 	%rs44, %rs54, %rs43;
	shl.b32 	%r182, %r2, 1;
	add.s32 	%r183, %r181, %r182;
	ld.shared.u16 	%rs45, [%r183];
	max.s16 	%rs54, %rs44, %rs45;
	add.s32 	%r202, %r202, 2;
$L__BB16_72:
	and.b32  	%r184, %r43, 1;
	setp.eq.b32 	%p36, %r184, 1;
	not.pred 	%p37, %p36;
	@%p37 bra 	$L__BB16_74;
	mul.lo.s32 	%r185, %r202, %r2;
	shl.b32 	%r186, %r185, 1;
	add.s32 	%r187, %r42, %r186;
	ld.shared.u16 	%rs46, [%r187];
	max.s16 	%rs54, %rs54, %rs46;
$L__BB16_74:
	st.shared.u16 	[%r42], %rs54;
$L__BB16_75:
	cvt.u64.u32 	%rd266, %r4;
	mad.lo.s64 	%rd267, %rd147, %rd266, %rd3;
	cvta.to.global.u64 	%rd268, %rd144;
	shl.b64 	%rd269, %rd267, 1;
	add.s64 	%rd270, %rd268, %rd269;
	st.global.u16 	[%rd270], %rs54;
$L__BB16_76:
	ret;

}
	// .globl	contiguous_reduce33_i16
.visible .entry contiguous_reduce33_i16(
	.param .u64 .ptr .align 1 contiguous_reduce33_i16_param_0,
	.param .u64 .ptr .align 1 contiguous_reduce33_i16_param_1,
	.param .u64 contiguous_reduce33_i16_param_2,
	.param .u64 contiguous_reduce33_i16_param_3,
	.param .u64 contiguous_reduce33_i16_param_4
)
{
	.reg .pred 	%p<14>;
	.reg .b16 	%rs<56>;
	.reg .b32 	%r<85>;
	.reg .b64 	%rd<16>;

	ld.param.u64 	%rd2, [contiguous_reduce33_i16_param_0];
	ld.param.u64 	%rd3, [contiguous_reduce33_i16_param_1];
	ld.param.u64 	%rd4, [contiguous_reduce33_i16_param_3];
	ld.param.u64 	%rd5, [contiguous_reduce33_i16_param_4];
	mov.u32 	%r1, %tid.y;
	mov.u32 	%r2, %ntid.x;
	mov.u32 	%r3, %tid.x;
	mad.lo.s32 	%r30, %r1, %r2, %r3;
	mov.u32 	%r31, %ctaid.x;
	mad.lo.s32 	%r32, %r31, %r2, %r3;
	mov.u32 	%r4, %ctaid.y;
	mov.u32 	%r5, %ntid.y;
	mad.lo.s32 	%r33, %r4, %r5, %r1;
	shl.b32 	%r34, %r30, 1;
	mov.u32 	%r35, sdata_i16;
	add.s32 	%r7, %r35, %r34;
	mov.b16 	%rs16, -32768;
	st.shared.u16 	[%r7], %rs16;
	cvt.u64.u32 	%rd1, %r32;
	setp.le.u64 	%p1, %rd4, %rd1;
	cvt.u64.u32 	%rd7, %r33;
	setp.le.u64 	%p2, %rd5, %rd7;
	or.pred  	%p3, %p1, %p2;
	@%p3 bra 	$L__BB17_18;
	cvt.u32.u64 	%r36, %rd1;
	cvta.to.global.u64 	%rd8, %rd3;
	cvt.u32.u64 	%r37, %rd4;
	mad.lo.s32 	%r38, %r33, %r37, %r36;
	mul.wide.u32 	%rd9, %r38, 2;
	add.s64 	%rd10, %rd8, %rd9;
	ld.global.u16 	%rs17, [%rd10];
	st.shared.u16 	[%r7], %rs17;
	bar.sync 	0;
	setp.ne.s32 	%p4, %r1, 0;
	@%p4 bra 	$L__BB17_18;
	setp.gt.u32 	%p5, %r5, 1;
	@%p5 bra 	$L__BB17_4;
	shl.b32 	%r39, %r3, 1;
	add.s32 	%r41, %r35, %r39;
	ld.shared.u16 	%rs54, [%r41];
	bra.uni 	$L__BB17_17;
$L__BB17_4:
	shl.b32 	%r43, %r3, 1;
	add.s32 	%r8, %r35, %r43;
	ld.shared.u16 	%rs54, [%r8];
	add.s32 	%r9, %r5, -1;
	add.s32 	%r45, %r5, -2;
	and.b32  	%r10, %r9, 7;
	setp.lt.u32 	%p6, %r45, 7;
	mov.b32 	%r83, 1;
	@%p6 bra 	$L__BB17_8;
	and.b32  	%r48, %r9, -8;
	neg.s32 	%r80, %r48;
	shl.b32 	%r12, %r2, 1;
	add.s32 	%r50, %r43, %r12;
	add.s32 	%r78, %r35, %r50;
	shl.b32 	%r14, %r2, 4;
	mov.b32 	%r81, 1;
	mov.b32 	%r79, 0;
$L__BB17_6:
	.pragma "nounroll";
	mul.lo.s32 	%r52, %r81, %r2;
	shl.b32 	%r53, %r52, 1;
	add.s32 	%r54, %r8, %r53;
	ld.shared.u16 	%rs19, [%r78];
	max.s16 	%rs20, %rs54, %rs19;
	add.s32 	%r55, %r54, %r12;
	ld.shared.u16 	%rs21, [%r55];
	max.s16 	%rs22, %rs20, %rs21;
	add.s32 	%r56, %r55, %r12;
	ld.shared.u16 	%rs23, [%r56];
	max.s16 	%rs24, %rs22, %rs23;
	add.s32 	%r57, %r56, %r12;
	ld.shared.u16 	%rs25, [%r57];
	max.s16 	%rs26, %rs24, %rs25;
	add.s32 	%r58, %r57, %r12;
	ld.shared.u16 	%rs27, [%r58];
	max.s16 	%rs28, %rs26, %rs27;
	add.s32 	%r59, %r58, %r12;
	ld.shared.u16 	%rs29, [%r59];
	max.s16 	%rs30, %rs28, %rs29;
	add.s32 	%r60, %r59, %r12;
	ld.shared.u16 	%rs31, [%r60];
	max.s16 	%rs32, %rs30, %rs31;
	add.s32 	%r61, %r60, %r12;
	ld.shared.u16 	%rs33, [%r61];
	max.s16 	%rs54, %rs32, %rs33;
	add.s32 	%r81, %r81, 8;
	add.s32 	%r80, %r80, 8;
	add.s32 	%r79, %r79, 8;
	add.s32 	%r78, %r78, %r14;
	setp.ne.s32 	%p7, %r80, 0;
	@%p7 bra 	$L__BB17_6;
	add.s32 	%r83, %r79, 1;
$L__BB17_8:
	setp.eq.s32 	%p8, %r10, 0;
	@%p8 bra 	$L__BB17_16;
	and.b32  	%r25, %r9, 3;
	setp.lt.u32 	%p9, %r10, 4;
	@%p9 bra 	$L__BB17_11;
	mul.lo.s32 	%r62, %r83, %r2;
	shl.b32 	%r63, %r62, 1;
	add.s32 	%r64, %r8, %r63;
	ld.shared.u16 	%rs35, [%r64];
	max.s16 	%rs36, %rs54, %rs35;
	shl.b32 	%r65, %r2, 1;
	add.s32 	%r66, %r64, %r65;
	ld.shared.u16 	%rs37, [%r66];
	max.s16 	%rs38, %rs36, %rs37;
	add.s32 	%r67, %r66, %r65;
	ld.shared.u16 	%rs39, [%r67];
	max.s16 	%rs40, %rs38, %rs39;
	add.s32 	%r68, %r67, %r65;
	ld.shared.u16 	%rs41, [%r68];
	max.s16 	%rs54, %rs40, %rs41;
	add.s32 	%r83, %r83, 4;
$L__BB17_11:
	setp.eq.s32 	%p10, %r25, 0;
	@%p10 bra 	$L__BB17_16;
	setp.eq.s32 	%p11, %r25, 1;
	@%p11 bra 	$L__BB17_14;
	mul.lo.s32 	%r69, %r83, %r2;
	shl.b32 	%r70, %r69, 1;
	add.s32 	%r71, %r8, %r70;
	ld.shared.u16 	%rs43, [%r71];
	max.s16 	%rs44, %rs54, %rs43;
	shl.b32 	%r72, %r2, 1;
	add.s32 	%r73, %r71, %r72;
	ld.shared.u16 	%rs45, [%r73];
	max.s16 	%rs54, %rs44, %rs45;
	add.s32 	%r83, %r83, 2;
$L__BB17_14:
	and.b32  	%r74, %r9, 1;
	setp.eq.b32 	%p12, %r74, 1;
	not.pred 	%p13, %p12;
	@%p13 bra 	$L__BB17_16;
	mul.lo.s32 	%r75, %r83, %r2;
	shl.b32 	%r76, %r75, 1;
	add.s32 	%r77, %r8, %r76;
	ld.shared.u16 	%rs46, [%r77];
	max.s16 	%rs54, %rs54, %rs46;
$L__BB17_16:
	st.shared.u16 	[%r8], %rs54;
$L__BB17_17:
	cvt.u64.u32 	%rd11, %r4;
	mad.lo.s64 	%rd12, %rd4, %rd11, %rd1;
	cvta.to.global.u64 	%rd13, %rd2;
	shl.b64 	%rd14, %rd12, 1;
	add.s64 	%rd15, %rd13, %rd14;
	st.global.u16 	[%rd15], %rs54;
$L__BB17_18:
	ret;

}
	// .globl	contiguous_reduce_i32
.visible .entry contiguous_reduce_i32(
	.param .u64 .ptr .align 1 contiguous_reduce_i32_param_0,
	.param .u64 .ptr .align 1 contiguous_reduce_i32_param_1,
	.param .u64 contiguous_reduce_i32_param_2
)
{
	.reg .pred 	%p<8>;
	.reg .b32 	%r<43>;
	.reg .b64 	%rd<16>;

	ld.param.u64 	%rd4, [contiguous_reduce_i32_param_0];
	ld.param.u64 	%rd6, [contiguous_reduce_i32_param_1];
	ld.param.u64 	%rd5, [contiguous_reduce_i32_param_2];
	cvta.to.global.u64 	%rd1, %rd6;
	mov.u32 	%r1, %tid.x;
	mov.u32 	%r2, %ctaid.x;
	mov.u32 	%r42, %ntid.x;
	mul.lo.s32 	%r8, %r2, %r42;
	shl.b32 	%r9, %r8, 1;
	add.s32 	%r4, %r9, %r1;
	shl.b32 	%r10, %r1, 2;
	mov.u32 	%r11, sdata_i32;
	add.s32 	%r5, %r11, %r10;
	mov.b32 	%r12, -2147483648;
	st.shared.u32 	[%r5], %r12;
	add.s32 	%r13, %r4, %r42;
	cvt.u64.u32 	%rd2, %r13;
	setp.le.u64 	%p1, %rd5, %rd2;
	@%p1 bra 	$L__BB18_2;
	mul.wide.u32 	%rd9, %r4, 4;
	add.s64 	%rd10, %rd1, %rd9;
	ld.global.u32 	%r15, [%rd10];
	shl.b64 	%rd11, %rd2, 2;
	add.s64 	%rd12, %rd1, %rd11;
	ld.global.u32 	%r16, [%rd12];
	max.s32 	%r17, %r15, %r16;
	st.shared.u32 	[%r5], %r17;
	bra.uni 	$L__BB18_4;
$L__BB18_2:
	cvt.u64.u32 	%rd3, %r4;
	setp.le.u64 	%p2, %rd5, %rd3;
	@%p2 bra 	$L__BB18_4;
	shl.b64 	%rd7, %rd3, 2;
	add.s64 	%rd8, %rd1, %rd7;
	ld.global.u32 	%r14, [%rd8];
	st.shared.u32 	[%r5], %r14;
$L__BB18_4:
	bar.sync 	0;
	setp.lt.u32 	%p3, %r42, 66;
	@%p3 bra 	$L__BB18_8;
$L__BB18_5:
	shr.u32 	%r7, %r42, 1;
	setp.ge.u32 	%p4, %r1, %r7;
	@%p4 bra 	$L__BB18_7;
	ld.shared.u32 	%r18, [%r5];
	shl.b32 	%r19, %r7, 2;
	add.s32 	%r20, %r5, %r19;
	ld.shared.u32 	%r21, [%r20];
	max.s32 	%r22, %r18, %r21;
	st.shared.u32 	[%r5], %r22;
$L__BB18_7:
	bar.sync 	0;
	setp.gt.u32 	%p5, %r42, 131;
	mov.u32 	%r42, %r7;
	@%p5 bra 	$L__BB18_5;
$L__BB18_8:
	setp.gt.u32 	%p6, %r1, 31;
	@%p6 bra 	$L__BB18_11;
	ld.volatile.shared.u32 	%r23, [%r5];
	ld.volatile.shared.u32 	%r24, [%r5+128];
	max.s32 	%r25, %r23, %r24;
	st.volatile.shared.u32 	[%r5], %r25;
	ld.volatile.shared.u32 	%r26, [%r5];
	ld.volatile.shared.u32 	%r27, [%r5+64];
	max.s32 	%r28, %r26, %r27;
	st.volatile.shared.u32 	[%r5], %r28;
	ld.volatile.shared.u32 	%r29, [%r5];
	ld.volatile.shared.u32 	%r30, [%r5+32];
	max.s32 	%r31, %r29, %r30;
	st.volatile.shared.u32 	[%r5], %r31;
	ld.volatile.shared.u32 	%r32, [%r5];
	ld.volatile.shared.u32 	%r33, [%r5+16];
	max.s32 	%r34, %r32, %r33;
	st.volatile.shared.u32 	[%r5], %r34;
	ld.volatile.shared.u32 	%r35, [%r5];
	ld.volatile.shared.u32 	%r36, [%r5+8];
	max.s32 	%r37, %r35, %r36;
	st.volatile.shared.u32 	[%r5], %r37;
	ld.volatile.shared.u32 	%r38, [%r5];
	ld.volatile.shared.u32 	%r39, [%r5+4];
	max.s32 	%r40, %r38, %r39;
	st.volatile.shared.u32 	[%r5], %r40;
	setp.ne.s32 	%p7, %r1, 0;
	@%p7 bra 	$L__BB18_11;
	ld.shared.u32 	%r41, [sdata_i32];
	cvta.to.global.u64 	%rd13, %rd4;
	mul.wide.u32 	%rd14, %r2, 4;
	add.s64 	%rd15, %rd13, %rd14;
	st.global.u32 	[%rd15], %r41;
$L__BB18_11:
	ret;

}
	// .globl	uncontiguous_reduce_i32
.visible .entry uncontiguous_reduce_i32(
	.param .u64 .ptr .align 1 uncontiguous_reduce_i32_param_0,
	.param .u64 .ptr .align 1 uncontiguous_reduce_i32_param_1,
	.param .u64 .ptr .align 1 uncontiguous_reduce_i32_param_2,
	.param .u64 .ptr .align 1 uncontiguous_reduce_i32_param_3,
	.param .u64 uncontiguous_reduce_i32_param_4,
	.param .u64 uncontiguous_reduce_i32_param_5
)
{
	.reg .pred 	%p<53>;
	.reg .b32 	%r<239>;
	.reg .b64 	%rd<558>;

	ld.param.u64 	%rd260, [uncontiguous_reduce_i32_param_0];
	ld.param.u64 	%rd263, [uncontiguous_reduce_i32_param_1];
	ld.param.u64 	%rd264, [uncontiguous_reduce_i32_param_2];
	ld.param.u64 	%rd265, [uncontiguous_reduce_i32_param_3];
	ld.param.u64 	%rd261, [uncontiguous_reduce_i32_param_4];
	ld.param.u64 	%rd262, [uncontiguous_reduce_i32_param_5];
	cvta.to.global.u64 	%rd1, %rd265;
	cvta.to.global.u64 	%rd2, %rd264;
	cvta.to.global.u64 	%rd3, %rd263;
	mov.u32 	%r1, %tid.x;
	mov.u32 	%r2, %ctaid.x;
	mov.u32 	%r238, %ntid.x;
	mul.lo.s32 	%r52, %r2, %r238;
	shl.b32 	%r53, %r52, 1;
	add.s32 	%r4, %r53, %r1;
	shl.b32 	%r54, %r1, 2;
	mov.u32 	%r55, sdata_i32;
	add.s32 	%r5, %r55, %r54;
	mov.b32 	%r56, -2147483648;
	st.shared.u32 	[%r5], %r56;
	add.s32 	%r57, %r4, %r238;
	cvt.u64.u32 	%rd511, %r57;
	setp.le.u64 	%p1, %rd262, %rd511;
	@%p1 bra 	$L__BB19_54;
	cvt.u32.u64 	%r6, %rd261;
	add.s32 	%r232, %r6, -1;
	setp.lt.s32 	%p27, %r232, 0;
	mov.b64 	%rd515, 0;
	mov.u64 	%rd516, %rd515;
	@%p27 bra 	$L__BB19_53;
	cvt.u64.u32 	%rd512, %r4;
	setp.lt.u32 	%p28, %r232, 3;
	mov.b64 	%rd516, 0;
	mov.u64 	%rd515, %rd516;
	@%p28 bra 	$L__BB19_30;
	add.s32 	%r230, %r6, -2;
	and.b32  	%r134, %r6, -4;
	neg.s32 	%r229, %r134;
	mov.b64 	%rd516, 0;
$L__BB19_4:
	.pragma "nounroll";
	add.s32 	%r12, %r230, 1;
	mul.wide.u32 	%rd397, %r12, 8;
	add.s64 	%rd398, %rd2, %rd397;
	ld.global.u64 	%rd10, [%rd398];
	or.b64  	%rd399, %rd512, %rd10;
	and.b64  	%rd400, %rd399, -4294967296;
	setp.ne.s64 	%p29, %rd400, 0;
	@%p29 bra 	$L__BB19_6;
	cvt.u32.u64 	%r135, %rd10;
	cvt.u32.u64 	%r136, %rd512;
	div.u32 	%r137, %r136, %r135;
	mul.lo.s32 	%r138, %r137, %r135;
	sub.s32 	%r139, %r136, %r138;
	cvt.u64.u32 	%rd477, %r137;
	cvt.u64.u32 	%rd478, %r139;
	bra.uni 	$L__BB19_7;
$L__BB19_6:
	div.s64 	%rd477, %rd512, %rd10;
	mul.lo.s64 	%rd401, %rd477, %rd10;
	sub.s64 	%rd478, %rd512, %rd401;
$L__BB19_7:
	mul.wide.u32 	%rd402, %r12, 8;
	add.s64 	%rd403, %rd1, %rd402;
	ld.global.u64 	%rd17, [%rd403];
	mad.lo.s64 	%rd18, %rd17, %rd478, %rd515;
	or.b64  	%rd404, %rd511, %rd10;
	and.b64  	%rd405, %rd404, -4294967296;
	setp.ne.s64 	%p30, %rd405, 0;
	@%p30 bra 	$L__BB19_9;
	cvt.u32.u64 	%r140, %rd10;
	cvt.u32.u64 	%r141, %rd511;
	div.u32 	%r142, %r141, %r140;
	mul.lo.s32 	%r143, %r142, %r140;
	sub.s32 	%r144, %r141, %r143;
	cvt.u64.u32 	%rd479, %r142;
	cvt.u64.u32 	%rd480, %r144;
	bra.uni 	$L__BB19_10;
$L__BB19_9:
	div.s64 	%rd479, %rd511, %rd10;
	mul.lo.s64 	%rd406, %rd479, %rd10;
	sub.s64 	%rd480, %rd511, %rd406;
$L__BB19_10:
	mad.lo.s64 	%rd25, %rd480, %rd17, %rd516;
	add.s32 	%r13, %r230, -2;
	mul.wide.u32 	%rd407, %r230, 8;
	add.s64 	%rd408, %rd2, %rd407;
	ld.global.u64 	%rd26, [%rd408];
	or.b64  	%rd409, %rd477, %rd26;
	and.b64  	%rd410, %rd409, -4294967296;
	setp.ne.s64 	%p31, %rd410, 0;
	@%p31 bra 	$L__BB19_12;
	cvt.u32.u64 	%r145, %rd26;
	cvt.u32.u64 	%r146, %rd477;
	div.u32 	%r147, %r146, %r145;
	mul.lo.s32 	%r148, %r147, %r145;
	sub.s32 	%r149, %r146, %r148;
	cvt.u64.u32 	%rd481, %r147;
	cvt.u64.u32 	%rd482, %r149;
	bra.uni 	$L__BB19_13;
$L__BB19_12:
	div.s64 	%rd481, %rd477, %rd26;
	mul.lo.s64 	%rd411, %rd481, %rd26;
	sub.s64 	%rd482, %rd477, %rd411;
$L__BB19_13:
	mul.wide.u32 	%rd412, %r230, 8;
	add.s64 	%rd413, %rd1, %rd412;
	ld.global.u64 	%rd33, [%rd413];
	mad.lo.s64 	%rd34, %rd33, %rd482, %rd18;
	or.b64  	%rd414, %rd479, %rd26;
	and.b64  	%rd415, %rd414, -4294967296;
	setp.ne.s64 	%p32, %rd415, 0;
	@%p32 bra 	$L__BB19_15;
	cvt.u32.u64 	%r150, %rd26;
	cvt.u32.u64 	%r151, %rd479;
	div.u32 	%r152, %r151, %r150;
	mul.lo.s32 	%r153, %r152, %r150;
	sub.s32 	%r154, %r151, %r153;
	cvt.u64.u32 	%rd483, %r152;
	cvt.u64.u32 	%rd484, %r154;
	bra.uni 	$L__BB19_16;
$L__BB19_15:
	div.s64 	%rd483, %rd479, %rd26;
	mul.lo.s64 	%rd416, %rd483, %rd26;
	sub.s64 	%rd484, %rd479, %rd416;
$L__BB19_16:
	mad.lo.s64 	%rd41, %rd484, %rd33, %rd25;
	add.s32 	%r14, %r230, -1;
	mul.wide.u32 	%rd417, %r14, 8;
	add.s64 	%rd418, %rd2, %rd417;
	ld.global.u64 	%rd42, [%rd418];
	or.b64  	%rd419, %rd481, %rd42;
	and.b64  	%rd420, %rd419, -4294967296;
	setp.ne.s64 	%p33, %rd420, 0;
	@%p33 bra 	$L__BB19_18;
	cvt.u32.u64 	%r155, %rd42;
	cvt.u32.u64 	%r156, %rd481;
	div.u32 	%r157, %r156, %r155;
	mul.lo.s32 	%r158, %r157, %r155;
	sub.s32 	%r159, %r156, %r158;
	cvt.u64.u32 	%rd485, %r157;
	cvt.u64.u32 	%rd486, %r159;
	bra.uni 	$L__BB19_19;
$L__BB19_18:
	div.s64 	%rd485, %rd481, %rd42;
	mul.lo.s64 	%rd421, %rd485, %rd42;
	sub.s64 	%rd486, %rd481, %rd421;
$L__BB19_19:
	mul.wide.u32 	%rd422, %r14, 8;
	add.s64 	%rd423, %rd1, %rd422;
	ld.global.u64 	%rd49, [%rd423];
	mad.lo.s64 	%rd50, %rd49, %rd486, %rd34;
	or.b64  	%rd424, %rd483, %rd42;
	and.b64  	%rd425, %rd424, -4294967296;
	setp.ne.s64 	%p34, %rd425, 0;
	@%p34 bra 	$L__BB19_21;
	cvt.u32.u64 	%r160, %rd42;
	cvt.u32.u64 	%r161, %rd483;
	div.u32 	%r162, %r161, %r160;
	mul.lo.s32 	%r163, %r162, %r160;
	sub.s32 	%r164, %r161, %r163;
	cvt.u64.u32 	%rd487, %r162;
	cvt.u64.u32 	%rd488, %r164;
	bra.uni 	$L__BB19_22;
$L__BB19_21:
	div.s64 	%rd487, %rd483, %rd42;
	mul.lo.s64 	%rd426, %rd487, %rd42;
	sub.s64 	%rd488, %rd483, %rd426;
$L__BB19_22:
	mad.lo.s64 	%rd57, %rd488, %rd49, %rd41;
	mul.wide.u32 	%rd427, %r13, 8;
	add.s64 	%rd428, %rd2, %rd427;
	ld.global.u64 	%rd58, [%rd428];
	or.b64  	%rd429, %rd485, %rd58;
	and.b64  	%rd430, %rd429, -4294967296;
	setp.ne.s64 	%p35, %rd430, 0;
	@%p35 bra 	$L__BB19_24;
	cvt.u32.u64 	%r165, %rd58;
	cvt.u32.u64 	%r166, %rd485;
	div.u32 	%r167, %r166, %r165;
	mul.lo.s32 	%r168, %r167, %r165;
	sub.s32 	%r169, %r166, %r168;
	cvt.u64.u32 	%rd512, %r167;
	cvt.u64.u32 	%rd490, %r169;
	bra.uni 	$L__BB19_25;
$L__BB19_24:
	div.s64 	%rd512, %rd485, %rd58;
	mul.lo.s64 	%rd431, %rd512, %rd58;
	sub.s64 	%rd490, %rd485, %rd431;
$L__BB19_25:
	mul.wide.u32 	%rd432, %r13, 8;
	add.s64 	%rd433, %rd1, %rd432;
	ld.global.u64 	%rd65, [%rd433];
	mad.lo.s64 	%rd515, %rd65, %rd490, %rd50;
	or.b64  	%rd434, %rd487, %rd58;
	and.b64  	%rd435, %rd434, -4294967296;
	setp.ne.s64 	%p36, %rd435, 0;
	@%p36 bra 	$L__BB19_27;
	cvt.u32.u64 	%r170, %rd58;
	cvt.u32.u64 	%r171, %rd487;
	div.u32 	%r172, %r171, %r170;
	mul.lo.s32 	%r173, %r172, %r170;
	sub.s32 	%r174, %r171, %r173;
	cvt.u64.u32 	%rd511, %r172;
	cvt.u64.u32 	%rd492, %r174;
	bra.uni 	$L__BB19_28;
$L__BB19_27:
	div.s64 	%rd511, %rd487, %rd58;
	mul.lo.s64 	%rd436, %rd511, %rd58;
	sub.s64 	%rd492, %rd487, %rd436;
$L__BB19_28:
	mad.lo.s64 	%rd516, %rd492, %rd65, %rd57;
	add.s32 	%r230, %r230, -4;
	add.s32 	%r229, %r229, 4;
	setp.ne.s32 	%p37, %r229, 0;
	@%p37 bra 	$L__BB19_4;
	add.s32 	%r232, %r230, 1;
$L__BB19_30:
	and.b32  	%r19, %r6, 3;
	setp.eq.s32 	%p38, %r19, 0;
	@%p38 bra 	$L__BB19_53;
	setp.eq.s32 	%p39, %r19, 1;
	@%p39 bra 	$L__BB19_45;
	mul.wide.u32 	%rd438, %r232, 8;
	add.s64 	%rd439, %rd2, %rd438;
	ld.global.u64 	%rd80, [%rd439];
	or.b64  	%rd440, %rd512, %rd80;
	and.b64  	%rd441, %rd440, -4294967296;
	setp.ne.s64 	%p40, %rd441, 0;
	@%p40 bra 	$L__BB19_34;
	cvt.u32.u64 	%r175, %rd80;
	cvt.u32.u64 	%r176, %rd512;
	div.u32 	%r177, %r176, %r175;
	mul.lo.s32 	%r178, %r177, %r175;
	sub.s32 	%r179, %r176, %r178;
	cvt.u64.u32 	%rd499, %r177;
	cvt.u64.u32 	%rd500, %r179;
	bra.uni 	$L__BB19_35;
$L__BB19_34:
	div.s64 	%rd499, %rd512, %rd80;
	mul.lo.s64 	%rd442, %rd499, %rd80;
	sub.s64 	%rd500, %rd512, %rd442;
$L__BB19_35:
	add.s64 	%rd444, %rd1, %rd438;
	ld.global.u64 	%rd87, [%rd444];
	mad.lo.s64 	%rd88, %rd87, %rd500, %rd515;
	or.b64  	%rd445, %rd511, %rd80;
	and.b64  	%rd446, %rd445, -4294967296;
	setp.ne.s64 	%p41, %rd446, 0;
	@%p41 bra 	$L__BB19_37;
	cvt.u32.u64 	%r180, %rd80;
	cvt.u32.u64 	%r181, %rd511;
	div.u32 	%r182, %r181, %r180;
	mul.lo.s32 	%r183, %r182, %r180;
	sub.s32 	%r184, %r181, %r183;
	cvt.u64.u32 	%rd501, %r182;
	cvt.u64.u32 	%rd502, %r184;
	bra.uni 	$L__BB19_38;
$L__BB19_37:
	div.s64 	%rd501, %rd511, %rd80;
	mul.lo.s64 	%rd447, %rd501, %rd80;
	sub.s64 	%rd502, %rd511, %rd447;
$L__BB19_38:
	mad.lo.s64 	%rd95, %rd502, %rd87, %rd516;
	add.s32 	%r20, %r232, -1;
	mul.wide.u32 	%rd448, %r20, 8;
	add.s64 	%rd449, %rd2, %rd448;
	ld.global.u64 	%rd96, [%rd449];
	or.b64  	%rd450, %rd499, %rd96;
	and.b64  	%rd451, %rd450, -4294967296;
	setp.ne.s64 	%p42, %rd451, 0;
	@%p42 bra 	$L__BB19_40;
	cvt.u32.u64 	%r185, %rd96;
	cvt.u32.u64 	%r186, %rd499;
	div.u32 	%r187, %r186, %r185;
	mul.lo.s32 	%r188, %r187, %r185;
	sub.s32 	%r189, %r186, %r188;
	cvt.u64.u32 	%rd512, %r187;
	cvt.u64.u32 	%rd504, %r189;
	bra.uni 	$L__BB19_41;
$L__BB19_40:
	div.s64 	%rd512, %rd499, %rd96;
	mul.lo.s64 	%rd452, %rd512, %rd96;
	sub.s64 	%rd504, %rd499, %rd452;
$L__BB19_41:
	add.s64 	%rd454, %rd1, %rd448;
	ld.global.u64 	%rd103, [%rd454];
	mad.lo.s64 	%rd515, %rd103, %rd504, %rd88;
	or.b64  	%rd455, %rd501, %rd96;
	and.b64  	%rd456, %rd455, -4294967296;
	setp.ne.s64 	%p43, %rd456, 0;
	@%p43 bra 	$L__BB19_43;
	cvt.u32.u64 	%r190, %rd96;
	cvt.u32.u64 	%r191, %rd501;
	div.u32 	%r192, %r191, %r190;
	mul.lo.s32 	%r193, %r192, %r190;
	sub.s32 	%r194, %r191, %r193;
	cvt.u64.u32 	%rd511, %r192;
	cvt.u64.u32 	%rd506, %r194;
	bra.uni 	$L__BB19_44;
$L__BB19_43:
	div.s64 	%rd511, %rd501, %rd96;
	mul.lo.s64 	%rd457, %rd511, %rd96;
	sub.s64 	%rd506, %rd501, %rd457;
$L__BB19_44:
	mad.lo.s64 	%rd516, %rd506, %rd103, %rd95;
	add.s32 	%r232, %r232, -2;
$L__BB19_45:
	and.b32  	%r195, %r6, 1;
	setp.eq.b32 	%p44, %r195, 1;
	not.pred 	%p45, %p44;
	@%p45 bra 	$L__BB19_53;
	mul.wide.u32 	%rd458, %r232, 8;
	add.s64 	%rd459, %rd2, %rd458;
	ld.global.u64 	%rd118, [%rd459];
	or.b64  	%rd460, %rd512, %rd118;
	and.b64  	%rd461, %rd460, -4294967296;
	setp.ne.s64 	%p46, %rd461, 0;
	@%p46 bra 	$L__BB19_48;
	cvt.u32.u64 	%r196, %rd118;
	cvt.u32.u64 	%r197, %rd512;
	rem.u32 	%r198, %r197, %r196;
	cvt.u64.u32 	%rd513, %r198;
	bra.uni 	$L__BB19_49;
$L__BB19_48:
	rem.s64 	%rd513, %rd512, %rd118;
$L__BB19_49:
	add.s64 	%rd463, %rd1, %rd458;
	ld.global.u64 	%rd122, [%rd463];
	mad.lo.s64 	%rd515, %rd122, %rd513, %rd515;
	or.b64  	%rd464, %rd511, %rd118;
	and.b64  	%rd465, %rd464, -4294967296;
	setp.ne.s64 	%p47, %rd465, 0;
	@%p47 bra 	$L__BB19_51;
	cvt.u32.u64 	%r199, %rd118;
	cvt.u32.u64 	%r200, %rd511;
	rem.u32 	%r201, %r200, %r199;
	cvt.u64.u32 	%rd514, %r201;
	bra.uni 	$L__BB19_52;
$L__BB19_51:
	rem.s64 	%rd514, %rd511, %rd118;
$L__BB19_52:
	mad.lo.s64 	%rd516, %rd514, %rd122, %rd516;
$L__BB19_53:
	shl.b64 	%rd466, %rd515, 2;
	add.s64 	%rd467, %rd3, %rd466;
	ld.global.u32 	%r202, [%rd467];
	shl.b64 	%rd468, %rd516, 2;
	add.s64 	%rd469, %rd3, %rd468;
	ld.global.u32 	%r203, [%rd469];
	max.s32 	%r204, %r202, %r203;
	st.shared.u32 	[%r5], %r204;
	bra.uni 	$L__BB19_114;
$L__BB19_54:
	cvt.u64.u32 	%rd548, %r4;
	setp.le.u64 	%p2, %rd262, %rd548;
	@%p2 bra 	$L__BB19_114;
	cvt.u32.u64 	%r23, %rd261;
	add.s32 	%r236, %r23, -1;
	setp.lt.s32 	%p3, %r236, 0;
	mov.b64 	%rd557, 0;
	@%p3 bra 	$L__BB19_113;
	and.b32  	%r25, %r23, 7;
	setp.lt.u32 	%p4, %r236, 7;
	mov.b64 	%rd557, 0;
	@%p4 bra 	$L__BB19_84;
	add.s32 	%r234, %r23, -4;
	and.b32  	%r58, %r23, -8;
	neg.s32 	%r233, %r58;
	mov.b64 	%rd557, 0;
$L__BB19_58:
	.pragma "nounroll";
	add.s32 	%r30, %r234, 3;
	mul.wide.u32 	%rd270, %r30, 8;
	add.s64 	%rd271, %rd2, %rd270;
	ld.global.u64 	%rd133, [%rd271];
	or.b64  	%rd272, %rd548, %rd133;
	and.b64  	%rd273, %rd272, -4294967296;
	setp.ne.s64 	%p5, %rd273, 0;
	@%p5 bra 	$L__BB19_60;
	cvt.u32.u64 	%r59, %rd133;
	cvt.u32.u64 	%r60, %rd548;
	div.u32 	%r61, %r60, %r59;
	mul.lo.s32 	%r62, %r61, %r59;
	sub.s32 	%r63, %r60, %r62;
	cvt.u64.u32 	%rd519, %r61;
	cvt.u64.u32 	%rd520, %r63;
	bra.uni 	$L__BB19_61;
$L__BB19_60:
	div.s64 	%rd519, %rd548, %rd133;
	mul.lo.s64 	%rd274, %rd519, %rd133;
	sub.s64 	%rd520, %rd548, %rd274;
$L__BB19_61:
	add.s64 	%rd276, %rd1, %rd270;
	ld.global.u64 	%rd277, [%rd276];
	mad.lo.s64 	%rd140, %rd277, %rd520, %rd557;
	add.s32 	%r31, %r234, 2;
	mul.wide.u32 	%rd278, %r31, 8;
	add.s64 	%rd279, %rd2, %rd278;
	ld.global.u64 	%rd141, [%rd279];
	or.b64  	%rd280, %rd519, %rd141;
	and.b64  	%rd281, %rd280, -4294967296;
	setp.ne.s64 	%p6, %rd281, 0;
	@%p6 bra 	$L__BB19_63;
	cvt.u32.u64 	%r64, %rd141;
	cvt.u32.u64 	%r65, %rd519;
	div.u32 	%r66, %r65, %r64;
	mul.lo.s32 	%r67, %r66, %r64;
	sub.s32 	%r68, %r65, %r67;
	cvt.u64.u32 	%rd521, %r66;
	cvt.u64.u32 	%rd522, %r68;
	bra.uni 	$L__BB19_64;
$L__BB19_63:
	div.s64 	%rd521, %rd519, %rd141;
	mul.lo.s64 	%rd282, %rd521, %rd141;
	sub.s64 	%rd522, %rd519, %rd282;
$L__BB19_64:
	add.s64 	%rd284, %rd1, %rd278;
	ld.global.u64 	%rd285, [%rd284];
	mad.lo.s64 	%rd148, %rd285, %rd522, %rd140;
	add.s32 	%r32, %r234, 1;
	mul.wide.u32 	%rd286, %r32, 8;
	add.s64 	%rd287, %rd2, %rd286;
	ld.global.u64 	%rd149, [%rd287];
	or.b64  	%rd288, %rd521, %rd149;
	and.b64  	%rd289, %rd288, -4294967296;
	setp.ne.s64 	%p7, %rd289, 0;
	@%p7 bra 	$L__BB19_66;
	cvt.u32.u64 	%r69, %rd149;
	cvt.u32.u64 	%r70, %rd521;
	div.u32 	%r71, %r70, %r69;
	mul.lo.s32 	%r72, %r71, %r69;
	sub.s32 	%r73, %r70, %r72;
	cvt.u64.u32 	%rd523, %r71;
	cvt.u64.u32 	%rd524, %r73;
	bra.uni 	$L__BB19_67;
$L__BB19_66:
	div.s64 	%rd523, %rd521, %rd149;
	mul.lo.s64 	%rd290, %rd523, %rd149;
	sub.s64 	%rd524, %rd521, %rd290;
$L__BB19_67:
	add.s64 	%rd292, %rd1, %rd286;
	ld.global.u64 	%rd293, [%rd292];
	mad.lo.s64 	%rd156, %rd293, %rd524, %rd148;
	add.s32 	%r33, %r234, -4;
	mul.wide.u32 	%rd294, %r234, 8;
	add.s64 	%rd295, %rd2, %rd294;
	ld.global.u64 	%rd157, [%rd295];
	or.b64  	%rd296, %rd523, %rd157;
	and.b64  	%rd297, %rd296, -4294967296;
	setp.ne.s64 	%p8, %rd297, 0;
	@%p8 bra 	$L__BB19_69;
	cvt.u32.u64 	%r74, %rd157;
	cvt.u32.u64 	%r75, %rd523;
	div.u32 	%r76, %r75, %r74;
	mul.lo.s32 	%r77, %r76, %r74;
	sub.s32 	%r78, %r75, %r77;
	cvt.u64.u32 	%rd525, %r76;
	cvt.u64.u32 	%rd526, %r78;
	bra.uni 	$L__BB19_70;
$L__BB19_69:
	div.s64 	%rd525, %rd523, %rd157;
	mul.lo.s64 	%rd298, %rd525, %rd157;
	sub.s64 	%rd526, %rd523, %rd298;
$L__BB19_70:
	add.s64 	%rd300, %rd1, %rd294;
	ld.global.u64 	%rd301, [%rd300];
	mad.lo.s64 	%rd164, %rd301, %rd526, %rd156;
	add.s32 	%r34, %r234, -1;
	mul.wide.u32 	%rd302, %r34, 8;
	add.s64 	%rd303, %rd2, %rd302;
	ld.global.u64 	%rd165, [%rd303];
	or.b64  	%rd304, %rd525, %rd165;
	and.b64  	%rd305, %rd304, -4294967296;
	setp.ne.s64 	%p9, %rd305, 0;
	@%p9 bra 	$L__BB19_72;
	cvt.u32.u64 	%r79, %rd165;
	cvt.u32.u64 	%r80, %rd525;
	div.u32 	%r81, %r80, %r79;
	mul.lo.s32 	%r82, %r81, %r79;
	sub.s32 	%r83, %r80, %r82;
	cvt.u64.u32 	%rd527, %r81;
	cvt.u64.u32 	%rd528, %r83;
	bra.uni 	$L__BB19_73;
$L__BB19_72:
	div.s64 	%rd527, %rd525, %rd165;
	mul.lo.s64 	%rd306, %rd527, %rd165;
	sub.s64 	%rd528, %rd525, %rd306;
$L__BB19_73:
	add.s64 	%rd308, %rd1, %rd302;
	ld.global.u64 	%rd309, [%rd308];
	mad.lo.s64 	%rd172, %rd309, %rd528, %rd164;
	add.s32 	%r35, %r234, -2;
	mul.wide.u32 	%rd310, %r35, 8;
	add.s64 	%rd311, %rd2, %rd310;
	ld.global.u64 	%rd173, [%rd311];
	or.b64  	%rd312, %rd527, %rd173;
	and.b64  	%rd313, %rd312, -4294967296;
	setp.ne.s64 	%p10, %rd313, 0;
	@%p10 bra 	$L__BB19_75;
	cvt.u32.u64 	%r84, %rd173;
	cvt.u32.u64 	%r85, %rd527;
	div.u32 	%r86, %r85, %r84;
	mul.lo.s32 	%r87, %r86, %r84;
	sub.s32 	%r88, %r85, %r87;
	cvt.u64.u32 	%rd529, %r86;
	cvt.u64.u32 	%rd530, %r88;
	bra.uni 	$L__BB19_76;
$L__BB19_75:
	div.s64 	%rd529, %rd527, %rd173;
	mul.lo.s64 	%rd314, %rd529, %rd173;
	sub.s64 	%rd530, %rd527, %rd314;
$L__BB19_76:
	add.s64 	%rd316, %rd1, %rd310;
	ld.global.u64 	%rd317, [%rd316];
	mad.lo.s64 	%rd180, %rd317, %rd530, %rd172;
	add.s32 	%r36, %r234, -3;
	mul.wide.u32 	%rd318, %r36, 8;
	add.s64 	%rd319, %rd2, %rd318;
	ld.global.u64 	%rd181, [%rd319];
	or.b64  	%rd320, %rd529, %rd181;
	and.b64  	%rd321, %rd320, -4294967296;
	setp.ne.s64 	%p11, %rd321, 0;
	@%p11 bra 	$L__BB19_78;
	cvt.u32.u64 	%r89, %rd181;
	cvt.u32.u64 	%r90, %rd529;
	div.u32 	%r91, %r90, %r89;
	mul.lo.s32 	%r92, %r91, %r89;
	sub.s32 	%r93, %r90, %r92;
	cvt.u64.u32 	%rd531, %r91;
	cvt.u64.u32 	%rd532, %r93;
	bra.uni 	$L__BB19_79;
$L__BB19_78:
	div.s64 	%rd531, %rd529, %rd181;
	mul.lo.s64 	%rd322, %rd531, %rd181;
	sub.s64 	%rd532, %rd529, %rd322;
$L__BB19_79:
	add.s64 	%rd324, %rd1, %rd318;
	ld.global.u64 	%rd325, [%rd324];
	mad.lo.s64 	%rd188, %rd325, %rd532, %rd180;
	mul.wide.u32 	%rd326, %r33, 8;
	add.s64 	%rd327, %rd2, %rd326;
	ld.global.u64 	%rd189, [%rd327];
	or.b64  	%rd328, %rd531, %rd189;
	and.b64  	%rd329, %rd328, -4294967296;
	setp.ne.s64 	%p12, %rd329, 0;
	@%p12 bra 	$L__BB19_81;
	cvt.u32.u64 	%r94, %rd189;
	cvt.u32.u64 	%r95, %rd531;
	div.u32 	%r96, %r95, %r94;
	mul.lo.s32 	%r97, %r96, %r94;
	sub.s32 	%r98, %r95, %r97;
	cvt.u64.u32 	%rd548, %r96;
	cvt.u64.u32 	%rd534, %r98;
	bra.uni 	$L__BB19_82;
$L__BB19_81:
	div.s64 	%rd548, %rd531, %rd189;
	mul.lo.s64 	%rd330, %rd548, %rd189;
	sub.s64 	%rd534, %rd531, %rd330;
$L__BB19_82:
	add.s64 	%rd332, %rd1, %rd326;
	ld.global.u64 	%rd333, [%rd332];
	mad.lo.s64 	%rd557, %rd333, %rd534, %rd188;
	add.s32 	%r234, %r234, -8;
	add.s32 	%r233, %r233, 8;
	setp.ne.s32 	%p13, %r233, 0;
	@%p13 bra 	$L__BB19_58;
	add.s32 	%r236, %r234, 3;
$L__BB19_84:
	setp.eq.s32 	%p14, %r25, 0;
	@%p14 bra 	$L__BB19_113;
	and.b32  	%r41, %r23, 3;
	setp.lt.u32 	%p15, %r25, 4;
	@%p15 bra 	$L__BB19_99;
	mul.wide.u32 	%rd335, %r236, 8;
	add.s64 	%rd336, %rd2, %rd335;
	ld.global.u64 	%rd200, [%rd336];
	or.b64  	%rd337, %rd548, %rd200;
	and.b64  	%rd338, %rd337, -4294967296;
	setp.ne.s64 	%p16, %rd338, 0;
	@%p16 bra 	$L__BB19_88;
	cvt.u32.u64 	%r99, %rd200;
	cvt.u32.u64 	%r100, %rd548;
	div.u32 	%r101, %r100, %r99;
	mul.lo.s32 	%r102, %r101, %r99;
	sub.s32 	%r103, %r100, %r102;
	cvt.u64.u32 	%rd538, %r101;
	cvt.u64.u32 	%rd539, %r103;
	bra.uni 	$L__BB19_89;
$L__BB19_88:
	div.s64 	%rd538, %rd548, %rd200;
	mul.lo.s64 	%rd339, %rd538, %rd200;
	sub.s64 	%rd539, %rd548, %rd339;
$L__BB19_89:
	add.s64 	%rd341, %rd1, %rd335;
	ld.global.u64 	%rd342, [%rd341];
	mad.lo.s64 	%rd207, %rd342, %rd539, %rd557;
	add.s32 	%r42, %r236, -1;
	mul.wide.u32 	%rd343, %r42, 8;
	add.s64 	%rd344, %rd2, %rd343;
	ld.global.u64 	%rd208, [%rd344];
	or.b64  	%rd345, %rd538, %rd208;
	and.b64  	%rd346, %rd345, -4294967296;
	setp.ne.s64 	%p17, %rd346, 0;
	@%p17 bra 	$L__BB19_91;
	cvt.u32.u64 	%r104, %rd208;
	cvt.u32.u64 	%r105, %rd538;
	div.u32 	%r106, %r105, %r104;
	mul.lo.s32 	%r107, %r106, %r104;
	sub.s32 	%r108, %r105, %r107;
	cvt.u64.u32 	%rd540, %r106;
	cvt.u64.u32 	%rd541, %r108;
	bra.uni 	$L__BB19_92;
$L__BB19_91:
	div.s64 	%rd540, %rd538, %rd208;
	mul.lo.s64 	%rd347, %rd540, %rd208;
	sub.s64 	%rd541, %rd538, %rd347;
$L__BB19_92:
	add.s64 	%rd349, %rd1, %rd343;
	ld.global.u64 	%rd350, [%rd349];
	mad.lo.s64 	%rd215, %rd350, %rd541, %rd207;
	add.s32 	%r43, %r236, -2;
	mul.wide.u32 	%rd351, %r43, 8;
	add.s64 	%rd352, %rd2, %rd351;
	ld.global.u64 	%rd216, [%rd352];
	or.b64  	%rd353, %rd540, %rd216;
	and.b64  	%rd354, %rd353, -4294967296;
	setp.ne.s64 	%p18, %rd354, 0;
	@%p18 bra 	$L__BB19_94;
	cvt.u32.u64 	%r109, %rd216;
	cvt.u32.u64 	%r110, %rd540;
	div.u32 	%r111, %r110, %r109;
	mul.lo.s32 	%r112, %r111, %r109;
	sub.s32 	%r113, %r110, %r112;
	cvt.u64.u32 	%rd542, %r111;
	cvt.u64.u32 	%rd543, %r113;
	bra.uni 	$L__BB19_95;
$L__BB19_94:
	div.s64 	%rd542, %rd540, %rd216;
	mul.lo.s64 	%rd355, %rd542, %rd216;
	sub.s64 	%rd543, %rd540, %rd355;
$L__BB19_95:
	add.s64 	%rd357, %rd1, %rd351;
	ld.global.u64 	%rd358, [%rd357];
	mad.lo.s64 	%rd223, %rd358, %rd543, %rd215;
	add.s32 	%r44, %r236, -3;
	mul.wide.u32 	%rd359, %r44, 8;
	add.s64 	%rd360, %rd2, %rd359;
	ld.global.u64 	%rd224, [%rd360];
	or.b64  	%rd361, %rd542, %rd224;
	and.b64  	%rd362, %rd361, -4294967296;
	setp.ne.s64 	%p19, %rd362, 0;
	@%p19 bra 	$L__BB19_97;
	cvt.u32.u64 	%r114, %rd224;
	cvt.u32.u64 	%r115, %rd542;
	div.u32 	%r116, %r115, %r114;
	mul.lo.s32 	%r117, %r116, %r114;
	sub.s32 	%r118, %r115, %r117;
	cvt.u64.u32 	%rd548, %r116;
	cvt.u64.u32 	%rd545, %r118;
	bra.uni 	$L__BB19_98;
$L__BB19_97:
	div.s64 	%rd548, %rd542, %rd224;
	mul.lo.s64 	%rd363, %rd548, %rd224;
	sub.s64 	%rd545, %rd542, %rd363;
$L__BB19_98:
	add.s64 	%rd365, %rd1, %rd359;
	ld.global.u64 	%rd366, [%rd365];
	mad.lo.s64 	%rd557, %rd366, %rd545, %rd223;
	add.s32 	%r236, %r236, -4;
$L__BB19_99:
	setp.eq.s32 	%p20, %r41, 0;
	@%p20 bra 	$L__BB19_113;
	setp.eq.s32 	%p21, %r41, 1;
	@%p21 bra 	$L__BB19_108;
	mul.wide.u32 	%rd368, %r236, 8;
	add.s64 	%rd369, %rd2, %rd368;
	ld.global.u64 	%rd235, [%rd369];
	or.b64  	%rd370, %rd548, %rd235;
	and.b64  	%rd371, %rd370, -4294967296;
	setp.ne.s64 	%p22, %rd371, 0;
	@%p22 bra 	$L__BB19_103;
	cvt.u32.u64 	%r119, %rd235;
	cvt.u32.u64 	%r120, %rd548;
	div.u32 	%r121, %r120, %r119;
	mul.lo.s32 	%r122, %r121, %r119;
	sub.s32 	%r123, %r120, %r122;
	cvt.u64.u32 	%rd549, %r121;
	cvt.u64.u32 	%rd550, %r123;
	bra.uni 	$L__BB19_104;
$L__BB19_103:
	div.s64 	%rd549, %rd548, %rd235;
	mul.lo.s64 	%rd372, %rd549, %rd235;
	sub.s64 	%rd550, %rd548, %rd372;
$L__BB19_104:
	add.s64 	%rd374, %rd1, %rd368;
	ld.global.u64 	%rd375, [%rd374];
	mad.lo.s64 	%rd242, %rd375, %rd550, %rd557;
	add.s32 	%r47, %r236, -1;
	mul.wide.u32 	%rd376, %r47, 8;
	add.s64 	%rd377, %rd2, %rd376;
	ld.global.u64 	%rd243, [%rd377];
	or.b64  	%rd378, %rd549, %rd243;
	and.b64  	%rd379, %rd378, -4294967296;
	setp.ne.s64 	%p23, %rd379, 0;
	@%p23 bra 	$L__BB19_106;
	cvt.u32.u64 	%r124, %rd243;
	cvt.u32.u64 	%r125, %rd549;
	div.u32 	%r126, %r125, %r124;
	mul.lo.s32 	%r127, %r126, %r124;
	sub.s32 	%r128, %r125, %r127;
	cvt.u64.u32 	%rd548, %r126;
	cvt.u64.u32 	%rd552, %r128;
	bra.uni 	$L__BB19_107;
$L__BB19_106:
	div.s64 	%rd548, %rd549, %rd243;
	mul.lo.s64 	%rd380, %rd548, %rd243;
	sub.s64 	%rd552, %rd549, %rd380;
$L__BB19_107:
	add.s64 	%rd382, %rd1, %rd376;
	ld.global.u64 	%rd383, [%rd382];
	mad.lo.s64 	%rd557, %rd383, %rd552, %rd242;
	add.s32 	%r236, %r236, -2;
$L__BB19_108:
	and.b32  	%r129, %r23, 1;
	setp.eq.b32 	%p24, %r129, 1;
	not.pred 	%p25, %p24;
	@%p25 bra 	$L__BB19_113;
	mul.wide.u32 	%rd384, %r236, 8;
	add.s64 	%rd385, %rd2, %rd384;
	ld.global.u64 	%rd254, [%rd385];
	or.b64  	%rd386, %rd548, %rd254;
	and.b64  	%rd387, %rd386, -4294967296;
	setp.ne.s64 	%p26, %rd387, 0;
	@%p26 bra 	$L__BB19_111;
	cvt.u32.u64 	%r130, %rd254;
	cvt.u32.u64 	%r131, %rd548;
	rem.u32 	%r132, %r131, %r130;
	cvt.u64.u32 	%rd556, %r132;
	bra.uni 	$L__BB19_112;
$L__BB19_111:
	rem.s64 	%rd556, %rd548, %rd254;
$L__BB19_112:
	add.s64 	%rd389, %rd1, %rd384;
	ld.global.u64 	%rd390, [%rd389];
	mad.lo.s64 	%rd557, %rd390, %rd556, %rd557;
$L__BB19_113:
	shl.b64 	%rd391, %rd557, 2;
	add.s64 	%rd392, %rd3, %rd391;
	ld.global.u32 	%r133, [%rd392];
	st.shared.u32 	[%r5], %r133;
$L__BB19_114:
	bar.sync 	0;
	setp.lt.u32 	%p48, %r238, 66;
	@%p48 bra 	$L__BB19_118;
$L__BB19_115:
	shr.u32 	%r51, %r238, 1;
	setp.ge.u32 	%p49, %r1, %r51;
	@%p49 bra 	$L__BB19_117;
	ld.shared.u32 	%r205, [%r5];
	shl.b32 	%r206, %r51, 2;
	add.s32 	%r207, %r5, %r206;
	ld.shared.u32 	%r208, [%r207];
	max.s32 	%r209, %r205, %r208;
	st.shared.u32 	[%r5], %r209;
$L__BB19_117:
	bar.sync 	0;
	setp.gt.u32 	%p50, %r238, 131;
	mov.u32 	%r238, %r51;
	@%p50 bra 	$L__BB19_115;
$L__BB19_118:
	setp.gt.u32 	%p51, %r1, 31;
	@%p51 bra 	$L__BB19_121;
	ld.volatile.shared.u32 	%r210, [%r5];
	ld.volatile.shared.u32 	%r211, [%r5+128];
	max.s32 	%r212, %r210, %r211;
	st.volatile.shared.u32 	[%r5], %r212;
	ld.volatile.shared.u32 	%r213, [%r5];
	ld.volatile.shared.u32 	%r214, [%r5+64];
	max.s32 	%r215, %r213, %r214;
	st.volatile.shared.u32 	[%r5], %r215;
	ld.volatile.shared.u32 	%r216, [%r5];
	ld.volatile.shared.u32 	%r217, [%r5+32];
	max.s32 	%r218, %r216, %r217;
	st.volatile.shared.u32 	[%r5], %r218;
	ld.volatile.shared.u32 	%r219, [%r5];
	ld.volatile.shared.u32 	%r220, [%r5+16];
	max.s32 	%r221, %r219, %r220;
	st.volatile.shared.u32 	[%r5], %r221;
	ld.volatile.shared.u32 	%r222, [%r5];
	ld.volatile.shared.u32 	%r223, [%r5+8];
	max.s32 	%r224, %r222, %r223;
	st.volatile.shared.u32 	[%r5], %r224;
	ld.volatile.shared.u32 	%r225, [%r5];
	ld.volatile.shared.u32 	%r226, [%r5+4];
	max.s32 	%r227, %r225, %r226;
	st.volatile.shared.u32 	[%r5], %r227;
	setp.ne.s32 	%p52, %r1, 0;
	@%p52 bra 	$L__BB19_121;
	ld.shared.u32 	%r228, [sdata_i32];
	cvta.to.global.u64 	%rd470, %rd260;
	mul.wide.u32 	%rd471, %r2, 4;
	add.s64 	%rd472, %rd470, %rd471;
	st.global.u32 	[%rd472], %r228;
$L__BB19_121:
	ret;

}
	// .globl	contiguous_reduce2_i32
.visible .entry contiguous_reduce2_i32(
	.param .u64 .ptr .align 1 contiguous_reduce2_i32_param_0,
	.param .u64 .ptr .align 1 contiguous_reduce2_i32_param_1,
	.param .u64 .ptr .align 1 contiguous_reduce2_i32_param_2,
	.param .u64 .ptr .align 1 contiguous_reduce2_i32_param_3,
	.param .u64 contiguous_reduce2_i32_param_4,
	.param .u64 contiguous_reduce2_i32_param_5,
	.param .u64 contiguous_reduce2_i32_param_6
)
{
	.reg .pred 	%p<53>;
	.reg .b32 	%r<243>;
	.reg .b64 	%rd<572>;

	ld.param.u64 	%rd266, [contiguous_reduce2_i32_param_1];
	ld.param.u64 	%rd267, [contiguous_reduce2_i32_param_2];
	ld.param.u64 	%rd268, [contiguous_reduce2_i32_param_3];
	ld.param.u64 	%rd263, [contiguous_reduce2_i32_param_4];
	ld.param.u64 	%rd264, [contiguous_reduce2_i32_param_5];
	ld.param.u64 	%rd265, [contiguous_reduce2_i32_param_6];
	cvta.to.global.u64 	%rd1, %rd268;
	cvta.to.global.u64 	%rd2, %rd267;
	cvta.to.global.u64 	%rd571, %rd266;
	mov.u32 	%r1, %tid.x;
	mov.u32 	%r2, %ctaid.x;
	mov.u32 	%r242, %ntid.x;
	mul.lo.s32 	%r51, %r2, %r242;
	shl.b32 	%r52, %r51, 1;
	add.s32 	%r4, %r52, %r1;
	shl.b32 	%r53, %r1, 2;
	mov.u32 	%r54, sdata_i32;
	add.s32 	%r5, %r54, %r53;
	mov.b32 	%r55, -2147483648;
	st.shared.u32 	[%r5], %r55;
	add.s32 	%r56, %r4, %r242;
	cvt.u64.u32 	%rd4, %r56;
	setp.le.u64 	%p1, %rd264, %rd4;
	@%p1 bra 	$L__BB20_54;
	cvt.u64.u32 	%rd401, %r4;
	mov.u32 	%r134, %ctaid.y;
	cvt.u64.u32 	%rd402, %r134;
	mul.lo.s64 	%rd403, %rd264, %rd402;
	add.s64 	%rd525, %rd403, %rd401;
	add.s64 	%rd523, %rd403, %rd4;
	cvt.u32.u64 	%r6, %rd263;
	add.s32 	%r236, %r6, -1;
	setp.lt.s32 	%p27, %r236, 0;
	mov.b64 	%rd529, 0;
	mov.u64 	%rd530, %rd529;
	@%p27 bra 	$L__BB20_53;
	setp.lt.u32 	%p28, %r236, 3;
	mov.b64 	%rd530, 0;
	mov.u64 	%rd529, %rd530;
	@%p28 bra 	$L__BB20_30;
	add.s32 	%r234, %r6, -2;
	and.b32  	%r135, %r6, -4;
	neg.s32 	%r233, %r135;
	mov.b64 	%rd530, 0;
$L__BB20_4:
	.pragma "nounroll";
	add.s32 	%r12, %r234, 1;
	mul.wide.u32 	%rd407, %r12, 8;
	add.s64 	%rd408, %rd2, %rd407;
	ld.global.u64 	%rd11, [%rd408];
	or.b64  	%rd409, %rd525, %rd11;
	and.b64  	%rd410, %rd409, -4294967296;
	setp.ne.s64 	%p29, %rd410, 0;
	@%p29 bra 	$L__BB20_6;
	cvt.u32.u64 	%r136, %rd11;
	cvt.u32.u64 	%r137, %rd525;
	div.u32 	%r138, %r137, %r136;
	mul.lo.s32 	%r139, %r138, %r136;
	sub.s32 	%r140, %r137, %r139;
	cvt.u64.u32 	%rd491, %r138;
	cvt.u64.u32 	%rd492, %r140;
	bra.uni 	$L__BB20_7;
$L__BB20_6:
	div.s64 	%rd491, %rd525, %rd11;
	mul.lo.s64 	%rd411, %rd491, %rd11;
	sub.s64 	%rd492, %rd525, %rd411;
$L__BB20_7:
	mul.wide.u32 	%rd412, %r12, 8;
	add.s64 	%rd413, %rd1, %rd412;
	ld.global.u64 	%rd18, [%rd413];
	mad.lo.s64 	%rd19, %rd18, %rd492, %rd529;
	or.b64  	%rd414, %rd523, %rd11;
	and.b64  	%rd415, %rd414, -4294967296;
	setp.ne.s64 	%p30, %rd415, 0;
	@%p30 bra 	$L__BB20_9;
	cvt.u32.u64 	%r141, %rd11;
	cvt.u32.u64 	%r142, %rd523;
	div.u32 	%r143, %r142, %r141;
	mul.lo.s32 	%r144, %r143, %r141;
	sub.s32 	%r145, %r142, %r144;
	cvt.u64.u32 	%rd493, %r143;
	cvt.u64.u32 	%rd494, %r145;
	bra.uni 	$L__BB20_10;
$L__BB20_9:
	div.s64 	%rd493, %rd523, %rd11;
	mul.lo.s64 	%rd416, %rd493, %rd11;
	sub.s64 	%rd494, %rd523, %rd416;
$L__BB20_10:
	mad.lo.s64 	%rd26, %rd494, %rd18, %rd530;
	mul.wide.u32 	%rd417, %r234, 8;
	add.s64 	%rd418, %rd2, %rd417;
	ld.global.u64 	%rd27, [%rd418];
	or.b64  	%rd419, %rd491, %rd27;
	and.b64  	%rd420, %rd419, -4294967296;
	setp.ne.s64 	%p31, %rd420, 0;
	@%p31 bra 	$L__BB20_12;
	cvt.u32.u64 	%r146, %rd27;
	cvt.u32.u64 	%r147, %rd491;
	div.u32 	%r148, %r147, %r146;
	mul.lo.s32 	%r149, %r148, %r146;
	sub.s32 	%r150, %r147, %r149;
	cvt.u64.u32 	%rd495, %r148;
	cvt.u64.u32 	%rd496, %r150;
	bra.uni 	$L__BB20_13;
$L__BB20_12:
	div.s64 	%rd495, %rd491, %rd27;
	mul.lo.s64 	%rd421, %rd495, %rd27;
	sub.s64 	%rd496, %rd491, %rd421;
$L__BB20_13:
	mul.wide.u32 	%rd422, %r234, 8;
	add.s64 	%rd423, %rd1, %rd422;
	ld.global.u64 	%rd34, [%rd423];
	mad.lo.s64 	%rd35, %rd34, %rd496, %rd19;
	or.b64  	%rd424, %rd493, %rd27;
	and.b64  	%rd425, %rd424, -4294967296;
	setp.ne.s64 	%p32, %rd425, 0;
	@%p32 bra 	$L__BB20_15;
	cvt.u32.u64 	%r151, %rd27;
	cvt.u32.u64 	%r152, %rd493;
	div.u32 	%r153, %r152, %r151;
	mul.lo.s32 	%r154, %r153, %r151;
	sub.s32 	%r155, %r152, %r154;
	cvt.u64.u32 	%rd497, %r153;
	cvt.u64.u32 	%rd498, %r155;
	bra.uni 	$L__BB20_16;
$L__BB20_15:
	div.s64 	%rd497, %rd493, %rd27;
	mul.lo.s64 	%rd426, %rd497, %rd27;
	sub.s64 	%rd498, %rd493, %rd426;
$L__BB20_16:
	mad.lo.s64 	%rd42, %rd498, %rd34, %rd26;
	add.s32 	%r13, %r234, -1;
	mul.wide.u32 	%rd427, %r13, 8;
	add.s64 	%rd428, %rd2, %rd427;
	ld.global.u64 	%rd43, [%rd428];
	or.b64  	%rd429, %rd495, %rd43;
	and.b64  	%rd430, %rd429, -4294967296;
	setp.ne.s64 	%p33, %rd430, 0;
	@%p33 bra 	$L__BB20_18;
	cvt.u32.u64 	%r156, %rd43;
	cvt.u32.u64 	%r157, %rd495;
	div.u32 	%r158, %r157, %r156;
	mul.lo.s32 	%r159, %r158, %r156;
	sub.s32 	%r160, %r157, %r159;
	cvt.u64.u32 	%rd499, %r158;
	cvt.u64.u32 	%rd500, %r160;
	bra.uni 	$L__BB20_19;
$L__BB20_18:
	div.s64 	%rd499, %rd495, %rd43;
	mul.lo.s64 	%rd431, %rd499, %rd43;
	sub.s64 	%rd500, %rd495, %rd431;
$L__BB20_19:
	mul.wide.u32 	%rd432, %r13, 8;
	add.s64 	%rd433, %rd1, %rd432;
	ld.global.u64 	%rd50, [%rd433];
	mad.lo.s64 	%rd51, %rd50, %rd500, %rd35;
	or.b64  	%rd434, %rd497, %rd43;
	and.b64  	%rd435, %rd434, -4294967296;
	setp.ne.s64 	%p34, %rd435, 0;
	@%p34 bra 	$L__BB20_21;
	cvt.u32.u64 	%r161, %rd43;
	cvt.u32.u64 	%r162, %rd497;
	div.u32 	%r163, %r162, %r161;
	mul.lo.s32 	%r164, %r163, %r161;
	sub.s32 	%r165, %r162, %r164;
	cvt.u64.u32 	%rd501, %r163;
	cvt.u64.u32 	%rd502, %r165;
	bra.uni 	$L__BB20_22;
$L__BB20_21:
	div.s64 	%rd501, %rd497, %rd43;
	mul.lo.s64 	%rd436, %rd501, %rd43;
	sub.s64 	%rd502, %rd497, %rd436;
$L__BB20_22:
	mad.lo.s64 	%rd58, %rd502, %rd50, %rd42;
	add.s32 	%r166, %r234, -2;
	mul.wide.u32 	%rd437, %r166, 8;
	add.s64 	%rd438, %rd2, %rd437;
	ld.global.u64 	%rd59, [%rd438];
	or.b64  	%rd439, %rd499, %rd59;
	and.b64  	%rd440, %rd439, -4294967296;
	setp.ne.s64 	%p35, %rd440, 0;
	@%p35 bra 	$L__BB20_24;
	cvt.u32.u64 	%r167, %rd59;
	cvt.u32.u64 	%r168, %rd499;
	div.u32 	%r169, %r168, %r167;
	mul.lo.s32 	%r170, %r169, %r167;
	sub.s32 	%r171, %r168, %r170;
	cvt.u64.u32 	%rd525, %r169;
	cvt.u64.u32 	%rd504, %r171;
	bra.uni 	$L__BB20_25;
$L__BB20_24:
	div.s64 	%rd525, %rd499, %rd59;
	mul.lo.s64 	%rd441, %rd525, %rd59;
	sub.s64 	%rd504, %rd499, %rd441;
$L__BB20_25:
	mul.wide.u32 	%rd442, %r166, 8;
	add.s64 	%rd443, %rd1, %rd442;
	ld.global.u64 	%rd66, [%rd443];
	mad.lo.s64 	%rd529, %rd66, %rd504, %rd51;
	or.b64  	%rd444, %rd501, %rd59;
	and.b64  	%rd445, %rd444, -4294967296;
	setp.ne.s64 	%p36, %rd445, 0;
	@%p36 bra 	$L__BB20_27;
	cvt.u32.u64 	%r173, %rd59;
	cvt.u32.u64 	%r174, %rd501;
	div.u32 	%r175, %r174, %r173;
	mul.lo.s32 	%r176, %r175, %r173;
	sub.s32 	%r177, %r174, %r176;
	cvt.u64.u32 	%rd523, %r175;
	cvt.u64.u32 	%rd506, %r177;
	bra.uni 	$L__BB20_28;
$L__BB20_27:
	div.s64 	%rd523, %rd501, %rd59;
	mul.lo.s64 	%rd446, %rd523, %rd59;
	sub.s64 	%rd506, %rd501, %rd446;
$L__BB20_28:
	mad.lo.s64 	%rd530, %rd506, %rd66, %rd58;
	add.s32 	%r234, %r234, -4;
	add.s32 	%r233, %r233, 4;
	setp.ne.s32 	%p37, %r233, 0;
	@%p37 bra 	$L__BB20_4;
	add.s32 	%r236, %r234, 1;
$L__BB20_30:
	and.b32  	%r18, %r6, 3;
	setp.eq.s32 	%p38, %r18, 0;
	@%p38 bra 	$L__BB20_53;
	setp.eq.s32 	%p39, %r18, 1;
	@%p39 bra 	$L__BB20_45;
	mul.wide.u32 	%rd448, %r236, 8;
	add.s64 	%rd449, %rd2, %rd448;
	ld.global.u64 	%rd81, [%rd449];
	or.b64  	%rd450, %rd525, %rd81;
	and.b64  	%rd451, %rd450, -4294967296;
	setp.ne.s64 	%p40, %rd451, 0;
	@%p40 bra 	$L__BB20_34;
	cvt.u32.u64 	%r178, %rd81;
	cvt.u32.u64 	%r179, %rd525;
	div.u32 	%r180, %r179, %r178;
	mul.lo.s32 	%r181, %r180, %r178;
	sub.s32 	%r182, %r179, %r181;
	cvt.u64.u32 	%rd513, %r180;
	cvt.u64.u32 	%rd514, %r182;
	bra.uni 	$L__BB20_35;
$L__BB20_34:
	div.s64 	%rd513, %rd525, %rd81;
	mul.lo.s64 	%rd452, %rd513, %rd81;
	sub.s64 	%rd514, %rd525, %rd452;
$L__BB20_35:
	add.s64 	%rd454, %rd1, %rd448;
	ld.global.u64 	%rd88, [%rd454];
	mad.lo.s64 	%rd89, %rd88, %rd514, %rd529;
	or.b64  	%rd455, %rd523, %rd81;
	and.b64  	%rd456, %rd455, -4294967296;
	setp.ne.s64 	%p41, %rd456, 0;
	@%p41 bra 	$L__BB20_37;
	cvt.u32.u64 	%r183, %rd81;
	cvt.u32.u64 	%r184, %rd523;
	div.u32 	%r185, %r184, %r183;
	mul.lo.s32 	%r186, %r185, %r183;
	sub.s32 	%r187, %r184, %r186;
	cvt.u64.u32 	%rd515, %r185;
	cvt.u64.u32 	%rd516, %r187;
	bra.uni 	$L__BB20_38;
$L__BB20_37:
	div.s64 	%rd515, %rd523, %rd81;
	mul.lo.s64 	%rd457, %rd515, %rd81;
	sub.s64 	%rd516, %rd523, %rd457;
$L__BB20_38:
	mad.lo.s64 	%rd96, %rd516, %rd88, %rd530;
	add.s32 	%r19, %r236, -1;
	mul.wide.u32 	%rd458, %r19, 8;
	add.s64 	%rd459, %rd2, %rd458;
	ld.global.u64 	%rd97, [%rd459];
	or.b64  	%rd460, %rd513, %rd97;
	and.b64  	%rd461, %rd460, -4294967296;
	setp.ne.s64 	%p42, %rd461, 0;
	@%p42 bra 	$L__BB20_40;
	cvt.u32.u64 	%r188, %rd97;
	cvt.u32.u64 	%r189, %rd513;
	div.u32 	%r190, %r189, %r188;
	mul.lo.s32 	%r191, %r190, %r188;
	sub.s32 	%r192, %r189, %r191;
	cvt.u64.u32 	%rd525, %r190;
	cvt.u64.u32 	%rd518, %r192;
	bra.uni 	$L__BB20_41;
$L__BB20_40:
	div.s64 	%rd525, %rd513, %rd97;
	mul.lo.s64 	%rd462, %rd525, %rd97;
	sub.s64 	%rd518, %rd513, %rd462;
$L__BB20_41:
	add.s64 	%rd464, %rd1, %rd458;
	ld.global.u64 	%rd104, [%rd464];
	mad.lo.s64 	%rd529, %rd104, %rd518, %rd89;
	or.b64  	%rd465, %rd515, %rd97;
	and.b64  	%rd466, %rd465, -4294967296;
	setp.ne.s64 	%p43, %rd466, 0;
	@%p43 bra 	$L__BB20_43;
	cvt.u32.u64 	%r193, %rd97;
	cvt.u32.u64 	%r194, %rd515;
	div.u32 	%r195, %r194, %r193;
	mul.lo.s32 	%r196, %r195, %r193;
	sub.s32 	%r197, %r194, %r196;
	cvt.u64.u32 	%rd523, %r195;
	cvt.u64.u32 	%rd520, %r197;
	bra.uni 	$L__BB20_44;
$L__BB20_43:
	div.s64 	%rd523, %rd515, %rd97;
	mul.lo.s64 	%rd467, %rd523, %rd97;
	sub.s64 	%rd520, %rd515, %rd467;
$L__BB20_44:
	mad.lo.s64 	%rd530, %rd520, %rd104, %rd96;
	add.s32 	%r236, %r236, -2;
$L__BB20_45:
	and.b32  	%r198, %r6, 1;
	setp.eq.b32 	%p44, %r198, 1;
	not.pred 	%p45, %p44;
	@%p45 bra 	$L__BB20_53;
	mul.wide.u32 	%rd468, %r236, 8;
	add.s64 	%rd469, %rd2, %rd468;
	ld.global.u64 	%rd119, [%rd469];
	or.b64  	%rd470, %rd525, %rd119;
	and.b64  	%rd471, %rd470, -4294967296;
	setp.ne.s64 	%p46, %rd471, 0;
	@%p46 bra 	$L__BB20_48;
	cvt.u32.u64 	%r199, %rd119;
	cvt.u32.u64 	%r200, %rd525;
	rem.u32 	%r201, %r200, %r199;
	cvt.u64.u32 	%rd527, %r201;
	bra.uni 	$L__BB20_49;
$L__BB20_48:
	rem.s64 	%rd527, %rd525, %rd119;
$L__BB20_49:
	add.s64 	%rd473, %rd1, %rd468;
	ld.global.u64 	%rd123, [%rd473];
	mad.lo.s64 	%rd529, %rd123, %rd527, %rd529;
	or.b64  	%rd474, %rd523, %rd119;
	and.b64  	%rd475, %rd474, -4294967296;
	setp.ne.s64 	%p47, %rd475, 0;
	@%p47 bra 	$L__BB20_51;
	cvt.u32.u64 	%r202, %rd119;
	cvt.u32.u64 	%r203, %rd523;
	rem.u32 	%r204, %r203, %r202;
	cvt.u64.u32 	%rd528, %r204;
	bra.uni 	$L__BB20_52;
$L__BB20_51:
	rem.s64 	%rd528, %rd523, %rd119;
$L__BB20_52:
	mad.lo.s64 	%rd530, %rd528, %rd123, %rd530;
$L__BB20_53:
	shl.b64 	%rd476, %rd529, 2;
	add.s64 	%rd477, %rd571, %rd476;
	ld.global.u32 	%r205, [%rd477];
	shl.b64 	%rd478, %rd530, 2;
	add.s64 	%rd479, %rd571, %rd478;
	ld.global.u32 	%r206, [%rd479];
	max.s32 	%r207, %r205, %r206;
	st.shared.u32 	[%r5], %r207;
	bra.uni 	$L__BB20_114;
$L__BB20_54:
	cvt.u64.u32 	%rd131, %r4;
	setp.le.u64 	%p2, %rd264, %rd131;
	@%p2 bra 	$L__BB20_114;
	mov.u32 	%r57, %ctaid.y;
	cvt.u64.u32 	%rd269, %r57;
	mad.lo.s64 	%rd562, %rd264, %rd269, %rd131;
	cvt.u32.u64 	%r22, %rd263;
	add.s32 	%r240, %r22, -1;
	setp.lt.s32 	%p3, %r240, 0;
	@%p3 bra 	$L__BB20_113;
	and.b32  	%r24, %r22, 7;
	setp.lt.u32 	%p4, %r240, 7;
	@%p4 bra 	$L__BB20_84;
	add.s32 	%r238, %r22, -4;
	and.b32  	%r58, %r22, -8;
	neg.s32 	%r237, %r58;
$L__BB20_58:
	.pragma "nounroll";
	add.s32 	%r29, %r238, 3;
	mul.wide.u32 	%rd271, %r29, 8;
	add.s64 	%rd272, %rd2, %rd271;
	ld.global.u64 	%rd135, [%rd272];
	or.b64  	%rd273, %rd562, %rd135;
	and.b64  	%rd274, %rd273, -4294967296;
	setp.ne.s64 	%p5, %rd274, 0;
	@%p5 bra 	$L__BB20_60;
	cvt.u32.u64 	%r59, %rd135;
	cvt.u32.u64 	%r60, %rd562;
	div.u32 	%r61, %r60, %r59;
	mul.lo.s32 	%r62, %r61, %r59;
	sub.s32 	%r63, %r60, %r62;
	cvt.u64.u32 	%rd533, %r61;
	cvt.u64.u32 	%rd534, %r63;
	bra.uni 	$L__BB20_61;
$L__BB20_60:
	div.s64 	%rd533, %rd562, %rd135;
	mul.lo.s64 	%rd275, %rd533, %rd135;
	sub.s64 	%rd534, %rd562, %rd275;
$L__BB20_61:
	add.s64 	%rd277, %rd1, %rd271;
	ld.global.u64 	%rd278, [%rd277];
	mul.lo.s64 	%rd142, %rd278, %rd534;
	add.s32 	%r30, %r238, 2;
	mul.wide.u32 	%rd279, %r30, 8;
	add.s64 	%rd280, %rd2, %rd279;
	ld.global.u64 	%rd143, [%rd280];
	or.b64  	%rd281, %rd533, %rd143;
	and.b64  	%rd282, %rd281, -4294967296;
	setp.ne.s64 	%p6, %rd282, 0;
	@%p6 bra 	$L__BB20_63;
	cvt.u32.u64 	%r64, %rd143;
	cvt.u32.u64 	%r65, %rd533;
	div.u32 	%r66, %r65, %r64;
	mul.lo.s32 	%r67, %r66, %r64;
	sub.s32 	%r68, %r65, %r67;
	cvt.u64.u32 	%rd535, %r66;
	cvt.u64.u32 	%rd536, %r68;
	bra.uni 	$L__BB20_64;
$L__BB20_63:
	div.s64 	%rd535, %rd533, %rd143;
	mul.lo.s64 	%rd283, %rd535, %rd143;
	sub.s64 	%rd536, %rd533, %rd283;
$L__BB20_64:
	add.s64 	%rd285, %rd1, %rd279;
	ld.global.u64 	%rd286, [%rd285];
	mad.lo.s64 	%rd150, %rd286, %rd536, %rd142;
	add.s32 	%r31, %r238, 1;
	mul.wide.u32 	%rd287, %r31, 8;
	add.s64 	%rd288, %rd2, %rd287;
	ld.global.u64 	%rd151, [%rd288];
	or.b64  	%rd289, %rd535, %rd151;
	and.b64  	%rd290, %rd289, -4294967296;
	setp.ne.s64 	%p7, %rd290, 0;
	@%p7 bra 	$L__BB20_66;
	cvt.u32.u64 	%r69, %rd151;
	cvt.u32.u64 	%r70, %rd535;
	div.u32 	%r71, %r70, %r69;
	mul.lo.s32 	%r72, %r71, %r69;
	sub.s32 	%r73, %r70, %r72;
	cvt.u64.u32 	%rd537, %r71;
	cvt.u64.u32 	%rd538, %r73;
	bra.uni 	$L__BB20_67;
$L__BB20_66:
	div.s64 	%rd537, %rd535, %rd151;
	mul.lo.s64 	%rd291, %rd537, %rd151;
	sub.s64 	%rd538, %rd535, %rd291;
$L__BB20_67:
	add.s64 	%rd293, %rd1, %rd287;
	ld.global.u64 	%rd294, [%rd293];
	mad.lo.s64 	%rd158, %rd294, %rd538, %rd150;
	add.s32 	%r32, %r238, -4;
	mul.wide.u32 	%rd295, %r238, 8;
	add.s64 	%rd296, %rd2, %rd295;
	ld.global.u64 	%rd159, [%rd296];
	or.b64  	%rd297, %rd537, %rd159;
	and.b64  	%rd298, %rd297, -4294967296;
	setp.ne.s64 	%p8, %rd298, 0;
	@%p8 bra 	$L__BB20_69;
	cvt.u32.u64 	%r74, %rd159;
	cvt.u32.u64 	%r75, %rd537;
	div.u32 	%r76, %r75, %r74;
	mul.lo.s32 	%r77, %r76, %r74;
	sub.s32 	%r78, %r75, %r77;
	cvt.u64.u32 	%rd539, %r76;
	cvt.u64.u32 	%rd540, %r78;
	bra.uni 	$L__BB20_70;
$L__BB20_69:
	div.s64 	%rd539, %rd537, %rd159;
	mul.lo.s64 	%rd299, %rd539, %rd159;
	sub.s64 	%rd540, %rd537, %rd299;
$L__BB20_70:
	add.s64 	%rd301, %rd1, %rd295;
	ld.global.u64 	%rd302, [%rd301];
	mad.lo.s64 	%rd166, %rd302, %rd540, %rd158;
	add.s32 	%r33, %r238, -1;
	mul.wide.u32 	%rd303, %r33, 8;
	add.s64 	%rd304, %rd2, %rd303;
	ld.global.u64 	%rd167, [%rd304];
	or.b64  	%rd305, %rd539, %rd167;
	and.b64  	%rd306, %rd305, -4294967296;
	setp.ne.s64 	%p9, %rd306, 0;
	@%p9 bra 	$L__BB20_72;
	cvt.u32.u64 	%r79, %rd167;
	cvt.u32.u64 	%r80, %rd539;
	div.u32 	%r81, %r80, %r79;
	mul.lo.s32 	%r82, %r81, %r79;
	sub.s32 	%r83, %r80, %r82;
	cvt.u64.u32 	%rd541, %r81;
	cvt.u64.u32 	%rd542, %r83;
	bra.uni 	$L__BB20_73;
$L__BB20_72:
	div.s64 	%rd541, %rd539, %rd167;
	mul.lo.s64 	%rd307, %rd541, %rd167;
	sub.s64 	%rd542, %rd539, %rd307;
$L__BB20_73:
	add.s64 	%rd309, %rd1, %rd303;
	ld.global.u64 	%rd310, [%rd309];
	mad.lo.s64 	%rd174, %rd310, %rd542, %rd166;
	add.s32 	%r34, %r238, -2;
	mul.wide.u32 	%rd311, %r34, 8;
	add.s64 	%rd312, %rd2, %rd311;
	ld.global.u64 	%rd175, [%rd312];
	or.b64  	%rd313, %rd541, %rd175;
	and.b64  	%rd314, %rd313, -4294967296;
	setp.ne.s64 	%p10, %rd314, 0;
	@%p10 bra 	$L__BB20_75;
	cvt.u32.u64 	%r84, %rd175;
	cvt.u32.u64 	%r85, %rd541;
	div.u32 	%r86, %r85, %r84;
	mul.lo.s32 	%r87, %r86, %r84;
	sub.s32 	%r88, %r85, %r87;
	cvt.u64.u32 	%rd543, %r86;
	cvt.u64.u32 	%rd544, %r88;
	bra.uni 	$L__BB20_76;
$L__BB20_75:
	div.s64 	%rd543, %rd541, %rd175;
	mul.lo.s64 	%rd315, %rd543, %rd175;
	sub.s64 	%rd544, %rd541, %rd315;
$L__BB20_76:
	add.s64 	%rd317, %rd1, %rd311;
	ld.global.u64 	%rd318, [%rd317];
	mad.lo.s64 	%rd182, %rd318, %rd544, %rd174;
	add.s32 	%r35, %r238, -3;
	mul.wide.u32 	%rd319, %r35, 8;
	add.s64 	%rd320, %rd2, %rd319;
	ld.global.u64 	%rd183, [%rd320];
	or.b64  	%rd321, %rd543, %rd183;
	and.b64  	%rd322, %rd321, -4294967296;
	setp.ne.s64 	%p11, %rd322, 0;
	@%p11 bra 	$L__BB20_78;
	cvt.u32.u64 	%r89, %rd183;
	cvt.u32.u64 	%r90, %rd543;
	div.u32 	%r91, %r90, %r89;
	mul.lo.s32 	%r92, %r91, %r89;
	sub.s32 	%r93, %r90, %r92;
	cvt.u64.u32 	%rd545, %r91;
	cvt.u64.u32 	%rd546, %r93;
	bra.uni 	$L__BB20_79;
$L__BB20_78:
	div.s64 	%rd545, %rd543, %rd183;
	mul.lo.s64 	%rd323, %rd545, %rd183;
	sub.s64 	%rd546, %rd543, %rd323;
$L__BB20_79:
	add.s64 	%rd325, %rd1, %rd319;
	ld.global.u64 	%rd326, [%rd325];
	mad.lo.s64 	%rd190, %rd326, %rd546, %rd182;
	mul.wide.u32 	%rd327, %r32, 8;
	add.s64 	%rd328, %rd2, %rd327;
	ld.global.u64 	%rd191, [%rd328];
	or.b64  	%rd329, %rd545, %rd191;
	and.b64  	%rd330, %rd329, -4294967296;
	setp.ne.s64 	%p12, %rd330, 0;
	@%p12 bra 	$L__BB20_81;
	cvt.u32.u64 	%r94, %rd191;
	cvt.u32.u64 	%r95, %rd545;
	div.u32 	%r96, %r95, %r94;
	mul.lo.s32 	%r97, %r96, %r94;
	sub.s32 	%r98, %r95, %r97;
	cvt.u64.u32 	%rd562, %r96;
	cvt.u64.u32 	%rd548, %r98;
	bra.uni 	$L__BB20_82;
$L__BB20_81:
	div.s64 	%rd562, %rd545, %rd191;
	mul.lo.s64 	%rd331, %rd562, %rd191;
	sub.s64 	%rd548, %rd545, %rd331;
$L__BB20_82:
	add.s64 	%rd333, %rd1, %rd327;
	ld.global.u64 	%rd334, [%rd333];
	mad.lo.s64 	%rd335, %rd334, %rd548, %rd190;
	shl.b64 	%rd336, %rd335, 2;
	add.s64 	%rd571, %rd571, %rd336;
	add.s32 	%r238, %r238, -8;
	add.s32 	%r237, %r237, 8;
	setp.ne.s32 	%p13, %r237, 0;
	@%p13 bra 	$L__BB20_58;
	add.s32 	%r240, %r238, 3;
$L__BB20_84:
	setp.eq.s32 	%p14, %r24, 0;
	@%p14 bra 	$L__BB20_113;
	and.b32  	%r40, %r22, 3;
	setp.lt.u32 	%p15, %r24, 4;
	@%p15 bra 	$L__BB20_99;
	mul.wide.u32 	%rd338, %r240, 8;
	add.s64 	%rd339, %rd2, %rd338;
	ld.global.u64 	%rd202, [%rd339];
	or.b64  	%rd340, %rd562, %rd202;
	and.b64  	%rd341, %rd340, -4294967296;
	setp.ne.s64 	%p16, %rd341, 0;
	@%p16 bra 	$L__BB20_88;
	cvt.u32.u64 	%r99, %rd202;
	cvt.u32.u64 	%r100, %rd562;
	div.u32 	%r101, %r100, %r99;
	mul.lo.s32 	%r102, %r101, %r99;
	sub.s32 	%r103, %r100, %r102;
	cvt.u64.u32 	%rd552, %r101;
	cvt.u64.u32 	%rd553, %r103;
	bra.uni 	$L__BB20_89;
$L__BB20_88:
	div.s64 	%rd552, %rd562, %rd202;
	mul.lo.s64 	%rd342, %rd552, %rd202;
	sub.s64 	%rd553, %rd562, %rd342;
$L__BB20_89:
	add.s64 	%rd344, %rd1, %rd338;
	ld.global.u64 	%rd345, [%rd344];
	mul.lo.s64 	%rd209, %rd345, %rd553;
	add.s32 	%r41, %r240, -1;
	mul.wide.u32 	%rd346, %r41, 8;
	add.s64 	%rd347, %rd2, %rd346;
	ld.global.u64 	%rd210, [%rd347];
	or.b64  	%rd348, %rd552, %rd210;
	and.b64  	%rd349, %rd348, -4294967296;
	setp.ne.s64 	%p17, %rd349, 0;
	@%p17 bra 	$L__BB20_91;
	cvt.u32.u64 	%r104, %rd210;
	cvt.u32.u64 	%r105, %rd552;
	div.u32 	%r106, %r105, %r104;
	mul.lo.s32 	%r107, %r106, %r104;
	sub.s32 	%r108, %r105, %r107;
	cvt.u64.u32 	%rd554, %r106;
	cvt.u64.u32 	%rd555, %r108;
	bra.uni 	$L__BB20_92;
$L__BB20_91:
	div.s64 	%rd554, %rd552, %rd210;
	mul.lo.s64 	%rd350, %rd554, %rd210;
	sub.s64 	%rd555, %rd552, %rd350;
$L__BB20_92:
	add.s64 	%rd352, %rd1, %rd346;
	ld.global.u64 	%rd353, [%rd352];
	mad.lo.s64 	%rd217, %rd353, %rd555, %rd209;
	add.s32 	%r42, %r240, -2;
	mul.wide.u32 	%rd354, %r42, 8;
	add.s64 	%rd355, %rd2, %rd354;
	ld.global.u64 	%rd218, [%rd355];
	or.b64  	%rd356, %rd554, %rd218;
	and.b64  	%rd357, %rd356, -4294967296;
	setp.ne.s64 	%p18, %rd357, 0;
	@%p18 bra 	$L__BB20_94;
	cvt.u32.u64 	%r109, %rd218;
	cvt.u32.u64 	%r110, %rd554;
	div.u32 	%r111, %r110, %r109;
	mul.lo.s32 	%r112, %r111, %r109;
	sub.s32 	%r113, %r110, %r112;
	cvt.u64.u32 	%rd556, %r111;
	cvt.u64.u32 	%rd557, %r113;
	bra.uni 	$L__BB20_95;
$L__BB20_94:
	div.s64 	%rd556, %rd554, %rd218;
	mul.lo.s64 	%rd358, %rd556, %rd218;
	sub.s64 	%rd557, %rd554, %rd358;
$L__BB20_95:
	add.s64 	%rd360, %rd1, %rd354;
	ld.global.u64 	%rd361, [%rd360];
	mad.lo.s64 	%rd225, %rd361, %rd557, %rd217;
	add.s32 	%r43, %r240, -3;
	mul.wide.u32 	%rd362, %r43, 8;
	add.s64 	%rd363, %rd2, %rd362;
	ld.global.u64 	%rd226, [%rd363];
	or.b64  	%rd364, %rd556, %rd226;
	and.b64  	%rd365, %rd364, -4294967296;
	setp.ne.s64 	%p19, %rd365, 0;
	@%p19 bra 	$L__BB20_97;
	cvt.u32.u64 	%r114, %rd226;
	cvt.u32.u64 	%r115, %rd556;
	div.u32 	%r116, %r115, %r114;
	mul.lo.s32 	%r117, %r116, %r114;
	sub.s32 	%r118, %r115, %r117;
	cvt.u64.u32 	%rd562, %r116;
	cvt.u64.u32 	%rd559, %r118;
	bra.uni 	$L__BB20_98;
$L__BB20_97:
	div.s64 	%rd562, %rd556, %rd226;
	mul.lo.s64 	%rd366, %rd562, %rd226;
	sub.s64 	%rd559, %rd556, %rd366;
$L__BB20_98:
	add.s64 	%rd368, %rd1, %rd362;
	ld.global.u64 	%rd369, [%rd368];
	mad.lo.s64 	%rd370, %rd369, %rd559, %rd225;
	shl.b64 	%rd371, %rd370, 2;
	add.s64 	%rd571, %rd571, %rd371;
	add.s32 	%r240, %r240, -4;
$L__BB20_99:
	setp.eq.s32 	%p20, %r40, 0;
	@%p20 bra 	$L__BB20_113;
	setp.eq.s32 	%p21, %r40, 1;
	@%p21 bra 	$L__BB20_108;
	mul.wide.u32 	%rd373, %r240, 8;
	add.s64 	%rd374, %rd2, %rd373;
	ld.global.u64 	%rd237, [%rd374];
	or.b64  	%rd375, %rd562, %rd237;
	and.b64  	%rd376, %rd375, -4294967296;
	setp.ne.s64 	%p22, %rd376, 0;
	@%p22 bra 	$L__BB20_103;
	cvt.u32.u64 	%r119, %rd237;
	cvt.u32.u64 	%r120, %rd562;
	div.u32 	%r121, %r120, %r119;
	mul.lo.s32 	%r122, %r121, %r119;
	sub.s32 	%r123, %r120, %r122;
	cvt.u64.u32 	%rd563, %r121;
	cvt.u64.u32 	%rd564, %r123;
	bra.uni 	$L__BB20_104;
$L__BB20_103:
	div.s64 	%rd563, %rd562, %rd237;
	mul.lo.s64 	%rd377, %rd563, %rd237;
	sub.s64 	%rd564, %rd562, %rd377;
$L__BB20_104:
	add.s64 	%rd379, %rd1, %rd373;
	ld.global.u64 	%rd380, [%rd379];
	mul.lo.s64 	%rd244, %rd380, %rd564;
	add.s32 	%r46, %r240, -1;
	mul.wide.u32 	%rd381, %r46, 8;
	add.s64 	%rd382, %rd2, %rd381;
	ld.global.u64 	%rd245, [%rd382];
	or.b64  	%rd383, %rd563, %rd245;
	and.b64  	%rd384, %rd383, -4294967296;
	setp.ne.s64 	%p23, %rd384, 0;
	@%p23 bra 	$L__BB20_106;
	cvt.u32.u64 	%r124, %rd245;
	cvt.u32.u64 	%r125, %rd563;
	div.u32 	%r126, %r125, %r124;
	mul.lo.s32 	%r127, %r126, %r124;
	sub.s32 	%r128, %r125, %r127;
	cvt.u64.u32 	%rd562, %r126;
	cvt.u64.u32 	%rd566, %r128;
	bra.uni 	$L__BB20_107;
$L__BB20_106:
	div.s64 	%rd562, %rd563, %rd245;
	mul.lo.s64 	%rd385, %rd562, %rd245;
	sub.s64 	%rd566, %rd563, %rd385;
$L__BB20_107:
	add.s64 	%rd387, %rd1, %rd381;
	ld.global.u64 	%rd388, [%rd387];
	mad.lo.s64 	%rd389, %rd388, %rd566, %rd244;
	shl.b64 	%rd390, %rd389, 2;
	add.s64 	%rd571, %rd571, %rd390;
	add.s32 	%r240, %r240, -2;
$L__BB20_108:
	and.b32  	%r129, %r22, 1;
	setp.eq.b32 	%p24, %r129, 1;
	not.pred 	%p25, %p24;
	@%p25 bra 	$L__BB20_113;
	mul.wide.u32 	%rd391, %r240, 8;
	add.s64 	%rd392, %rd2, %rd391;
	ld.global.u64 	%rd256, [%rd392];
	or.b64  	%rd393, %rd562, %rd256;
	and.b64  	%rd394, %rd393, -4294967296;
	setp.ne.s64 	%p26, %rd394, 0;
	@%p26 bra 	$L__BB20_111;
	cvt.u32.u64 	%r130, %rd256;
	cvt.u32.u64 	%r131, %rd562;
	rem.u32 	%r132, %r131, %r130;
	cvt.u64.u32 	%rd570, %r132;
	bra.uni 	$L__BB20_112;
$L__BB20_111:
	rem.s64 	%rd570, %rd562, %rd256;
$L__BB20_112:
	add.s64 	%rd396, %rd1, %rd391;
	ld.global.u64 	%rd397, [%rd396];
	mul.lo.s64 	%rd398, %rd397, %rd570;
	shl.b64 	%rd399, %rd398, 2;
	add.s64 	%rd571, %rd571, %rd399;
$L__BB20_113:
	ld.global.u32 	%r133, [%rd571];
	st.shared.u32 	[%r5], %r133;
$L__BB20_114:
	bar.sync 	0;
	setp.lt.u32 	%p48, %r242, 66;
	@%p48 bra 	$L__BB20_118;
$L__BB20_115:
	shr.u32 	%r50, %r242, 1;
	setp.ge.u32 	%p49, %r1, %r50;
	@%p49 bra 	$L__BB20_117;
	ld.shared.u32 	%r208, [%r5];
	shl.b32 	%r209, %r50, 2;
	add.s32 	%r210, %r5, %r209;
	ld.shared.u32 	%r211, [%r210];
	max.s32 	%r212, %r208, %r211;
	st.shared.u32 	[%r5], %r212;
$L__BB20_117:
	bar.sync 	0;
	setp.gt.u32 	%p50, %r242, 131;
	mov.u32 	%r242, %r50;
	@%p50 bra 	$L__BB20_115;
$L__BB20_118:
	setp.gt.u32 	%p51, %r1, 31;
	@%p51 bra 	$L__BB20_121;
	ld.volatile.shared.u32 	%r213, [%r5];
	ld.volatile.shared.u32 	%r214, [%r5+128];
	max.s32 	%r215, %r213, %r214;
	st.volatile.shared.u32 	[%r5], %r215;
	ld.volatile.shared.u32 	%r216, [%r5];
	ld.volatile.shared.u32 	%r217, [%r5+64];
	max.s32 	%r218, %r216, %r217;
	st.volatile.shared.u32 	[%r5], %r218;
	ld.volatile.shared.u32 	%r219, [%r5];
	ld.volatile.shared.u32 	%r220, [%r5+32];
	max.s32 	%r221, %r219, %r220;
	st.volatile.shared.u32 	[%r5], %r221;
	ld.volatile.shared.u32 	%r222, [%r5];
	ld.volatile.shared.u32 	%r223, [%r5+16];
	max.s32 	%r224, %r222, %r223;
	st.volatile.shared.u32 	[%r5], %r224;
	ld.volatile.shared.u32 	%r225, [%r5];
	ld.volatile.shared.u32 	%r226, [%r5+8];
	max.s32 	%r227, %r225, %r226;
	st.volatile.shared.u32 	[%r5], %r227;
	ld.volatile.shared.u32 	%r228, [%r5];
	ld.volatile.shared.u32 	%r229, [%r5+4];
	max.s32 	%r230, %r228, %r229;
	st.volatile.shared.u32 	[%r5], %r230;
	setp.ne.s32 	%p52, %r1, 0;
	@%p52 bra 	$L__BB20_121;
	ld.param.u64 	%rd486, [contiguous_reduce2_i32_param_0];
	ld.shared.u32 	%r231, [sdata_i32];
	cvt.u64.u32 	%rd480, %r2;
	mov.u32 	%r232, %ctaid.y;
	cvt.u64.u32 	%rd481, %r232;
	mad.lo.s64 	%rd482, %rd265, %rd481, %rd480;
	cvta.to.global.u64 	%rd483, %rd486;
	shl.b64 	%rd484, %rd482, 2;
	add.s64 	%rd485, %rd483, %rd484;
	st.global.u32 	[%rd485], %r231;
$L__BB20_121:
	ret;

}
	// .globl	contiguous_reduce22_i32
.visible .entry contiguous_reduce22_i32(
	.param .u64 .ptr .align 1 contiguous_reduce22_i32_param_0,
	.param .u64 .ptr .align 1 contiguous_reduce22_i32_param_1,
	.param .u64 contiguous_reduce22_i32_param_2,
	.param .u64 contiguous_reduce22_i32_param_3
)
{
	.reg .pred 	%p<8>;
	.reg .b32 	%r<46>;
	.reg .b64 	%rd<27>;

	ld.param.u64 	%rd4, [contiguous_reduce22_i32_param_0];
	ld.param.u64 	%rd7, [contiguous_reduce22_i32_param_1];
	ld.param.u64 	%rd5, [contiguous_reduce22_i32_param_2];
	ld.param.u64 	%rd6, [contiguous_reduce22_i32_param_3];
	cvta.to.global.u64 	%rd1, %rd7;
	mov.u32 	%r1, %tid.x;
	mov.u32 	%r2, %ctaid.x;
	mov.u32 	%r45, %ntid.x;
	mul.lo.s32 	%r8, %r2, %r45;
	shl.b32 	%r9, %r8, 1;
	add.s32 	%r4, %r9, %r1;
	shl.b32 	%r10, %r1, 2;
	mov.u32 	%r11, sdata_i32;
	add.s32 	%r5, %r11, %r10;
	mov.b32 	%r12, -2147483648;
	st.shared.u32 	[%r5], %r12;
	add.s32 	%r13, %r4, %r45;
	cvt.u64.u32 	%rd2, %r13;
	setp.le.u64 	%p1, %rd5, %rd2;
	@%p1 bra 	$L__BB21_2;
	cvt.u64.u32 	%rd12, %r4;
	mov.u32 	%r16, %ctaid.y;
	cvt.u64.u32 	%rd13, %r16;
	mul.lo.s64 	%rd14, %rd5, %rd13;
	add.s64 	%rd15, %rd14, %rd12;
	shl.b64 	%rd16, %rd15, 2;
	add.s64 	%rd17, %rd1, %rd16;
	ld.global.u32 	%r17, [%rd17];
	add.s64 	%rd18, %rd14, %rd2;
	shl.b64 	%rd19, %rd18, 2;
	add.s64 	%rd20, %rd1, %rd19;
	ld.global.u32 	%r18, [%rd20];
	max.s32 	%r19, %r17, %r18;
	st.shared.u32 	[%r5], %r19;
	bra.uni 	$L__BB21_4;
$L__BB21_2:
	cvt.u64.u32 	%rd3, %r4;
	setp.le.u64 	%p2, %rd5, %rd3;
	@%p2 bra 	$L__BB21_4;
	mov.u32 	%r14, %ctaid.y;
	cvt.u64.u32 	%rd8, %r14;
	mad.lo.s64 	%rd9, %rd5, %rd8, %rd3;
	shl.b64 	%rd10, %rd9, 2;
	add.s64 	%rd11, %rd1, %rd10;
	ld.global.u32 	%r15, [%rd11];
	st.shared.u32 	[%r5], %r15;
$L__BB21_4:
	bar.sync 	0;
	setp.lt.u32 	%p3, %r45, 66;
	@%p3 bra 	$L__BB21_8;
$L__BB21_5:
	shr.u32 	%r7, %r45, 1;
	setp.ge.u32 	%p4, %r1, %r7;
	@%p4 bra 	$L__BB21_7;
	ld.shared.u32 	%r20, [%r5];
	shl.b32 	%r21, %r7, 2;
	add.s32 	%r22, %r5, %r21;
	ld.shared.u32 	%r23, [%r22];
	max.s32 	%r24, %r20, %r23;
	st.shared.u32 	[%r5], %r24;
$L__BB21_7:
	bar.sync 	0;
	setp.gt.u32 	%p5, %r45, 131;
	mov.u32 	%r45, %r7;
	@%p5 bra 	$L__BB21_5;
$L__BB21_8:
	setp.gt.u32 	%p6, %r1, 31;
	@%p6 bra 	$L__BB21_11;
	ld.volatile.shared.u32 	%r25, [%r5];
	ld.volatile.shared.u32 	%r26, [%r5+128];
	max.s32 	%r27, %r25, %r26;
	st.volatile.shared.u32 	[%r5], %r27;
	ld.volatile.shared.u32 	%r28, [%r5];
	ld.volatile.shared.u32 	%r29, [%r5+64];
	max.s32 	%r30, %r28, %r29;
	st.volatile.shared.u32 	[%r5], %r30;
	ld.volatile.shared.u32 	%r31, [%r5];
	ld.volatile.shared.u32 	%r32, [%r5+32];
	max.s32 	%r33, %r31, %r32;
	st.volatile.shared.u32 	[%r5], %r33;
	ld.volatile.shared.u32 	%r34, [%r5];
	ld.volatile.shared.u32 	%r35, [%r5+16];
	max.s32 	%r36, %r34, %r35;
	st.volatile.shared.u32 	[%r5], %r36;
	ld.volatile.shared.u32 	%r37, [%r5];
	ld.volatile.shared.u32 	%r38, [%r5+8];
	max.s32 	%r39, %r37, %r38;
	st.volatile.shared.u32 	[%r5], %r39;
	ld.volatile.shared.u32 	%r40, [%r5];
	ld.volatile.shared.u32 	%r41, [%r5+4];
	max.s32 	%r42, %r40, %r41;
	st.volatile.shared.u32 	[%r5], %r42;
	setp.ne.s32 	%p7, %r1, 0;
	@%p7 bra 	$L__BB21_11;
	ld.shared.u32 	%r43, [sdata_i32];
	cvt.u64.u32 	%rd21, %r2;
	mov.u32 	%r44, %ctaid.y;
	cvt.u64.u32 	%rd22, %r44;
	mad.lo.s64 	%rd23, %rd6, %rd22, %rd21;
	cvta.to.global.u64 	%rd24, %rd4;
	shl.b64 	%rd25, %rd23, 2;
	add.s64 	%rd26, %rd24, %rd25;
	st.global.u32 	[%rd26], %r43;
$L__BB21_11:
	ret;

}
	// .globl	contiguous_reduce3_i32
.visible .entry contiguous_reduce3_i32(
	.param .u64 .ptr .align 1 contiguous_reduce3_i32_param_0,
	.param .u64 .ptr .align 1 contiguous_reduce3_i32_param_1,
	.param .u64 .ptr .align 1 contiguous_reduce3_i32_param_2,
	.param .u64 .ptr .align 1 contiguous_reduce3_i32_param_3,
	.param .u64 contiguous_reduce3_i32_param_4,
	.param .u64 contiguous_reduce3_i32_param_5,
	.param .u64 contiguous_reduce3_i32_param_6
)
{
	.reg .pred 	%p<38>;
	.reg .b32 	%r<259>;
	.reg .b64 	%rd<308>;

	ld.param.u64 	%rd144, [contiguous_reduce3_i32_param_0];
	ld.param.u64 	%rd145, [contiguous_reduce3_i32_param_1];
	ld.param.u64 	%rd148, [contiguous_reduce3_i32_param_2];
	ld.param.u64 	%rd149, [contiguous_reduce3_i32_param_3];
	ld.param.u64 	%rd146, [contiguous_reduce3_i32_param_4];
	ld.param.u64 	%rd147, [contiguous_reduce3_i32_param_5];
	ld.param.u64 	%rd150, [contiguous_reduce3_i32_param_6];
	cvta.to.global.u64 	%rd1, %rd149;
	cvta.to.global.u64 	%rd2, %rd148;
	mov.u32 	%r1, %tid.y;
	mov.u32 	%r2, %ntid.x;
	mov.u32 	%r3, %tid.x;
	mad.lo.s32 	%r79, %r1, %r2, %r3;
	mov.u32 	%r80, %ctaid.x;
	mad.lo.s32 	%r81, %r80, %r2, %r3;
	mov.u32 	%r4, %ctaid.y;
	mov.u32 	%r5, %ntid.y;
	mad.lo.s32 	%r82, %r4, %r5, %r1;
	shl.b32 	%r83, %r79, 2;
	mov.u32 	%r84, sdata_i32;
	add.s32 	%r7, %r84, %r83;
	mov.b32 	%r85, -2147483648;
	st.shared.u32 	[%r7], %r85;
	cvt.u64.u32 	%rd3, %r81;
	setp.le.u64 	%p1, %rd147, %rd3;
	cvt.u64.u32 	%rd152, %r82;
	setp.le.u64 	%p2, %rd150, %rd152;
	or.pred  	%p3, %p1, %p2;
	@%p3 bra 	$L__BB22_76;
	cvt.u32.u64 	%r86, %rd3;
	cvt.u32.u64 	%r87, %rd147;
	mad.lo.s32 	%r240, %r82, %r87, %r86;
	cvt.u32.u64 	%r9, %rd146;
	add.s32 	%r239, %r9, -1;
	setp.lt.s32 	%p4, %r239, 0;
	mov.b64 	%rd307, 0;
	@%p4 bra 	$L__BB22_59;
	setp.lt.u32 	%p5, %r239, 7;
	mov.b64 	%rd307, 0;
	@%p5 bra 	$L__BB22_30;
	add.s32 	%r235, %r9, -4;
	and.b32  	%r88, %r9, -8;
	neg.s32 	%r234, %r88;
	mov.b64 	%rd307, 0;
$L__BB22_4:
	.pragma "nounroll";
	add.s32 	%r16, %r235, 3;
	cvt.u64.u32 	%rd5, %r240;
	mul.wide.u32 	%rd157, %r16, 8;
	add.s64 	%rd158, %rd2, %rd157;
	ld.global.u64 	%rd6, [%rd158];
	and.b64  	%rd159, %rd6, -4294967296;
	setp.ne.s64 	%p6, %rd159, 0;
	@%p6 bra 	$L__BB22_6;
	cvt.u32.u64 	%r89, %rd6;
	cvt.u32.u64 	%r90, %rd5;
	div.u32 	%r91, %r90, %r89;
	mul.lo.s32 	%r92, %r91, %r89;
	sub.s32 	%r93, %r90, %r92;
	cvt.u64.u32 	%rd272, %r91;
	cvt.u64.u32 	%rd273, %r93;
	bra.uni 	$L__BB22_7;
$L__BB22_6:
	div.s64 	%rd272, %rd5, %rd6;
	mul.lo.s64 	%rd160, %rd272, %rd6;
	sub.s64 	%rd273, %rd5, %rd160;
$L__BB22_7:
	mul.wide.u32 	%rd161, %r16, 8;
	add.s64 	%rd162, %rd1, %rd161;
	ld.global.u64 	%rd163, [%rd162];
	mad.lo.s64 	%rd13, %rd163, %rd273, %rd307;
	add.s32 	%r17, %r235, 2;
	and.b64  	%rd14, %rd272, 4294967295;
	mul.wide.u32 	%rd164, %r17, 8;
	add.s64 	%rd165, %rd2, %rd164;
	ld.global.u64 	%rd15, [%rd165];
	and.b64  	%rd166, %rd15, -4294967296;
	setp.ne.s64 	%p7, %rd166, 0;
	@%p7 bra 	$L__BB22_9;
	cvt.u32.u64 	%r94, %rd15;
	cvt.u32.u64 	%r95, %rd14;
	div.u32 	%r96, %r95, %r94;
	mul.lo.s32 	%r97, %r96, %r94;
	sub.s32 	%r98, %r95, %r97;
	cvt.u64.u32 	%rd274, %r96;
	cvt.u64.u32 	%rd275, %r98;
	bra.uni 	$L__BB22_10;
$L__BB22_9:
	div.s64 	%rd274, %rd14, %rd15;
	mul.lo.s64 	%rd167, %rd274, %rd15;
	sub.s64 	%rd275, %rd14, %rd167;
$L__BB22_10:
	mul.wide.u32 	%rd168, %r17, 8;
	add.s64 	%rd169, %rd1, %rd168;
	ld.global.u64 	%rd170, [%rd169];
	mad.lo.s64 	%rd22, %rd170, %rd275, %rd13;
	add.s32 	%r18, %r235, 1;
	and.b64  	%rd23, %rd274, 4294967295;
	mul.wide.u32 	%rd171, %r18, 8;
	add.s64 	%rd172, %rd2, %rd171;
	ld.global.u64 	%rd24, [%rd172];
	and.b64  	%rd173, %rd24, -4294967296;
	setp.ne.s64 	%p8, %rd173, 0;
	@%p8 bra 	$L__BB22_12;
	cvt.u32.u64 	%r99, %rd24;
	cvt.u32.u64 	%r100, %rd23;
	div.u32 	%r101, %r100, %r99;
	mul.lo.s32 	%r102, %r101, %r99;
	sub.s32 	%r103, %r100, %r102;
	cvt.u64.u32 	%rd276, %r101;
	cvt.u64.u32 	%rd277, %r103;
	bra.uni 	$L__BB22_13;
$L__BB22_12:
	div.s64 	%rd276, %rd23, %rd24;
	mul.lo.s64 	%rd174, %rd276, %rd24;
	sub.s64 	%rd277, %rd23, %rd174;
$L__BB22_13:
	mul.wide.u32 	%rd175, %r18, 8;
	add.s64 	%rd176, %rd1, %rd175;
	ld.global.u64 	%rd177, [%rd176];
	mad.lo.s64 	%rd31, %rd177, %rd277, %rd22;
	and.b64  	%rd32, %rd276, 4294967295;
	mul.wide.u32 	%rd178, %r235, 8;
	add.s64 	%rd179, %rd2, %rd178;
	ld.global.u64 	%rd33, [%rd179];
	and.b64  	%rd180, %rd33, -4294967296;
	setp.ne.s64 	%p9, %rd180, 0;
	@%p9 bra 	$L__BB22_15;
	cvt.u32.u64 	%r104, %rd33;
	cvt.u32.u64 	%r105, %rd32;
	div.u32 	%r106, %r105, %r104;
	mul.lo.s32 	%r107, %r106, %r104;
	sub.s32 	%r108, %r105, %r107;
	cvt.u64.u32 	%rd278, %r106;
	cvt.u64.u32 	%rd279, %r108;
	bra.uni 	$L__BB22_16;
$L__BB22_15:
	div.s64 	%rd278, %rd32, %rd33;
	mul.lo.s64 	%rd181, %rd278, %rd33;
	sub.s64 	%rd279, %rd32, %rd181;
$L__BB22_16:
	mul.wide.u32 	%rd182, %r235, 8;
	add.s64 	%rd183, %rd1, %rd182;
	ld.global.u64 	%rd184, [%rd183];
	mad.lo.s64 	%rd40, %rd184, %rd279, %rd31;
	add.s32 	%r19, %r235, -1;
	and.b64  	%rd41, %rd278, 4294967295;
	mul.wide.u32 	%rd185, %r19, 8;
	add.s64 	%rd186, %rd2, %rd185;
	ld.global.u64 	%rd42, [%rd186];
	and.b64  	%rd187, %rd42, -4294967296;
	setp.ne.s64 	%p10, %rd187, 0;
	@%p10 bra 	$L__BB22_18;
	cvt.u32.u64 	%r109, %rd42;
	cvt.u32.u64 	%r110, %rd41;
	div.u32 	%r111, %r110, %r109;
	mul.lo.s32 	%r112, %r111, %r109;
	sub.s32 	%r113, %r110, %r112;
	cvt.u64.u32 	%rd280, %r111;
	cvt.u64.u32 	%rd281, %r113;
	bra.uni 	$L__BB22_19;
$L__BB22_18:
	div.s64 	%rd280, %rd41, %rd42;
	mul.lo.s64 	%rd188, %rd280, %rd42;
	sub.s64 	%rd281, %rd41, %rd188;
$L__BB22_19:
	mul.wide.u32 	%rd189, %r19, 8;
	add.s64 	%rd190, %rd1, %rd189;
	ld.global.u64 	%rd191, [%rd190];
	mad.lo.s64 	%rd49, %rd191, %rd281, %rd40;
	add.s32 	%r20, %r235, -2;
	and.b64  	%rd50, %rd280, 4294967295;
	mul.wide.u32 	%rd192, %r20, 8;
	add.s64 	%rd193, %rd2, %rd192;
	ld.global.u64 	%rd51, [%rd193];
	and.b64  	%rd194, %rd51, -4294967296;
	setp.ne.s64 	%p11, %rd194, 0;
	@%p11 bra 	$L__BB22_21;
	cvt.u32.u64 	%r114, %rd51;
	cvt.u32.u64 	%r115, %rd50;
	div.u32 	%r116, %r115, %r114;
	mul.lo.s32 	%r117, %r116, %r114;
	sub.s32 	%r118, %r115, %r117;
	cvt.u64.u32 	%rd282, %r116;
	cvt.u64.u32 	%rd283, %r118;
	bra.uni 	$L__BB22_22;
$L__BB22_21:
	div.s64 	%rd282, %rd50, %rd51;
	mul.lo.s64 	%rd195, %rd282, %rd51;
	sub.s64 	%rd283, %rd50, %rd195;
$L__BB22_22:
	mul.wide.u32 	%rd196, %r20, 8;
	add.s64 	%rd197, %rd1, %rd196;
	ld.global.u64 	%rd198, [%rd197];
	mad.lo.s64 	%rd58, %rd198, %rd283, %rd49;
	add.s32 	%r21, %r235, -3;
	and.b64  	%rd59, %rd282, 4294967295;
	mul.wide.u32 	%rd199, %r21, 8;
	add.s64 	%rd200, %rd2, %rd199;
	ld.global.u64 	%rd60, [%rd200];
	and.b64  	%rd201, %rd60, -4294967296;
	setp.ne.s64 	%p12, %rd201, 0;
	@%p12 bra 	$L__BB22_24;
	cvt.u32.u64 	%r119, %rd60;
	cvt.u32.u64 	%r120, %rd59;
	div.u32 	%r121, %r120, %r119;
	mul.lo.s32 	%r122, %r121, %r119;
	sub.s32 	%r123, %r120, %r122;
	cvt.u64.u32 	%rd284, %r121;
	cvt.u64.u32 	%rd285, %r123;
	bra.uni 	$L__BB22_25;
$L__BB22_24:
	div.s64 	%rd284, %rd59, %rd60;
	mul.lo.s64 	%rd202, %rd284, %rd60;
	sub.s64 	%rd285, %rd59, %rd202;
$L__BB22_25:
	mul.wide.u32 	%rd203, %r21, 8;
	add.s64 	%rd204, %rd1, %rd203;
	ld.global.u64 	%rd205, [%rd204];
	mad.lo.s64 	%rd67, %rd205, %rd285, %rd58;
	and.b64  	%rd68, %rd284, 4294967295;
	add.s32 	%r124, %r235, -4;
	mul.wide.u32 	%rd206, %r124, 8;
	add.s64 	%rd207, %rd2, %rd206;
	ld.global.u64 	%rd69, [%rd207];
	and.b64  	%rd208, %rd69, -4294967296;
	setp.ne.s64 	%p13, %rd208, 0;
	@%p13 bra 	$L__BB22_27;
	cvt.u32.u64 	%r125, %rd69;
	cvt.u32.u64 	%r126, %rd68;
	div.u32 	%r127, %r126, %r125;
	mul.lo.s32 	%r128, %r127, %r125;
	sub.s32 	%r129, %r126, %r128;
	cvt.u64.u32 	%rd286, %r127;
	cvt.u64.u32 	%rd287, %r129;
	bra.uni 	$L__BB22_28;
$L__BB22_27:
	div.s64 	%rd286, %rd68, %rd69;
	mul.lo.s64 	%rd209, %rd286, %rd69;
	sub.s64 	%rd287, %rd68, %rd209;
$L__BB22_28:
	mul.wide.u32 	%rd210, %r124, 8;
	add.s64 	%rd211, %rd1, %rd210;
	ld.global.u64 	%rd212, [%rd211];
	mad.lo.s64 	%rd307, %rd212, %rd287, %rd67;
	cvt.u32.u64 	%r240, %rd286;
	add.s32 	%r235, %r235, -8;
	add.s32 	%r234, %r234, 8;
	setp.ne.s32 	%p14, %r234, 0;
	@%p14 bra 	$L__BB22_4;
	add.s32 	%r239, %r235, 3;
$L__BB22_30:
	and.b32  	%r28, %r9, 7;
	setp.eq.s32 	%p15, %r28, 0;
	@%p15 bra 	$L__BB22_59;
	and.b32  	%r29, %r9, 3;
	setp.lt.u32 	%p16, %r28, 4;
	@%p16 bra 	$L__BB22_45;
	cvt.u64.u32 	%rd79, %r240;
	mul.wide.u32 	%rd214, %r239, 8;
	add.s64 	%rd215, %rd2, %rd214;
	ld.global.u64 	%rd80, [%rd215];
	and.b64  	%rd216, %rd80, -4294967296;
	setp.ne.s64 	%p17, %rd216, 0;
	@%p17 bra 	$L__BB22_34;
	cvt.u32.u64 	%r131, %rd80;
	cvt.u32.u64 	%r132, %rd79;
	div.u32 	%r133, %r132, %r131;
	mul.lo.s32 	%r134, %r133, %r131;
	sub.s32 	%r135, %r132, %r134;
	cvt.u64.u32 	%rd290, %r133;
	cvt.u64.u32 	%rd291, %r135;
	bra.uni 	$L__BB22_35;
$L__BB22_34:
	div.s64 	%rd290, %rd79, %rd80;
	mul.lo.s64 	%rd217, %rd290, %rd80;
	sub.s64 	%rd291, %rd79, %rd217;
$L__BB22_35:
	mul.wide.u32 	%rd218, %r239, 8;
	add.s64 	%rd219, %rd1, %rd218;
	ld.global.u64 	%rd220, [%rd219];
	mad.lo.s64 	%rd87, %rd220, %rd291, %rd307;
	add.s32 	%r30, %r239, -1;
	and.b64  	%rd88, %rd290, 4294967295;
	mul.wide.u32 	%rd221, %r30, 8;
	add.s64 	%rd222, %rd2, %rd221;
	ld.global.u64 	%rd89, [%rd222];
	and.b64  	%rd223, %rd89, -4294967296;
	setp.ne.s64 	%p18, %rd223, 0;
	@%p18 bra 	$L__BB22_37;
	cvt.u32.u64 	%r136, %rd89;
	cvt.u32.u64 	%r137, %rd88;
	div.u32 	%r138, %r137, %r136;
	mul.lo.s32 	%r139, %r138, %r136;
	sub.s32 	%r140, %r137, %r139;
	cvt.u64.u32 	%rd292, %r138;
	cvt.u64.u32 	%rd293, %r140;
	bra.uni 	$L__BB22_38;
$L__BB22_37:
	div.s64 	%rd292, %rd88, %rd89;
	mul.lo.s64 	%rd224, %rd292, %rd89;
	sub.s64 	%rd293, %rd88, %rd224;
$L__BB22_38:
	mul.wide.u32 	%rd225, %r30, 8;
	add.s64 	%rd226, %rd1, %rd225;
	ld.global.u64 	%rd227, [%rd226];
	mad.lo.s64 	%rd96, %rd227, %rd293, %rd87;
	add.s32 	%r31, %r239, -2;
	and.b64  	%rd97, %rd292, 4294967295;
	mul.wide.u32 	%rd228, %r31, 8;
	add.s64 	%rd229, %rd2, %rd228;
	ld.global.u64 	%rd98, [%rd229];
	and.b64  	%rd230, %rd98, -4294967296;
	setp.ne.s64 	%p19, %rd230, 0;
	@%p19 bra 	$L__BB22_40;
	cvt.u32.u64 	%r141, %rd98;
	cvt.u32.u64 	%r142, %rd97;
	div.u32 	%r143, %r142, %r141;
	mul.lo.s32 	%r144, %r143, %r141;
	sub.s32 	%r145, %r142, %r144;
	cvt.u64.u32 	%rd294, %r143;
	cvt.u64.u32 	%rd295, %r145;
	bra.uni 	$L__BB22_41;
$L__BB22_40:
	div.s64 	%rd294, %rd97, %rd98;
	mul.lo.s64 	%rd231, %rd294, %rd98;
	sub.s64 	%rd295, %rd97, %rd231;
$L__BB22_41:
	mul.wide.u32 	%rd232, %r31, 8;
	add.s64 	%rd233, %rd1, %rd232;
	ld.global.u64 	%rd234, [%rd233];
	mad.lo.s64 	%rd105, %rd234, %rd295, %rd96;
	add.s32 	%r32, %r239, -3;
	and.b64  	%rd106, %rd294, 4294967295;
	mul.wide.u32 	%rd235, %r32, 8;
	add.s64 	%rd236, %rd2, %rd235;
	ld.global.u64 	%rd107, [%rd236];
	and.b64  	%rd237, %rd107, -4294967296;
	setp.ne.s64 	%p20, %rd237, 0;
	@%p20 bra 	$L__BB22_43;
	cvt.u32.u64 	%r146, %rd107;
	cvt.u32.u64 	%r147, %rd106;
	div.u32 	%r148, %r147, %r146;
	mul.lo.s32 	%r149, %r148, %r146;
	sub.s32 	%r150, %r147, %r149;
	cvt.u64.u32 	%rd296, %r148;
	cvt.u64.u32 	%rd297, %r150;
	bra.uni 	$L__BB22_44;
$L__BB22_43:
	div.s64 	%rd296, %rd106, %rd107;
	mul.lo.s64 	%rd238, %rd296, %rd107;
	sub.s64 	%rd297, %rd106, %rd238;
$L__BB22_44:
	mul.wide.u32 	%rd239, %r32, 8;
	add.s64 	%rd240, %rd1, %rd239;
	ld.global.u64 	%rd241, [%rd240];
	mad.lo.s64 	%rd307, %rd241, %rd297, %rd105;
	cvt.u32.u64 	%r240, %rd296;
	add.s32 	%r239, %r239, -4;
$L__BB22_45:
	setp.eq.s32 	%p21, %r29, 0;
	@%p21 bra 	$L__BB22_59;
	setp.eq.s32 	%p22, %r29, 1;
	@%p22 bra 	$L__BB22_54;
	cvt.u64.u32 	%rd117, %r240;
	mul.wide.u32 	%rd243, %r239, 8;
	add.s64 	%rd244, %rd2, %rd243;
	ld.global.u64 	%rd118, [%rd244];
	and.b64  	%rd245, %rd118, -4294967296;
	setp.ne.s64 	%p23, %rd245, 0;
	@%p23 bra 	$L__BB22_49;
	cvt.u32.u64 	%r151, %rd118;
	cvt.u32.u64 	%r152, %rd117;
	div.u32 	%r153, %r152, %r151;
	mul.lo.s32 	%r154, %r153, %r151;
	sub.s32 	%r155, %r152, %r154;
	cvt.u64.u32 	%rd300, %r153;
	cvt.u64.u32 	%rd301, %r155;
	bra.uni 	$L__BB22_50;
$L__BB22_49:
	div.s64 	%rd300, %rd117, %rd118;
	mul.lo.s64 	%rd246, %rd300, %rd118;
	sub.s64 	%rd301, %rd117, %rd246;
$L__BB22_50:
	add.s64 	%rd248, %rd1, %rd243;
	ld.global.u64 	%rd249, [%rd248];
	mad.lo.s64 	%rd125, %rd249, %rd301, %rd307;
	add.s32 	%r37, %r239, -1;
	and.b64  	%rd126, %rd300, 4294967295;
	mul.wide.u32 	%rd250, %r37, 8;
	add.s64 	%rd251, %rd2, %rd250;
	ld.global.u64 	%rd127, [%rd251];
	and.b64  	%rd252, %rd127, -4294967296;
	setp.ne.s64 	%p24, %rd252, 0;
	@%p24 bra 	$L__BB22_52;
	cvt.u32.u64 	%r156, %rd127;
	cvt.u32.u64 	%r157, %rd126;
	div.u32 	%r158, %r157, %r156;
	mul.lo.s32 	%r159, %r158, %r156;
	sub.s32 	%r160, %r157, %r159;
	cvt.u64.u32 	%rd302, %r158;
	cvt.u64.u32 	%rd303, %r160;
	bra.uni 	$L__BB22_53;
$L__BB22_52:
	div.s64 	%rd302, %rd126, %rd127;
	mul.lo.s64 	%rd253, %rd302, %rd127;
	sub.s64 	%rd303, %rd126, %rd253;
$L__BB22_53:
	add.s64 	%rd255, %rd1, %rd250;
	ld.global.u64 	%rd256, [%rd255];
	mad.lo.s64 	%rd307, %rd256, %rd303, %rd125;
	cvt.u32.u64 	%r240, %rd302;
	add.s32 	%r239, %r239, -2;
$L__BB22_54:
	and.b32  	%r161, %r9, 1;
	setp.eq.b32 	%p25, %r161, 1;
	not.pred 	%p26, %p25;
	@%p26 bra 	$L__BB22_59;
	cvt.u64.u32 	%rd137, %r240;
	mul.wide.u32 	%rd257, %r239, 8;
	add.s64 	%rd258, %rd2, %rd257;
	ld.global.u64 	%rd138, [%rd258];
	and.b64  	%rd259, %rd138, -4294967296;
	setp.ne.s64 	%p27, %rd259, 0;
	@%p27 bra 	$L__BB22_57;
	cvt.u32.u64 	%r162, %rd138;
	cvt.u32.u64 	%r163, %rd137;
	rem.u32 	%r164, %r163, %r162;
	cvt.u64.u32 	%rd306, %r164;
	bra.uni 	$L__BB22_58;
$L__BB22_57:
	rem.s64 	%rd306, %rd137, %rd138;
$L__BB22_58:
	add.s64 	%rd261, %rd1, %rd257;
	ld.global.u64 	%rd262, [%rd261];
	mad.lo.s64 	%rd307, %rd262, %rd306, %rd307;
$L__BB22_59:
	cvta.to.global.u64 	%rd263, %rd145;
	shl.b64 	%rd264, %rd307, 2;
	add.s64 	%rd265, %rd263, %rd264;
	ld.global.u32 	%r165, [%rd265];
	st.shared.u32 	[%r7], %r165;
	bar.sync 	0;
	setp.ne.s32 	%p28, %r1, 0;
	@%p28 bra 	$L__BB22_76;
	setp.gt.u32 	%p29, %r5, 1;
	@%p29 bra 	$L__BB22_62;
	shl.b32 	%r166, %r3, 2;
	mov.u32 	%r167, sdata_i32;
	add.s32 	%r168, %r167, %r166;
	ld.shared.u32 	%r257, [%r168];
	bra.uni 	$L__BB22_75;
$L__BB22_62:
	shl.b32 	%r171, %r3, 2;
	mov.u32 	%r172, sdata_i32;
	add.s32 	%r43, %r172, %r171;
	ld.shared.u32 	%r257, [%r43];
	add.s32 	%r45, %r5, -1;
	add.s32 	%r173, %r5, -2;
	and.b32  	%r46, %r45, 7;
	setp.lt.u32 	%p30, %r173, 7;
	mov.b32 	%r253, 1;
	@%p30 bra 	$L__BB22_66;
	and.b32  	%r176, %r45, -8;
	neg.s32 	%r245, %r176;
	shl.b32 	%r48, %r2, 2;
	add.s32 	%r178, %r171, %r48;
	add.s32 	%r243, %r172, %r178;
	shl.b32 	%r50, %r2, 5;
	mov.b32 	%r247, 1;
	mov.b32 	%r244, 0;
$L__BB22_64:
	.pragma "nounroll";
	mul.lo.s32 	%r180, %r247, %r2;
	shl.b32 	%r181, %r180, 2;
	add.s32 	%r182, %r43, %r181;
	ld.shared.u32 	%r183, [%r243];
	max.s32 	%r184, %r257, %r183;
	add.s32 	%r185, %r182, %r48;
	ld.shared.u32 	%r186, [%r185];
	max.s32 	%r187, %r184, %r186;
	add.s32 	%r188, %r185, %r48;
	ld.shared.u32 	%r189, [%r188];
	max.s32 	%r190, %r187, %r189;
	add.s32 	%r191, %r188, %r48;
	ld.shared.u32 	%r192, [%r191];
	max.s32 	%r193, %r190, %r192;
	add.s32 	%r194, %r191, %r48;
	ld.shared.u32 	%r195, [%r194];
	max.s32 	%r196, %r193, %r195;
	add.s32 	%r197, %r194, %r48;
	ld.shared.u32 	%r198, [%r197];
	max.s32 	%r199, %r196, %r198;
	add.s32 	%r200, %r197, %r48;
	ld.shared.u32 	%r201, [%r200];
	max.s32 	%r202, %r199, %r201;
	add.s32 	%r203, %r200, %r48;
	ld.shared.u32 	%r204, [%r203];
	max.s32 	%r257, %r202, %r204;
	add.s32 	%r247, %r247, 8;
	add.s32 	%r245, %r245, 8;
	add.s32 	%r244, %r244, 8;
	add.s32 	%r243, %r243, %r50;
	setp.ne.s32 	%p31, %r245, 0;
	@%p31 bra 	$L__BB22_64;
	add.s32 	%r253, %r244, 1;
$L__BB22_66:
	setp.eq.s32 	%p32, %r46, 0;
	@%p32 bra 	$L__BB22_74;
	and.b32  	%r65, %r45, 3;
	setp.lt.u32 	%p33, %r46, 4;
	@%p33 bra 	$L__BB22_69;
	mul.lo.s32 	%r206, %r253, %r2;
	shl.b32 	%r207, %r206, 2;
	add.s32 	%r208, %r43, %r207;
	ld.shared.u32 	%r209, [%r208];
	max.s32 	%r210, %r257, %r209;
	shl.b32 	%r211, %r2, 2;
	add.s32 	%r212, %r208, %r211;
	ld.shared.u32 	%r213, [%r212];
	max.s32 	%r214, %r210, %r213;
	add.s32 	%r215, %r212, %r211;
	ld.shared.u32 	%r216, [%r215];
	max.s32 	%r217, %r214, %r216;
	add.s32 	%r218, %r215, %r211;
	ld.shared.u32 	%r219, [%r218];
	max.s32 	%r257, %r217, %r219;
	add.s32 	%r253, %r253, 4;
$L__BB22_69:
	setp.eq.s32 	%p34, %r65, 0;
	@%p34 bra 	$L__BB22_74;
	setp.eq.s32 	%p35, %r65, 1;
	@%p35 bra 	$L__BB22_72;
	mul.lo.s32 	%r221, %r253, %r2;
	shl.b32 	%r222, %r221, 2;
	add.s32 	%r223, %r43, %r222;
	ld.shared.u32 	%r224, [%r223];
	max.s32 	%r225, %r257, %r224;
	shl.b32 	%r226, %r2, 2;
	add.s32 	%r227, %r223, %r226;
	ld.shared.u32 	%r228, [%r227];
	max.s32 	%r257, %r225, %r228;
	add.s32 	%r253, %r253, 2;
$L__BB22_72:
	and.b32  	%r229, %r45, 1;
	setp.eq.b32 	%p36, %r229, 1;
	not.pred 	%p37, %p36;
	@%p37 bra 	$L__BB22_74;
	mul.lo.s32 	%r230, %r253, %r2;
	shl.b32 	%r231, %r230, 2;
	add.s32 	%r232, %r43, %r231;
	ld.shared.u32 	%r233, [%r232];
	max.s32 	%r257, %r257, %r233;
$L__BB22_74:
	st.shared.u32 	[%r43], %r257;
$L__BB22_75:
	cvt.u64.u32 	%rd266, %r4;
	mad.lo.s64 	%rd267, %rd147, %rd266, %rd3;
	cvta.to.global.u64 	%rd268, %rd144;
	shl.b64 	%rd269, %rd267, 2;
	add.s64 	%rd270, %rd268, %rd269;
	st.global.u32 	[%rd270], %r257;
$L__BB22_76:
	ret;

}
	// .globl	contiguous_reduce33_i32
.visible .entry contiguous_reduce33_i32(
	.param .u64 .ptr .align 1 contiguous_reduce33_i32_param_0,
	.param .u64 .ptr .align 1 contiguous_reduce33_i32_param_1,
	.param .u64 contiguous_reduce33_i32_param_2,
	.param .u64 contiguous_reduce33_i32_param_3,
	.param .u64 contiguous_reduce33_i32_param_4
)
{
	.reg .pred 	%p<14>;
	.reg .b32 	%r<140>;
	.reg .b64 	%rd<16>;

	ld.param.u64 	%rd2, [contiguous_reduce33_i32_param_0];
	ld.param.u64 	%rd3, [contiguous_reduce33_i32_param_1];
	ld.param.u64 	%rd4, [contiguous_reduce33_i32_param_3];
	ld.param.u64 	%rd5, [contiguous_reduce33_i32_param_4];
	mov.u32 	%r1, %tid.y;
	mov.u32 	%r2, %ntid.x;
	mov.u32 	%r3, %tid.x;
	mad.lo.s32 	%r45, %r1, %r2, %r3;
	mov.u32 	%r46, %ctaid.x;
	mad.lo.s32 	%r47, %r46, %r2, %r3;
	mov.u32 	%r4, %ctaid.y;
	mov.u32 	%r5, %ntid.y;
	mad.lo.s32 	%r48, %r4, %r5, %r1;
	shl.b32 	%r49, %r45, 2;
	mov.u32 	%r50, sdata_i32;
	add.s32 	%r7, %r50, %r49;
	mov.b32 	%r51, -2147483648;
	st.shared.u32 	[%r7], %r51;
	cvt.u64.u32 	%rd1, %r47;
	setp.le.u64 	%p1, %rd4, %rd1;
	cvt.u64.u32 	%rd7, %r48;
	setp.le.u64 	%p2, %rd5, %rd7;
	or.pred  	%p3, %p1, %p2;
	@%p3 bra 	$L__BB23_18;
	cvt.u32.u64 	%r52, %rd1;
	cvta.to.global.u64 	%rd8, %rd3;
	cvt.u32.u64 	%r53, %rd4;
	mad.lo.s32 	%r54, %r48, %r53, %r52;
	mul.wide.u32 	%rd9, %r54, 4;
	add.s64 	%rd10, %rd8, %rd9;
	ld.global.u32 	%r55, [%rd10];
	st.shared.u32 	[%r7], %r55;
	bar.sync 	0;
	setp.ne.s32 	%p4, %r1, 0;
	@%p4 bra 	$L__BB23_18;
	setp.gt.u32 	%p5, %r5, 1;
	@%p5 bra 	$L__BB23_4;
	shl.b32 	%r56, %r3, 2;
	add.s32 	%r58, %r50, %r56;
	ld.shared.u32 	%r138, [%r58];
	bra.uni 	$L__BB23_17;
$L__BB23_4:
	shl.b32 	%r61, %r3, 2;
	add.s32 	%r9, %r50, %r61;
	ld.shared.u32 	%r138, [%r9];
	add.s32 	%r11, %r5, -1;
	add.s32 	%r63, %r5, -2;
	and.b32  	%r12, %r11, 7;
	setp.lt.u32 	%p6, %r63, 7;
	mov.b32 	%r134, 1;
	@%p6 bra 	$L__BB23_8;
	and.b32  	%r66, %r11, -8;
	neg.s32 	%r126, %r66;
	shl.b32 	%r14, %r2, 2;
	add.s32 	%r68, %r61, %r14;
	add.s32 	%r124, %r50, %r68;
	shl.b32 	%r16, %r2, 5;
	mov.b32 	%r128, 1;
	mov.b32 	%r125, 0;
$L__BB23_6:
	.pragma "nounroll";
	mul.lo.s32 	%r70, %r128, %r2;
	shl.b32 	%r71, %r70, 2;
	add.s32 	%r72, %r9, %r71;
	ld.shared.u32 	%r73, [%r124];
	max.s32 	%r74, %r138, %r73;
	add.s32 	%r75, %r72, %r14;
	ld.shared.u32 	%r76, [%r75];
	max.s32 	%r77, %r74, %r76;
	add.s32 	%r78, %r75, %r14;
	ld.shared.u32 	%r79, [%r78];
	max.s32 	%r80, %r77, %r79;
	add.s32 	%r81, %r78, %r14;
	ld.shared.u32 	%r82, [%r81];
	max.s32 	%r83, %r80, %r82;
	add.s32 	%r84, %r81, %r14;
	ld.shared.u32 	%r85, [%r84];
	max.s32 	%r86, %r83, %r85;
	add.s32 	%r87, %r84, %r14;
	ld.shared.u32 	%r88, [%r87];
	max.s32 	%r89, %r86, %r88;
	add.s32 	%r90, %r87, %r14;
	ld.shared.u32 	%r91, [%r90];
	max.s32 	%r92, %r89, %r91;
	add.s32 	%r93, %r90, %r14;
	ld.shared.u32 	%r94, [%r93];
	max.s32 	%r138, %r92, %r94;
	add.s32 	%r128, %r128, 8;
	add.s32 	%r126, %r126, 8;
	add.s32 	%r125, %r125, 8;
	add.s32 	%r124, %r124, %r16;
	setp.ne.s32 	%p7, %r126, 0;
	@%p7 bra 	$L__BB23_6;
	add.s32 	%r134, %r125, 1;
$L__BB23_8:
	setp.eq.s32 	%p8, %r12, 0;
	@%p8 bra 	$L__BB23_16;
	and.b32  	%r31, %r11, 3;
	setp.lt.u32 	%p9, %r12, 4;
	@%p9 bra 	$L__BB23_11;
	mul.lo.s32 	%r96, %r134, %r2;
	shl.b32 	%r97, %r96, 2;
	add.s32 	%r98, %r9, %r97;
	ld.shared.u32 	%r99, [%r98];
	max.s32 	%r100, %r138, %r99;
	shl.b32 	%r101, %r2, 2;
	add.s32 	%r102, %r98, %r101;
	ld.shared.u32 	%r103, [%r102];
	max.s32 	%r104, %r100, %r103;
	add.s32 	%r105, %r102, %r101;
	ld.shared.u32 	%r106, [%r105];
	max.s32 	%r107, %r104, %r106;
	add.s32 	%r108, %r105, %r101;
	ld.shared.u32 	%r109, [%r108];
	max.s32 	%r138, %r107, %r109;
	add.s32 	%r134, %r134, 4;
$L__BB23_11:
	setp.eq.s32 	%p10, %r31, 0;
	@%p10 bra 	$L__BB23_16;
	setp.eq.s32 	%p11, %r31, 1;
	@%p11 bra 	$L__BB23_14;
	mul.lo.s32 	%r111, %r134, %r2;
	shl.b32 	%r112, %r111, 2;
	add.s32 	%r113, %r9, %r112;
	ld.shared.u32 	%r114, [%r113];
	max.s32 	%r115, %r138, %r114;
	shl.b32 	%r116, %r2, 2;
	add.s32 	%r117, %r113, %r116;
	ld.shared.u32 	%r118, [%r117];
	max.s32 	%r138, %r115, %r118;
	add.s32 	%r134, %r134, 2;
$L__BB23_14:
	and.b32  	%r119, %r11, 1;
	setp.eq.b32 	%p12, %r119, 1;
	not.pred 	%p13, %p12;
	@%p13 bra 	$L__BB23_16;
	mul.lo.s32 	%r120, %r134, %r2;
	shl.b32 	%r121, %r120, 2;
	add.s32 	%r122, %r9, %r121;
	ld.shared.u32 	%r123, [%r122];
	max.s32 	%r138, %r138, %r123;
$L__BB23_16:
	st.shared.u32 	[%r9], %r138;
$L__BB23_17:
	cvt.u64.u32 	%rd11, %r4;
	mad.lo.s64 	%rd12, %rd4, %rd11, %rd1;
	cvta.to.global.u64 	%rd13, %rd2;
	shl.b64 	%rd14, %rd12, 2;
	add.s64 	%rd15, %rd13, %rd14;
	st.global.u32 	[%rd15], %r138;
$L__BB23_18:
	ret;

}
	// .globl	contiguous_reduce_i64
.visible .entry contiguous_reduce_i64(
	.param .u64 .ptr .align 1 contiguous_reduce_i64_param_0,
	.param .u64 .ptr .align 1 contiguous_reduce_i64_param_1,
	.param .u64 contiguous_reduce_i64_param_2
)
{
	.reg .pred 	%p<8>;
	.reg .b32 	%r<16>;
	.reg .b64 	%rd<43>;

	ld.param.u64 	%rd4, [contiguous_reduce_i64_param_0];
	ld.param.u64 	%rd6, [contiguous_reduce_i64_param_1];
	ld.param.u64 	%rd5, [contiguous_reduce_i64_param_2];
	cvta.to.global.u64 	%rd1, %rd6;
	mov.u32 	%r1, %tid.x;
	mov.u32 	%r2, %ctaid.x;
	mov.u32 	%r15, %ntid.x;
	mul.lo.s32 	%r8, %r2, %r15;
	shl.b32 	%r9, %r8, 1;
	add.s32 	%r4, %r9, %r1;
	shl.b32 	%r10, %r1, 3;
	mov.u32 	%r11, sdata_i64;
	add.s32 	%r5, %r11, %r10;
	mov.b64 	%rd7, -9223372036854775808;
	st.shared.u64 	[%r5], %rd7;
	add.s32 	%r12, %r4, %r15;
	cvt.u64.u32 	%rd2, %r12;
	setp.le.u64 	%p1, %rd5, %rd2;
	@%p1 bra 	$L__BB24_2;
	mul.wide.u32 	%rd11, %r4, 8;
	add.s64 	%rd12, %rd1, %rd11;
	ld.global.u64 	%rd13, [%rd12];
	shl.b64 	%rd14, %rd2, 3;
	add.s64 	%rd15, %rd1, %rd14;
	ld.global.u64 	%rd16, [%rd15];
	max.s64 	%rd17, %rd13, %rd16;
	st.shared.u64 	[%r5], %rd17;
	bra.uni 	$L__BB24_4;
$L__BB24_2:
	cvt.u64.u32 	%rd3, %r4;
	setp.le.u64 	%p2, %rd5, %rd3;
	@%p2 bra 	$L__BB24_4;
	shl.b64 	%rd8, %rd3, 3;
	add.s64 	%rd9, %rd1, %rd8;
	ld.global.u64 	%rd10, [%rd9];
	st.shared.u64 	[%r5], %rd10;
$L__BB24_4:
	bar.sync 	0;
	setp.lt.u32 	%p3, %r15, 66;
	@%p3 bra 	$L__BB24_8;
$L__BB24_5:
	shr.u32 	%r7, %r15, 1;
	setp.ge.u32 	%p4, %r1, %r7;
	@%p4 bra 	$L__BB24_7;
	ld.shared.u64 	%rd18, [%r5];
	shl.b32 	%r13, %r7, 3;
	add.s32 	%r14, %r5, %r13;
	ld.shared.u64 	%rd19, [%r14];
	max.s64 	%rd20, %rd18, %rd19;
	st.shared.u64 	[%r5], %rd20;
$L__BB24_7:
	bar.sync 	0;
	setp.gt.u32 	%p5, %r15, 131;
	mov.u32 	%r15, %r7;
	@%p5 bra 	$L__BB24_5;
$L__BB24_8:
	setp.gt.u32 	%p6, %r1, 31;
	@%p6 bra 	$L__BB24_11;
	ld.volatile.shared.u64 	%rd21, [%r5];
	ld.volatile.shared.u64 	%rd22, [%r5+256];
	max.s64 	%rd23, %rd21, %rd22;
	st.volatile.shared.u64 	[%r5], %rd23;
	ld.volatile.shared.u64 	%rd24, [%r5];
	ld.volatile.shared.u64 	%rd25, [%r5+128];
	max.s64 	%rd26, %rd24, %rd25;
	st.volatile.shared.u64 	[%r5], %rd26;
	ld.volatile.shared.u64 	%rd27, [%r5];
	ld.volatile.shared.u64 	%rd28, [%r5+64];
	max.s64 	%rd29, %rd27, %rd28;
	st.volatile.shared.u64 	[%r5], %rd29;
	ld.volatile.shared.u64 	%rd30, [%r5];
	ld.volatile.shared.u64 	%rd31, [%r5+32];
	max.s64 	%rd32, %rd30, %rd31;
	st.volatile.shared.u64 	[%r5], %rd32;
	ld.volatile.shared.u64 	%rd33, [%r5];
	ld.volatile.shared.u64 	%rd34, [%r5+16];
	max.s64 	%rd35, %rd33, %rd34;
	st.volatile.shared.u64 	[%r5], %rd35;
	ld.volatile.shared.u64 	%rd36, [%r5];
	ld.volatile.shared.u64 	%rd37, [%r5+8];
	max.s64 	%rd38, %rd36, %rd37;
	st.volatile.shared.u64 	[%r5], %rd38;
	setp.ne.s32 	%p7, %r1, 0;
	@%p7 bra 	$L__BB24_11;
	ld.shared.u64 	%rd39, [sdata_i64];
	cvta.to.global.u64 	%rd40, %rd4;
	mul.wide.u32 	%rd41, %r2, 8;
	add.s64 	%rd42, %rd40, %rd41;
	st.global.u64 	[%rd42], %rd39;
$L__BB24_11:
	ret;

}
	// .globl	uncontiguous_reduce_i64
.visible .entry uncontiguous_reduce_i64(
	.param .u64 .ptr .align 1 uncontiguous_reduce_i64_param_0,
	.param .u64 .ptr .align 1 uncontiguous_reduce_i64_param_1,
	.param .u64 .ptr .align 1 uncontiguous_reduce_i64_param_2,
	.param .u64 .ptr .align 1 uncontiguous_reduce_i64_param_3,
	.param .u64 uncontiguous_reduce_i64_param_4,
	.param .u64 uncontiguous_reduce_i64_param_5
)
{
	.reg .pred 	%p<53>;
	.reg .b32 	%r<212>;
	.reg .b64 	%rd<585>;

	ld.param.u64 	%rd260, [uncontiguous_reduce_i64_param_0];
	ld.param.u64 	%rd263, [uncontiguous_reduce_i64_param_1];
	ld.param.u64 	%rd264, [uncontiguous_reduce_i64_param_2];
	ld.param.u64 	%rd265, [uncontiguous_reduce_i64_param_3];
	ld.param.u64 	%rd261, [uncontiguous_reduce_i64_param_4];
	ld.param.u64 	%rd262, [uncontiguous_reduce_i64_param_5];
	cvta.to.global.u64 	%rd1, %rd265;
	cvta.to.global.u64 	%rd2, %rd264;
	cvta.to.global.u64 	%rd3, %rd263;
	mov.u32 	%r1, %tid.x;
	mov.u32 	%r2, %ctaid.x;
	mov.u32 	%r211, %ntid.x;
	mul.lo.s32 	%r52, %r2, %r211;
	shl.b32 	%r53, %r52, 1;
	add.s32 	%r4, %r53, %r1;
	shl.b32 	%r54, %r1, 3;
	mov.u32 	%r55, sdata_i64;
	add.s32 	%r5, %r55, %r54;
	mov.b64 	%rd266, -9223372036854775808;
	st.shared.u64 	[%r5], %rd266;
	add.s32 	%r56, %r4, %r211;
	cvt.u64.u32 	%rd538, %r56;
	setp.le.u64 	%p1, %rd262, %rd538;
	@%p1 bra 	$L__BB25_54;
	cvt.u32.u64 	%r6, %rd261;
	add.s32 	%r205, %r6, -1;
	setp.lt.s32 	%p27, %r205, 0;
	mov.b64 	%rd542, 0;
	mov.u64 	%rd543, %rd542;
	@%p27 bra 	$L__BB25_53;
	cvt.u64.u32 	%rd539, %r4;
	setp.lt.u32 	%p28, %r205, 3;
	mov.b64 	%rd543, 0;
	mov.u64 	%rd542, %rd543;
	@%p28 bra 	$L__BB25_30;
	add.s32 	%r203, %r6, -2;
	and.b32  	%r132, %r6, -4;
	neg.s32 	%r202, %r132;
	mov.b64 	%rd543, 0;
$L__BB25_4:
	.pragma "nounroll";
	add.s32 	%r12, %r203, 1;
	mul.wide.u32 	%rd399, %r12, 8;
	add.s64 	%rd400, %rd2, %rd399;
	ld.global.u64 	%rd10, [%rd400];
	or.b64  	%rd401, %rd539, %rd10;
	and.b64  	%rd402, %rd401, -4294967296;
	setp.ne.s64 	%p29, %rd402, 0;
	@%p29 bra 	$L__BB25_6;
	cvt.u32.u64 	%r133, %rd10;
	cvt.u32.u64 	%r134, %rd539;
	div.u32 	%r135, %r134, %r133;
	mul.lo.s32 	%r136, %r135, %r133;
	sub.s32 	%r137, %r134, %r136;
	cvt.u64.u32 	%rd504, %r135;
	cvt.u64.u32 	%rd505, %r137;
	bra.uni 	$L__BB25_7;
$L__BB25_6:
	div.s64 	%rd504, %rd539, %rd10;
	mul.lo.s64 	%rd403, %rd504, %rd10;
	sub.s64 	%rd505, %rd539, %rd403;
$L__BB25_7:
	mul.wide.u32 	%rd404, %r12, 8;
	add.s64 	%rd405, %rd1, %rd404;
	ld.global.u64 	%rd17, [%rd405];
	mad.lo.s64 	%rd18, %rd17, %rd505, %rd542;
	or.b64  	%rd406, %rd538, %rd10;
	and.b64  	%rd407, %rd406, -4294967296;
	setp.ne.s64 	%p30, %rd407, 0;
	@%p30 bra 	$L__BB25_9;
	cvt.u32.u64 	%r138, %rd10;
	cvt.u32.u64 	%r139, %rd538;
	div.u32 	%r140, %r139, %r138;
	mul.lo.s32 	%r141, %r140, %r138;
	sub.s32 	%r142, %r139, %r141;
	cvt.u64.u32 	%rd506, %r140;
	cvt.u64.u32 	%rd507, %r142;
	bra.uni 	$L__BB25_10;
$L__BB25_9:
	div.s64 	%rd506, %rd538, %rd10;
	mul.lo.s64 	%rd408, %rd506, %rd10;
	sub.s64 	%rd507, %rd538, %rd408;
$L__BB25_10:
	mad.lo.s64 	%rd25, %rd507, %rd17, %rd543;
	add.s32 	%r13, %r203, -2;
	mul.wide.u32 	%rd409, %r203, 8;
	add.s64 	%rd410, %rd2, %rd409;
	ld.global.u64 	%rd26, [%rd410];
	or.b64  	%rd411, %rd504, %rd26;
	and.b64  	%rd412, %rd411, -4294967296;
	setp.ne.s64 	%p31, %rd412, 0;
	@%p31 bra 	$L__BB25_12;
	cvt.u32.u64 	%r143, %rd26;
	cvt.u32.u64 	%r144, %rd504;
	div.u32 	%r145, %r144, %r143;
	mul.lo.s32 	%r146, %r145, %r143;
	sub.s32 	%r147, %r144, %r146;
	cvt.u64.u32 	%rd508, %r145;
	cvt.u64.u32 	%rd509, %r147;
	bra.uni 	$L__BB25_13;
$L__BB25_12:
	div.s64 	%rd508, %rd504, %rd26;
	mul.lo.s64 	%rd413, %rd508, %rd26;
	sub.s64 	%rd509, %rd504, %rd413;
$L__BB25_13:
	mul.wide.u32 	%rd414, %r203, 8;
	add.s64 	%rd415, %rd1, %rd414;
	ld.global.u64 	%rd33, [%rd415];
	mad.lo.s64 	%rd34, %rd33, %rd509, %rd18;
	or.b64  	%rd416, %rd506, %rd26;
	and.b64  	%rd417, %rd416, -4294967296;
	setp.ne.s64 	%p32, %rd417, 0;
	@%p32 bra 	$L__BB25_15;
	cvt.u32.u64 	%r148, %rd26;
	cvt.u32.u64 	%r149, %rd506;
	div.u32 	%r150, %r149, %r148;
	mul.lo.s32 	%r151, %r150, %r148;
	sub.s32 	%r152, %r149, %r151;
	cvt.u64.u32 	%rd510, %r150;
	cvt.u64.u32 	%rd511, %r152;
	bra.uni 	$L__BB25_16;
$L__BB25_15:
	div.s64 	%rd510, %rd506, %rd26;
	mul.lo.s64 	%rd418, %rd510, %rd26;
	sub.s64 	%rd511, %rd506, %rd418;
$L__BB25_16:
	mad.lo.s64 	%rd41, %rd511, %rd33, %rd25;
	add.s32 	%r14, %r203, -1;
	mul.wide.u32 	%rd419, %r14, 8;
	add.s64 	%rd420, %rd2, %rd419;
	ld.global.u64 	%rd42, [%rd420];
	or.b64  	%rd421, %rd508, %rd42;
	and.b64  	%rd422, %rd421, -4294967296;
	setp.ne.s64 	%p33, %rd422, 0;
	@%p33 bra 	$L__BB25_18;
	cvt.u32.u64 	%r153, %rd42;
	cvt.u32.u64 	%r154, %rd508;
	div.u32 	%r155, %r154, %r153;
	mul.lo.s32 	%r156, %r155, %r153;
	sub.s32 	%r157, %r154, %r156;
	cvt.u64.u32 	%rd512, %r155;
	cvt.u64.u32 	%rd513, %r157;
	bra.uni 	$L__BB25_19;
$L__BB25_18:
	div.s64 	%rd512, %rd508, %rd42;
	mul.lo.s64 	%rd423, %rd512, %rd42;
	sub.s64 	%rd513, %rd508, %rd423;
$L__BB25_19:
	mul.wide.u32 	%rd424, %r14, 8;
	add.s64 	%rd425, %rd1, %rd424;
	ld.global.u64 	%rd49, [%rd425];
	mad.lo.s64 	%rd50, %rd49, %rd513, %rd34;
	or.b64  	%rd426, %rd510, %rd42;
	and.b64  	%rd427, %rd426, -4294967296;
	setp.ne.s64 	%p34, %rd427, 0;
	@%p34 bra 	$L__BB25_21;
	cvt.u32.u64 	%r158, %rd42;
	cvt.u32.u64 	%r159, %rd510;
	div.u32 	%r160, %r159, %r158;
	mul.lo.s32 	%r161, %r160, %r158;
	sub.s32 	%r162, %r159, %r161;
	cvt.u64.u32 	%rd514, %r160;
	cvt.u64.u32 	%rd515, %r162;
	bra.uni 	$L__BB25_22;
$L__BB25_21:
	div.s64 	%rd514, %rd510, %rd42;
	mul.lo.s64 	%rd428, %rd514, %rd42;
	sub.s64 	%rd515, %rd510, %rd428;
$L__BB25_22:
	mad.lo.s64 	%rd57, %rd515, %rd49, %rd41;
	mul.wide.u32 	%rd429, %r13, 8;
	add.s64 	%rd430, %rd2, %rd429;
	ld.global.u64 	%rd58, [%rd430];
	or.b64  	%rd431, %rd512, %rd58;
	and.b64  	%rd432, %rd431, -4294967296;
	setp.ne.s64 	%p35, %rd432, 0;
	@%p35 bra 	$L__BB25_24;
	cvt.u32.u64 	%r163, %rd58;
	cvt.u32.u64 	%r164, %rd512;
	div.u32 	%r165, %r164, %r163;
	mul.lo.s32 	%r166, %r165, %r163;
	sub.s32 	%r167, %r164, %r166;
	cvt.u64.u32 	%rd539, %r165;
	cvt.u64.u32 	%rd517, %r167;
	bra.uni 	$L__BB25_25;
$L__BB25_24:
	div.s64 	%rd539, %rd512, %rd58;
	mul.lo.s64 	%rd433, %rd539, %rd58;
	sub.s64 	%rd517, %rd512, %rd433;
$L__BB25_25:
	mul.wide.u32 	%rd434, %r13, 8;
	add.s64 	%rd435, %rd1, %rd434;
	ld.global.u64 	%rd65, [%rd435];
	mad.lo.s64 	%rd542, %rd65, %rd517, %rd50;
	or.b64  	%rd436, %rd514, %rd58;
	and.b64  	%rd437, %rd436, -4294967296;
	setp.ne.s64 	%p36, %rd437, 0;
	@%p36 bra 	$L__BB25_27;
	cvt.u32.u64 	%r168, %rd58;
	cvt.u32.u64 	%r169, %rd514;
	div.u32 	%r170, %r169, %r168;
	mul.lo.s32 	%r171, %r170, %r168;
	sub.s32 	%r172, %r169, %r171;
	cvt.u64.u32 	%rd538, %r170;
	cvt.u64.u32 	%rd519, %r172;
	bra.uni 	$L__BB25_28;
$L__BB25_27:
	div.s64 	%rd538, %rd514, %rd58;
	mul.lo.s64 	%rd438, %rd538, %rd58;
	sub.s64 	%rd519, %rd514, %rd438;
$L__BB25_28:
	mad.lo.s64 	%rd543, %rd519, %rd65, %rd57;
	add.s32 	%r203, %r203, -4;
	add.s32 	%r202, %r202, 4;
	setp.ne.s32 	%p37, %r202, 0;
	@%p37 bra 	$L__BB25_4;
	add.s32 	%r205, %r203, 1;
$L__BB25_30:
	and.b32  	%r19, %r6, 3;
	setp.eq.s32 	%p38, %r19, 0;
	@%p38 bra 	$L__BB25_53;
	setp.eq.s32 	%p39, %r19, 1;
	@%p39 bra 	$L__BB25_45;
	mul.wide.u32 	%rd440, %r205, 8;
	add.s64 	%rd441, %rd2, %rd440;
	ld.global.u64 	%rd80, [%rd441];
	or.b64  	%rd442, %rd539, %rd80;
	and.b64  	%rd443, %rd442, -4294967296;
	setp.ne.s64 	%p40, %rd443, 0;
	@%p40 bra 	$L__BB25_34;
	cvt.u32.u64 	%r173, %rd80;
	cvt.u32.u64 	%r174, %rd539;
	div.u32 	%r175, %r174, %r173;
	mul.lo.s32 	%r176, %r175, %r173;
	sub.s32 	%r177, %r174, %r176;
	cvt.u64.u32 	%rd526, %r175;
	cvt.u64.u32 	%rd527, %r177;
	bra.uni 	$L__BB25_35;
$L__BB25_34:
	div.s64 	%rd526, %rd539, %rd80;
	mul.lo.s64 	%rd444, %rd526, %rd80;
	sub.s64 	%rd527, %rd539, %rd444;
$L__BB25_35:
	add.s64 	%rd446, %rd1, %rd440;
	ld.global.u64 	%rd87, [%rd446];
	mad.lo.s64 	%rd88, %rd87, %rd527, %rd542;
	or.b64  	%rd447, %rd538, %rd80;
	and.b64  	%rd448, %rd447, -4294967296;
	setp.ne.s64 	%p41, %rd448, 0;
	@%p41 bra 	$L__BB25_37;
	cvt.u32.u64 	%r178, %rd80;
	cvt.u32.u64 	%r179, %rd538;
	div.u32 	%r180, %r179, %r178;
	mul.lo.s32 	%r181, %r180, %r178;
	sub.s32 	%r182, %r179, %r181;
	cvt.u64.u32 	%rd528, %r180;
	cvt.u64.u32 	%rd529, %r182;
	bra.uni 	$L__BB25_38;
$L__BB25_37:
	div.s64 	%rd528, %rd538, %rd80;
	mul.lo.s64 	%rd449, %rd528, %rd80;
	sub.s64 	%rd529, %rd538, %rd449;
$L__BB25_38:
	mad.lo.s64 	%rd95, %rd529, %rd87, %rd543;
	add.s32 	%r20, %r205, -1;
	mul.wide.u32 	%rd450, %r20, 8;
	add.s64 	%rd451, %rd2, %rd450;
	ld.global.u64 	%rd96, [%rd451];
	or.b64  	%rd452, %rd526, %rd96;
	and.b64  	%rd453, %rd452, -4294967296;
	setp.ne.s64 	%p42, %rd453, 0;
	@%p42 bra 	$L__BB25_40;
	cvt.u32.u64 	%r183, %rd96;
	cvt.u32.u64 	%r184, %rd526;
	div.u32 	%r185, %r184, %r183;
	mul.lo.s32 	%r186, %r185, %r183;
	sub.s32 	%r187, %r184, %r186;
	cvt.u64.u32 	%rd539, %r185;
	cvt.u64.u32 	%rd531, %r187;
	bra.uni 	$L__BB25_41;
$L__BB25_40:
	div.s64 	%rd539, %rd526, %rd96;
	mul.lo.s64 	%rd454, %rd539, %rd96;
	sub.s64 	%rd531, %rd526, %rd454;
$L__BB25_41:
	add.s64 	%rd456, %rd1, %rd450;
	ld.global.u64 	%rd103, [%rd456];
	mad.lo.s64 	%rd542, %rd103, %rd531, %rd88;
	or.b64  	%rd457, %rd528, %rd96;
	and.b64  	%rd458, %rd457, -4294967296;
	setp.ne.s64 	%p43, %rd458, 0;
	@%p43 bra 	$L__BB25_43;
	cvt.u32.u64 	%r188, %rd96;
	cvt.u32.u64 	%r189, %rd528;
	div.u32 	%r190, %r189, %r188;
	mul.lo.s32 	%r191, %r190, %r188;
	sub.s32 	%r192, %r189, %r191;
	cvt.u64.u32 	%rd538, %r190;
	cvt.u64.u32 	%rd533, %r192;
	bra.uni 	$L__BB25_44;
$L__BB25_43:
	div.s64 	%rd538, %rd528, %rd96;
	mul.lo.s64 	%rd459, %rd538, %rd96;
	sub.s64 	%rd533, %rd528, %rd459;
$L__BB25_44:
	mad.lo.s64 	%rd543, %rd533, %rd103, %rd95;
	add.s32 	%r205, %r205, -2;
$L__BB25_45:
	and.b32  	%r193, %r6, 1;
	setp.eq.b32 	%p44, %r193, 1;
	not.pred 	%p45, %p44;
	@%p45 bra 	$L__BB25_53;
	mul.wide.u32 	%rd460, %r205, 8;
	add.s64 	%rd461, %rd2, %rd460;
	ld.global.u64 	%rd118, [%rd461];
	or.b64  	%rd462, %rd539, %rd118;
	and.b64  	%rd463, %rd462, -4294967296;
	setp.ne.s64 	%p46, %rd463, 0;
	@%p46 bra 	$L__BB25_48;
	cvt.u32.u64 	%r194, %rd118;
	cvt.u32.u64 	%r195, %rd539;
	rem.u32 	%r196, %r195, %r194;
	cvt.u64.u32 	%rd540, %r196;
	bra.uni 	$L__BB25_49;
$L__BB25_48:
	rem.s64 	%rd540, %rd539, %rd118;
$L__BB25_49:
	add.s64 	%rd465, %rd1, %rd460;
	ld.global.u64 	%rd122, [%rd465];
	mad.lo.s64 	%rd542, %rd122, %rd540, %rd542;
	or.b64  	%rd466, %rd538, %rd118;
	and.b64  	%rd467, %rd466, -4294967296;
	setp.ne.s64 	%p47, %rd467, 0;
	@%p47 bra 	$L__BB25_51;
	cvt.u32.u64 	%r197, %rd118;
	cvt.u32.u64 	%r198, %rd538;
	rem.u32 	%r199, %r198, %r197;
	cvt.u64.u32 	%rd541, %r199;
	bra.uni 	$L__BB25_52;
$L__BB25_51:
	rem.s64 	%rd541, %rd538, %rd118;
$L__BB25_52:
	mad.lo.s64 	%rd543, %rd541, %rd122, %rd543;
$L__BB25_53:
	shl.b64 	%rd468, %rd542, 3;
	add.s64 	%rd469, %rd3, %rd468;
	ld.global.u64 	%rd470, [%rd469];
	shl.b64 	%rd471, %rd543, 3;
	add.s64 	%rd472, %rd3, %rd471;
	ld.global.u64 	%rd473, [%rd472];
	max.s64 	%rd474, %rd470, %rd473;
	st.shared.u64 	[%r5], %rd474;
	bra.uni 	$L__BB25_114;
$L__BB25_54:
	cvt.u64.u32 	%rd575, %r4;
	setp.le.u64 	%p2, %rd262, %rd575;
	@%p2 bra 	$L__BB25_114;
	cvt.u32.u64 	%r23, %rd261;
	add.s32 	%r209, %r23, -1;
	setp.lt.s32 	%p3, %r209, 0;
	mov.b64 	%rd584, 0;
	@%p3 bra 	$L__BB25_113;
	and.b32  	%r25, %r23, 7;
	setp.lt.u32 	%p4, %r209, 7;
	mov.b64 	%rd584, 0;
	@%p4 bra 	$L__BB25_84;
	add.s32 	%r207, %r23, -4;
	and.b32  	%r57, %r23, -8;
	neg.s32 	%r206, %r57;
	mov.b64 	%rd584, 0;
$L__BB25_58:
	.pragma "nounroll";
	add.s32 	%r30, %r207, 3;
	mul.wide.u32 	%rd271, %r30, 8;
	add.s64 	%rd272, %rd2, %rd271;
	ld.global.u64 	%rd133, [%rd272];
	or.b64  	%rd273, %rd575, %rd133;
	and.b64  	%rd274, %rd273, -4294967296;
	setp.ne.s64 	%p5, %rd274, 0;
	@%p5 bra 	$L__BB25_60;
	cvt.u32.u64 	%r58, %rd133;
	cvt.u32.u64 	%r59, %rd575;
	div.u32 	%r60, %r59, %r58;
	mul.lo.s32 	%r61, %r60, %r58;
	sub.s32 	%r62, %r59, %r61;
	cvt.u64.u32 	%rd546, %r60;
	cvt.u64.u32 	%rd547, %r62;
	bra.uni 	$L__BB25_61;
$L__BB25_60:
	div.s64 	%rd546, %rd575, %rd133;
	mul.lo.s64 	%rd275, %rd546, %rd133;
	sub.s64 	%rd547, %rd575, %rd275;
$L__BB25_61:
	add.s64 	%rd277, %rd1, %rd271;
	ld.global.u64 	%rd278, [%rd277];
	mad.lo.s64 	%rd140, %rd278, %rd547, %rd584;
	add.s32 	%r31, %r207, 2;
	mul.wide.u32 	%rd279, %r31, 8;
	add.s64 	%rd280, %rd2, %rd279;
	ld.global.u64 	%rd141, [%rd280];
	or.b64  	%rd281, %rd546, %rd141;
	and.b64  	%rd282, %rd281, -4294967296;
	setp.ne.s64 	%p6, %rd282, 0;
	@%p6 bra 	$L__BB25_63;
	cvt.u32.u64 	%r63, %rd141;
	cvt.u32.u64 	%r64, %rd546;
	div.u32 	%r65, %r64, %r63;
	mul.lo.s32 	%r66, %r65, %r63;
	sub.s32 	%r67, %r64, %r66;
	cvt.u64.u32 	%rd548, %r65;
	cvt.u64.u32 	%rd549, %r67;
	bra.uni 	$L__BB25_64;
$L__BB25_63:
	div.s64 	%rd548, %rd546, %rd141;
	mul.lo.s64 	%rd283, %rd548, %rd141;
	sub.s64 	%rd549, %rd546, %rd283;
$L__BB25_64:
	add.s64 	%rd285, %rd1, %rd279;
	ld.global.u64 	%rd286, [%rd285];
	mad.lo.s64 	%rd148, %rd286, %rd549, %rd140;
	add.s32 	%r32, %r207, 1;
	mul.wide.u32 	%rd287, %r32, 8;
	add.s64 	%rd288, %rd2, %rd287;
	ld.global.u64 	%rd149, [%rd288];
	or.b64  	%rd289, %rd548, %rd149;
	and.b64  	%rd290, %rd289, -4294967296;
	setp.ne.s64 	%p7, %rd290, 0;
	@%p7 bra 	$L__BB25_66;
	cvt.u32.u64 	%r68, %rd149;
	cvt.u32.u64 	%r69, %rd548;
	div.u32 	%r70, %r69, %r68;
	mul.lo.s32 	%r71, %r70, %r68;
	sub.s32 	%r72, %r69, %r71;
	cvt.u64.u32 	%rd550, %r70;
	cvt.u64.u32 	%rd551, %r72;
	bra.uni 	$L__BB25_67;
$L__BB25_66:
	div.s64 	%rd550, %rd548, %rd149;
	mul.lo.s64 	%rd291, %rd550, %rd149;
	sub.s64 	%rd551, %rd548, %rd291;
$L__BB25_67:
	add.s64 	%rd293, %rd1, %rd287;
	ld.global.u64 	%rd294, [%rd293];
	mad.lo.s64 	%rd156, %rd294, %rd551, %rd148;
	add.s32 	%r33, %r207, -4;
	mul.wide.u32 	%rd295, %r207, 8;
	add.s64 	%rd296, %rd2, %rd295;
	ld.global.u64 	%rd157, [%rd296];
	or.b64  	%rd297, %rd550, %rd157;
	and.b64  	%rd298, %rd297, -4294967296;
	setp.ne.s64 	%p8, %rd298, 0;
	@%p8 bra 	$L__BB25_69;
	cvt.u32.u64 	%r73, %rd157;
	cvt.u32.u64 	%r74, %rd550;
	div.u32 	%r75, %r74, %r73;
	mul.lo.s32 	%r76, %r75, %r73;
	sub.s32 	%r77, %r74, %r76;
	cvt.u64.u32 	%rd552, %r75;
	cvt.u64.u32 	%rd553, %r77;
	bra.uni 	$L__BB25_70;
$L__BB25_69:
	div.s64 	%rd552, %rd550, %rd157;
	mul.lo.s64 	%rd299, %rd552, %rd157;
	sub.s64 	%rd553, %rd550, %rd299;
$L__BB25_70:
	add.s64 	%rd301, %rd1, %rd295;
	ld.global.u64 	%rd302, [%rd301];
	mad.lo.s64 	%rd164, %rd302, %rd553, %rd156;
	add.s32 	%r34, %r207, -1;
	mul.wide.u32 	%rd303, %r34, 8;
	add.s64 	%rd304, %rd2, %rd303;
	ld.global.u64 	%rd165, [%rd304];
	or.b64  	%rd305, %rd552, %rd165;
	and.b64  	%rd306, %rd305, -4294967296;
	setp.ne.s64 	%p9, %rd306, 0;
	@%p9 bra 	$L__BB25_72;
	cvt.u32.u64 	%r78, %rd165;
	cvt.u32.u64 	%r79, %rd552;
	div.u32 	%r80, %r79, %r78;
	mul.lo.s32 	%r81, %r80, %r78;
	sub.s32 	%r82, %r79, %r81;
	cvt.u64.u32 	%rd554, %r80;
	cvt.u64.u32 	%rd555, %r82;
	bra.uni 	$L__BB25_73;
$L__BB25_72:
	div.s64 	%rd554, %rd552, %rd165;
	mul.lo.s64 	%rd307, %rd554, %rd165;
	sub.s64 	%rd555, %rd552, %rd307;
$L__BB25_73:
	add.s64 	%rd309, %rd1, %rd303;
	ld.global.u64 	%rd310, [%rd309];
	mad.lo.s64 	%rd172, %rd310, %rd555, %rd164;
	add.s32 	%r35, %r207, -2;
	mul.wide.u32 	%rd311, %r35, 8;
	add.s64 	%rd312, %rd2, %rd311;
	ld.global.u64 	%rd173, [%rd312];
	or.b64  	%rd313, %rd554, %rd173;
	and.b64  	%rd314, %rd313, -4294967296;
	setp.ne.s64 	%p10, %rd314, 0;
	@%p10 bra 	$L__BB25_75;
	cvt.u32.u64 	%r83, %rd173;
	cvt.u32.u64 	%r84, %rd554;
	div.u32 	%r85, %r84, %r83;
	mul.lo.s32 	%r86, %r85, %r83;
	sub.s32 	%r87, %r84, %r86;
	cvt.u64.u32 	%rd556, %r85;
	cvt.u64.u32 	%rd557, %r87;
	bra.uni 	$L__BB25_76;
$L__BB25_75:
	div.s64 	%rd556, %rd554, %rd173;
	mul.lo.s64 	%rd315, %rd556, %rd173;
	sub.s64 	%rd557, %rd554, %rd315;
$L__BB25_76:
	add.s64 	%rd317, %rd1, %rd311;
	ld.global.u64 	%rd318, [%rd317];
	mad.lo.s64 	%rd180, %rd318, %rd557, %rd172;
	add.s32 	%r36, %r207, -3;
	mul.wide.u32 	%rd319, %r36, 8;
	add.s64 	%rd320, %rd2, %rd319;
	ld.global.u64 	%rd181, [%rd320];
	or.b64  	%rd321, %rd556, %rd181;
	and.b64  	%rd322, %rd321, -4294967296;
	setp.ne.s64 	%p11, %rd322, 0;
	@%p11 bra 	$L__BB25_78;
	cvt.u32.u64 	%r88, %rd181;
	cvt.u32.u64 	%r89, %rd556;
	div.u32 	%r90, %r89, %r88;
	mul.lo.s32 	%r91, %r90, %r88;
	sub.s32 	%r92, %r89, %r91;
	cvt.u64.u32 	%rd558, %r90;
	cvt.u64.u32 	%rd559, %r92;
	bra.uni 	$L__BB25_79;
$L__BB25_78:
	div.s64 	%rd558, %rd556, %rd181;
	mul.lo.s64 	%rd323, %rd558, %rd181;
	sub.s64 	%rd559, %rd556, %rd323;
$L__BB25_79:
	add.s64 	%rd325, %rd1, %rd319;
	ld.global.u64 	%rd326, [%rd325];
	mad.lo.s64 	%rd188, %rd326, %rd559, %rd180;
	mul.wide.u32 	%rd327, %r33, 8;
	add.s64 	%rd328, %rd2, %rd327;
	ld.global.u64 	%rd189, [%rd328];
	or.b64  	%rd329, %rd558, %rd189;
	and.b64  	%rd330, %rd329, -4294967296;
	setp.ne.s64 	%p12, %rd330, 0;
	@%p12 bra 	$L__BB25_81;
	cvt.u32.u64 	%r93, %rd189;
	cvt.u32.u64 	%r94, %rd558;
	div.u32 	%r95, %r94, %r93;
	mul.lo.s32 	%r96, %r95, %r93;
	sub.s32 	%r97, %r94, %r96;
	cvt.u64.u32 	%rd575, %r95;
	cvt.u64.u32 	%rd561, %r97;
	bra.uni 	$L__BB25_82;
$L__BB25_81:
	div.s64 	%rd575, %rd558, %rd189;
	mul.lo.s64 	%rd331, %rd575, %rd189;
	sub.s64 	%rd561, %rd558, %rd331;
$L__BB25_82:
	add.s64 	%rd333, %rd1, %rd327;
	ld.global.u64 	%rd334, [%rd333];
	mad.lo.s64 	%rd584, %rd334, %rd561, %rd188;
	add.s32 	%r207, %r207, -8;
	add.s32 	%r206, %r206, 8;
	setp.ne.s32 	%p13, %r206, 0;
	@%p13 bra 	$L__BB25_58;
	add.s32 	%r209, %r207, 3;
$L__BB25_84:
	setp.eq.s32 	%p14, %r25, 0;
	@%p14 bra 	$L__BB25_113;
	and.b32  	%r41, %r23, 3;
	setp.lt.u32 	%p15, %r25, 4;
	@%p15 bra 	$L__BB25_99;
	mul.wide.u32 	%rd336, %r209, 8;
	add.s64 	%rd337, %rd2, %rd336;
	ld.global.u64 	%rd200, [%rd337];
	or.b64  	%rd338, %rd575, %rd200;
	and.b64  	%rd339, %rd338, -4294967296;
	setp.ne.s64 	%p16, %rd339, 0;
	@%p16 bra 	$L__BB25_88;
	cvt.u32.u64 	%r98, %rd200;
	cvt.u32.u64 	%r99, %rd575;
	div.u32 	%r100, %r99, %r98;
	mul.lo.s32 	%r101, %r100, %r98;
	sub.s32 	%r102, %r99, %r101;
	cvt.u64.u32 	%rd565, %r100;
	cvt.u64.u32 	%rd566, %r102;
	bra.uni 	$L__BB25_89;
$L__BB25_88:
	div.s64 	%rd565, %rd575, %rd200;
	mul.lo.s64 	%rd340, %rd565, %rd200;
	sub.s64 	%rd566, %rd575, %rd340;
$L__BB25_89:
	add.s64 	%rd342, %rd1, %rd336;
	ld.global.u64 	%rd343, [%rd342];
	mad.lo.s64 	%rd207, %rd343, %rd566, %rd584;
	add.s32 	%r42, %r209, -1;
	mul.wide.u32 	%rd344, %r42, 8;
	add.s64 	%rd345, %rd2, %rd344;
	ld.global.u64 	%rd208, [%rd345];
	or.b64  	%rd346, %rd565, %rd208;
	and.b64  	%rd347, %rd346, -4294967296;
	setp.ne.s64 	%p17, %rd347, 0;
	@%p17 bra 	$L__BB25_91;
	cvt.u32.u64 	%r103, %rd208;
	cvt.u32.u64 	%r104, %rd565;
	div.u32 	%r105, %r104, %r103;
	mul.lo.s32 	%r106, %r105, %r103;
	sub.s32 	%r107, %r104, %r106;
	cvt.u64.u32 	%rd567, %r105;
	cvt.u64.u32 	%rd568, %r107;
	bra.uni 	$L__BB25_92;
$L__BB25_91:
	div.s64 	%rd567, %rd565, %rd208;
	mul.lo.s64 	%rd348, %rd567, %rd208;
	sub.s64 	%rd568, %rd565, %rd348;
$L__BB25_92:
	add.s64 	%rd350, %rd1, %rd344;
	ld.global.u64 	%rd351, [%rd350];
	mad.lo.s64 	%rd215, %rd351, %rd568, %rd207;
	add.s32 	%r43, %r209, -2;
	mul.wide.u32 	%rd352, %r43, 8;
	add.s64 	%rd353, %rd2, %rd352;
	ld.global.u64 	%rd216, [%rd353];
	or.b64  	%rd354, %rd567, %rd216;
	and.b64  	%rd355, %rd354, -4294967296;
	setp.ne.s64 	%p18, %rd355, 0;
	@%p18 bra 	$L__BB25_94;
	cvt.u32.u64 	%r108, %rd216;
	cvt.u32.u64 	%r109, %rd567;
	div.u32 	%r110, %r109, %r108;
	mul.lo.s32 	%r111, %r110, %r108;
	sub.s32 	%r112, %r109, %r111;
	cvt.u64.u32 	%rd569, %r110;
	cvt.u64.u32 	%rd570, %r112;
	bra.uni 	$L__BB25_95;
$L__BB25_94:
	div.s64 	%rd569, %rd567, %rd216;
	mul.lo.s64 	%rd356, %rd569, %rd216;
	sub.s64 	%rd570, %rd567, %rd356;
$L__BB25_95:
	add.s64 	%rd358, %rd1, %rd352;
	ld.global.u64 	%rd359, [%rd358];
	mad.lo.s64 	%rd223, %rd359, %rd570, %rd215;
	add.s32 	%r44, %r209, -3;
	mul.wide.u32 	%rd360, %r44, 8;
	add.s64 	%rd361, %rd2, %rd360;
	ld.global.u64 	%rd224, [%rd361];
	or.b64  	%rd362, %rd569, %rd224;
	and.b64  	%rd363, %rd362, -4294967296;
	setp.ne.s64 	%p19, %rd363, 0;
	@%p19 bra 	$L__BB25_97;
	cvt.u32.u64 	%r113, %rd224;
	cvt.u32.u64 	%r114, %rd569;
	div.u32 	%r115, %r114, %r113;
	mul.lo.s32 	%r116, %r115, %r113;
	sub.s32 	%r117, %r114, %r116;
	cvt.u64.u32 	%rd575, %r115;
	cvt.u64.u32 	%rd572, %r117;
	bra.uni 	$L__BB25_98;
$L__BB25_97:
	div.s64 	%rd575, %rd569, %rd224;
	mul.lo.s64 	%rd364, %rd575, %rd224;
	sub.s64 	%rd572, %rd569, %rd364;
$L__BB25_98:
	add.s64 	%rd366, %rd1, %rd360;
	ld.global.u64 	%rd367, [%rd366];
	mad.lo.s64 	%rd584, %rd367, %rd572, %rd223;
	add.s32 	%r209, %r209, -4;
$L__BB25_99:
	setp.eq.s32 	%p20, %r41, 0;
	@%p20 bra 	$L__BB25_113;
	setp.eq.s32 	%p21, %r41, 1;
	@%p21 bra 	$L__BB25_108;
	mul.wide.u32 	%rd369, %r209, 8;
	add.s64 	%rd370, %rd2, %rd369;
	ld.global.u64 	%rd235, [%rd370];
	or.b64  	%rd371, %rd575, %rd235;
	and.b64  	%rd372, %rd371, -4294967296;
	setp.ne.s64 	%p22, %rd372, 0;
	@%p22 bra 	$L__BB25_103;
	cvt.u32.u64 	%r118, %rd235;
	cvt.u32.u64 	%r119, %rd575;
	div.u32 	%r120, %r119, %r118;
	mul.lo.s32 	%r121, %r120, %r118;
	sub.s32 	%r122, %r119, %r121;
	cvt.u64.u32 	%rd576, %r120;
	cvt.u64.u32 	%rd577, %r122;
	bra.uni 	$L__BB25_104;
$L__BB25_103:
	div.s64 	%rd576, %rd575, %rd235;
	mul.lo.s64 	%rd373, %rd576, %rd235;
	sub.s64 	%rd577, %rd575, %rd373;
$L__BB25_104:
	add.s64 	%rd375, %rd1, %rd369;
	ld.global.u64 	%rd376, [%rd375];
	mad.lo.s64 	%rd242, %rd376, %rd577, %rd584;
	add.s32 	%r47, %r209, -1;
	mul.wide.u32 	%rd377, %r47, 8;
	add.s64 	%rd378, %rd2, %rd377;
	ld.global.u64 	%rd243, [%rd378];
	or.b64  	%rd379, %rd576, %rd243;
	and.b64  	%rd380, %rd379, -4294967296;
	setp.ne.s64 	%p23, %rd380, 0;
	@%p23 bra 	$L__BB25_106;
	cvt.u32.u64 	%r123, %rd243;
	cvt.u32.u64 	%r124, %rd576;
	div.u32 	%r125, %r124, %r123;
	mul.lo.s32 	%r126, %r125, %r123;
	sub.s32 	%r127, %r124, %r126;
	cvt.u64.u32 	%rd575, %r125;
	cvt.u64.u32 	%rd579, %r127;
	bra.uni 	$L__BB25_107;
$L__BB25_106:
	div.s64 	%rd575, %rd576, %rd243;
	mul.lo.s64 	%rd381, %rd575, %rd243;
	sub.s64 	%rd579, %rd576, %rd381;
$L__BB25_107:
	add.s64 	%rd383, %rd1, %rd377;
	ld.global.u64 	%rd384, [%rd383];
	mad.lo.s64 	%rd584, %rd384, %rd579, %rd242;
	add.s32 	%r209, %r209, -2;
$L__BB25_108:
	and.b32  	%r128, %r23, 1;
	setp.eq.b32 	%p24, %r128, 1;
	not.pred 	%p25, %p24;
	@%p25 bra 	$L__BB25_113;
	mul.wide.u32 	%rd385, %r209, 8;
	add.s64 	%rd386, %rd2, %rd385;
	ld.global.u64 	%rd254, [%rd386];
	or.b64  	%rd387, %rd575, %rd254;
	and.b64  	%rd388, %rd387, -4294967296;
	setp.ne.s64 	%p26, %rd388, 0;
	@%p26 bra 	$L__BB25_111;
	cvt.u32.u64 	%r129, %rd254;
	cvt.u32.u64 	%r130, %rd575;
	rem.u32 	%r131, %r130, %r129;
	cvt.u64.u32 	%rd583, %r131;
	bra.uni 	$L__BB25_112;
$L__BB25_111:
	rem.s64 	%rd583, %rd575, %rd254;
$L__BB25_112:
	add.s64 	%rd390, %rd1, %rd385;
	ld.global.u64 	%rd391, [%rd390];
	mad.lo.s64 	%rd584, %rd391, %rd583, %rd584;
$L__BB25_113:
	shl.b64 	%rd392, %rd584, 3;
	add.s64 	%rd393, %rd3, %rd392;
	ld.global.u64 	%rd394, [%rd393];
	st.shared.u64 	[%r5], %rd394;
$L__BB25_114:
	bar.sync 	0;
	setp.lt.u32 	%p48, %r211, 66;
	@%p48 bra 	$L__BB25_118;
$L__BB25_115:
	shr.u32 	%r51, %r211, 1;
	setp.ge.u32 	%p49, %r1, %r51;
	@%p49 bra 	$L__BB25_117;
	ld.shared.u64 	%rd475, [%r5];
	shl.b32 	%r200, %r51, 3;
	add.s32 	%r201, %r5, %r200;
	ld.shared.u64 	%rd476, [%r201];
	max.s64 	%rd477, %rd475, %rd476;
	st.shared.u64 	[%r5], %rd477;
$L__BB25_117:
	bar.sync 	0;
	setp.gt.u32 	%p50, %r211, 131;
	mov.u32 	%r211, %r51;
	@%p50 bra 	$L__BB25_115;
$L__BB25_118:
	setp.gt.u32 	%p51, %r1, 31;
	@%p51 bra 	$L__BB25_121;
	ld.volatile.shared.u64 	%rd478, [%r5];
	ld.volatile.shared.u64 	%rd479, [%r5+256];
	max.s64 	%rd480, %rd478, %rd479;
	st.volatile.shared.u64 	[%r5], %rd480;
	ld.volatile.shared.u64 	%rd481, [%r5];
	ld.volatile.shared.u64 	%rd482, [%r5+128];
	max.s64 	%rd483, %rd481, %rd482;
	st.volatile.shared.u64 	[%r5], %rd483;
	ld.volatile.shared.u64 	%rd484, [%r5];
	ld.volatile.shared.u64 	%rd485, [%r5+64];
	max.s64 	%rd486, %rd484, %rd485;
	st.volatile.shared.u64 	[%r5], %rd486;
	ld.volatile.shared.u64 	%rd487, [%r5];
	ld.volatile.shared.u64 	%rd488, [%r5+32];
	max.s64 	%rd489, %rd487, %rd488;
	st.volatile.shared.u64 	[%r5], %rd489;
	ld.volatile.shared.u64 	%rd490, [%r5];
	ld.volatile.shared.u64 	%rd491, [%r5+16];
	max.s64 	%rd492, %rd490, %rd491;
	st.volatile.shared.u64 	[%r5], %rd492;
	ld.volatile.shared.u64 	%rd493, [%r5];
	ld.volatile.shared.u64 	%rd494, [%r5+8];
	max.s64 	%rd495, %rd493, %rd494;
	st.volatile.shared.u64 	[%r5], %rd495;
	setp.ne.s32 	%p52, %r1, 0;
	@%p52 bra 	$L__BB25_121;
	ld.shared.u64 	%rd496, [sdata_i64];
	cvta.to.global.u64 	%rd497, %rd260;
	mul.wide.u32 	%rd498, %r2, 8;
	add.s64 	%rd499, %rd497, %rd498;
	st.global.u64 	[%rd499], %rd496;
$L__BB25_121:
	ret;

}
	// .globl	contiguous_reduce2_i64
.visible .entry contiguous_reduce2_i64(
	.param .u64 .ptr .align 1 contiguous_reduce2_i64_param_0,
	.param .u64 .ptr .align 1 contiguous_reduce2_i64_param_1,
	.param .u64 .ptr .align 1 contiguous_reduce2_i64_param_2,
	.param .u64 .ptr .align 1 contiguous_reduce2_i64_param_3,
	.param .u64 contiguous_reduce2_i64_param_4,
	.param .u64 contiguous_reduce2_i64_param_5,
	.param .u64 contiguous_reduce2_i64_param_6
)
{
	.reg .pred 	%p<53>;
	.reg .b32 	%r<216>;
	.reg .b64 	%rd<599>;

	ld.param.u64 	%rd266, [contiguous_reduce2_i64_param_1];
	ld.param.u64 	%rd267, [contiguous_reduce2_i64_param_2];
	ld.param.u64 	%rd268, [contiguous_reduce2_i64_param_3];
	ld.param.u64 	%rd263, [contiguous_reduce2_i64_param_4];
	ld.param.u64 	%rd264, [contiguous_reduce2_i64_param_5];
	ld.param.u64 	%rd265, [contiguous_reduce2_i64_param_6];
	cvta.to.global.u64 	%rd1, %rd268;
	cvta.to.global.u64 	%rd2, %rd267;
	cvta.to.global.u64 	%rd598, %rd266;
	mov.u32 	%r1, %tid.x;
	mov.u32 	%r2, %ctaid.x;
	mov.u32 	%r215, %ntid.x;
	mul.lo.s32 	%r51, %r2, %r215;
	shl.b32 	%r52, %r51, 1;
	add.s32 	%r4, %r52, %r1;
	shl.b32 	%r53, %r1, 3;
	mov.u32 	%r54, sdata_i64;
	add.s32 	%r5, %r54, %r53;
	mov.b64 	%rd269, -9223372036854775808;
	st.shared.u64 	[%r5], %rd269;
	add.s32 	%r55, %r4, %r215;
	cvt.u64.u32 	%rd4, %r55;
	setp.le.u64 	%p1, %rd264, %rd4;
	@%p1 bra 	$L__BB26_54;
	cvt.u64.u32 	%rd403, %r4;
	mov.u32 	%r132, %ctaid.y;
	cvt.u64.u32 	%rd404, %r132;
	mul.lo.s64 	%rd405, %rd264, %rd404;
	add.s64 	%rd552, %rd405, %rd403;
	add.s64 	%rd550, %rd405, %rd4;
	cvt.u32.u64 	%r6, %rd263;
	add.s32 	%r209, %r6, -1;
	setp.lt.s32 	%p27, %r209, 0;
	mov.b64 	%rd556, 0;
	mov.u64 	%rd557, %rd556;
	@%p27 bra 	$L__BB26_53;
	setp.lt.u32 	%p28, %r209, 3;
	mov.b64 	%rd557, 0;
	mov.u64 	%rd556, %rd557;
	@%p28 bra 	$L__BB26_30;
	add.s32 	%r207, %r6, -2;
	and.b32  	%r133, %r6, -4;
	neg.s32 	%r206, %r133;
	mov.b64 	%rd557, 0;
$L__BB26_4:
	.pragma "nounroll";
	add.s32 	%r12, %r207, 1;
	mul.wide.u32 	%rd409, %r12, 8;
	add.s64 	%rd410, %rd2, %rd409;
	ld.global.u64 	%rd11, [%rd410];
	or.b64  	%rd411, %rd552, %rd11;
	and.b64  	%rd412, %rd411, -4294967296;
	setp.ne.s64 	%p29, %rd412, 0;
	@%p29 bra 	$L__BB26_6;
	cvt.u32.u64 	%r134, %rd11;
	cvt.u32.u64 	%r135, %rd552;
	div.u32 	%r136, %r135, %r134;
	mul.lo.s32 	%r137, %r136, %r134;
	sub.s32 	%r138, %r135, %r137;
	cvt.u64.u32 	%rd518, %r136;
	cvt.u64.u32 	%rd519, %r138;
	bra.uni 	$L__BB26_7;
$L__BB26_6:
	div.s64 	%rd518, %rd552, %rd11;
	mul.lo.s64 	%rd413, %rd518, %rd11;
	sub.s64 	%rd519, %rd552, %rd413;
$L__BB26_7:
	mul.wide.u32 	%rd414, %r12, 8;
	add.s64 	%rd415, %rd1, %rd414;
	ld.global.u64 	%rd18, [%rd415];
	mad.lo.s64 	%rd19, %rd18, %rd519, %rd556;
	or.b64  	%rd416, %rd550, %rd11;
	and.b64  	%rd417, %rd416, -4294967296;
	setp.ne.s64 	%p30, %rd417, 0;
	@%p30 bra 	$L__BB26_9;
	cvt.u32.u64 	%r139, %rd11;
	cvt.u32.u64 	%r140, %rd550;
	div.u32 	%r141, %r140, %r139;
	mul.lo.s32 	%r142, %r141, %r139;
	sub.s32 	%r143, %r140, %r142;
	cvt.u64.u32 	%rd520, %r141;
	cvt.u64.u32 	%rd521, %r143;
	bra.uni 	$L__BB26_10;
$L__BB26_9:
	div.s64 	%rd520, %rd550, %rd11;
	mul.lo.s64 	%rd418, %rd520, %rd11;
	sub.s64 	%rd521, %rd550, %rd418;
$L__BB26_10:
	mad.lo.s64 	%rd26, %rd521, %rd18, %rd557;
	mul.wide.u32 	%rd419, %r207, 8;
	add.s64 	%rd420, %rd2, %rd419;
	ld.global.u64 	%rd27, [%rd420];
	or.b64  	%rd421, %rd518, %rd27;
	and.b64  	%rd422, %rd421, -4294967296;
	setp.ne.s64 	%p31, %rd422, 0;
	@%p31 bra 	$L__BB26_12;
	cvt.u32.u64 	%r144, %rd27;
	cvt.u32.u64 	%r145, %rd518;
	div.u32 	%r146, %r145, %r144;
	mul.lo.s32 	%r147, %r146, %r144;
	sub.s32 	%r148, %r145, %r147;
	cvt.u64.u32 	%rd522, %r146;
	cvt.u64.u32 	%rd523, %r148;
	bra.uni 	$L__BB26_13;
$L__BB26_12:
	div.s64 	%rd522, %rd518, %rd27;
	mul.lo.s64 	%rd423, %rd522, %rd27;
	sub.s64 	%rd523, %rd518, %rd423;
$L__BB26_13:
	mul.wide.u32 	%rd424, %r207, 8;
	add.s64 	%rd425, %rd1, %rd424;
	ld.global.u64 	%rd34, [%rd425];
	mad.lo.s64 	%rd35, %rd34, %rd523, %rd19;
	or.b64  	%rd426, %rd520, %rd27;
	and.b64  	%rd427, %rd426, -4294967296;
	setp.ne.s64 	%p32, %rd427, 0;
	@%p32 bra 	$L__BB26_15;
	cvt.u32.u64 	%r149, %rd27;
	cvt.u32.u64 	%r150, %rd520;
	div.u32 	%r151, %r150, %r149;
	mul.lo.s32 	%r152, %r151, %r149;
	sub.s32 	%r153, %r150, %r152;
	cvt.u64.u32 	%rd524, %r151;
	cvt.u64.u32 	%rd525, %r153;
	bra.uni 	$L__BB26_16;
$L__BB26_15:
	div.s64 	%rd524, %rd520, %rd27;
	mul.lo.s64 	%rd428, %rd524, %rd27;
	sub.s64 	%rd525, %rd520, %rd428;
$L__BB26_16:
	mad.lo.s64 	%rd42, %rd525, %rd34, %rd26;
	add.s32 	%r13, %r207, -1;
	mul.wide.u32 	%rd429, %r13, 8;
	add.s64 	%rd430, %rd2, %rd429;
	ld.global.u64 	%rd43, [%rd430];
	or.b64  	%rd431, %rd522, %rd43;
	and.b64  	%rd432, %rd431, -4294967296;
	setp.ne.s64 	%p33, %rd432, 0;
	@%p33 bra 	$L__BB26_18;
	cvt.u32.u64 	%r154, %rd43;
	cvt.u32.u64 	%r155, %rd522;
	div.u32 	%r156, %r155, %r154;
	mul.lo.s32 	%r157, %r156, %r154;
	sub.s32 	%r158, %r155, %r157;
	cvt.u64.u32 	%rd526, %r156;
	cvt.u64.u32 	%rd527, %r158;
	bra.uni 	$L__BB26_19;
$L__BB26_18:
	div.s64 	%rd526, %rd522, %rd43;
	mul.lo.s64 	%rd433, %rd526, %rd43;
	sub.s64 	%rd527, %rd522, %rd433;
$L__BB26_19:
	mul.wide.u32 	%rd434, %r13, 8;
	add.s64 	%rd435, %rd1, %rd434;
	ld.global.u64 	%rd50, [%rd435];
	mad.lo.s64 	%rd51, %rd50, %rd527, %rd35;
	or.b64  	%rd436, %rd524, %rd43;
	and.b64  	%rd437, %rd436, -4294967296;
	setp.ne.s64 	%p34, %rd437, 0;
	@%p34 bra 	$L__BB26_21;
	cvt.u32.u64 	%r159, %rd43;
	cvt.u32.u64 	%r160, %rd524;
	div.u32 	%r161, %r160, %r159;
	mul.lo.s32 	%r162, %r161, %r159;
	sub.s32 	%r163, %r160, %r162;
	cvt.u64.u32 	%rd528, %r161;
	cvt.u64.u32 	%rd529, %r163;
	bra.uni 	$L__BB26_22;
$L__BB26_21:
	div.s64 	%rd528, %rd524, %rd43;
	mul.lo.s64 	%rd438, %rd528, %rd43;
	sub.s64 	%rd529, %rd524, %rd438;
$L__BB26_22:
	mad.lo.s64 	%rd58, %rd529, %rd50, %rd42;
	add.s32 	%r164, %r207, -2;
	mul.wide.u32 	%rd439, %r164, 8;
	add.s64 	%rd440, %rd2, %rd439;
	ld.global.u64 	%rd59, [%rd440];
	or.b64  	%rd441, %rd526, %rd59;
	and.b64  	%rd442, %rd441, -4294967296;
	setp.ne.s64 	%p35, %rd442, 0;
	@%p35 bra 	$L__BB26_24;
	cvt.u32.u64 	%r165, %rd59;
	cvt.u32.u64 	%r166, %rd526;
	div.u32 	%r167, %r166, %r165;
	mul.lo.s32 	%r168, %r167, %r165;
	sub.s32 	%r169, %r166, %r168;
	cvt.u64.u32 	%rd552, %r167;
	cvt.u64.u32 	%rd531, %r169;
	bra.uni 	$L__BB26_25;
$L__BB26_24:
	div.s64 	%rd552, %rd526, %rd59;
	mul.lo.s64 	%rd443, %rd552, %rd59;
	sub.s64 	%rd531, %rd526, %rd443;
$L__BB26_25:
	mul.wide.u32 	%rd444, %r164, 8;
	add.s64 	%rd445, %rd1, %rd444;
	ld.global.u64 	%rd66, [%rd445];
	mad.lo.s64 	%rd556, %rd66, %rd531, %rd51;
	or.b64  	%rd446, %rd528, %rd59;
	and.b64  	%rd447, %rd446, -4294967296;
	setp.ne.s64 	%p36, %rd447, 0;
	@%p36 bra 	$L__BB26_27;
	cvt.u32.u64 	%r171, %rd59;
	cvt.u32.u64 	%r172, %rd528;
	div.u32 	%r173, %r172, %r171;
	mul.lo.s32 	%r174, %r173, %r171;
	sub.s32 	%r175, %r172, %r174;
	cvt.u64.u32 	%rd550, %r173;
	cvt.u64.u32 	%rd533, %r175;
	bra.uni 	$L__BB26_28;
$L__BB26_27:
	div.s64 	%rd550, %rd528, %rd59;
	mul.lo.s64 	%rd448, %rd550, %rd59;
	sub.s64 	%rd533, %rd528, %rd448;
$L__BB26_28:
	mad.lo.s64 	%rd557, %rd533, %rd66, %rd58;
	add.s32 	%r207, %r207, -4;
	add.s32 	%r206, %r206, 4;
	setp.ne.s32 	%p37, %r206, 0;
	@%p37 bra 	$L__BB26_4;
	add.s32 	%r209, %r207, 1;
$L__BB26_30:
	and.b32  	%r18, %r6, 3;
	setp.eq.s32 	%p38, %r18, 0;
	@%p38 bra 	$L__BB26_53;
	setp.eq.s32 	%p39, %r18, 1;
	@%p39 bra 	$L__BB26_45;
	mul.wide.u32 	%rd450, %r209, 8;
	add.s64 	%rd451, %rd2, %rd450;
	ld.global.u64 	%rd81, [%rd451];
	or.b64  	%rd452, %rd552, %rd81;
	and.b64  	%rd453, %rd452, -4294967296;
	setp.ne.s64 	%p40, %rd453, 0;
	@%p40 bra 	$L__BB26_34;
	cvt.u32.u64 	%r176, %rd81;
	cvt.u32.u64 	%r177, %rd552;
	div.u32 	%r178, %r177, %r176;
	mul.lo.s32 	%r179, %r178, %r176;
	sub.s32 	%r180, %r177, %r179;
	cvt.u64.u32 	%rd540, %r178;
	cvt.u64.u32 	%rd541, %r180;
	bra.uni 	$L__BB26_35;
$L__BB26_34:
	div.s64 	%rd540, %rd552, %rd81;
	mul.lo.s64 	%rd454, %rd540, %rd81;
	sub.s64 	%rd541, %rd552, %rd454;
$L__BB26_35:
	add.s64 	%rd456, %rd1, %rd450;
	ld.global.u64 	%rd88, [%rd456];
	mad.lo.s64 	%rd89, %rd88, %rd541, %rd556;
	or.b64  	%rd457, %rd550, %rd81;
	and.b64  	%rd458, %rd457, -4294967296;
	setp.ne.s64 	%p41, %rd458, 0;
	@%p41 bra 	$L__BB26_37;
	cvt.u32.u64 	%r181, %rd81;
	cvt.u32.u64 	%r182, %rd550;
	div.u32 	%r183, %r182, %r181;
	mul.lo.s32 	%r184, %r183, %r181;
	sub.s32 	%r185, %r182, %r184;
	cvt.u64.u32 	%rd542, %r183;
	cvt.u64.u32 	%rd543, %r185;
	bra.uni 	$L__BB26_38;
$L__BB26_37:
	div.s64 	%rd542, %rd550, %rd81;
	mul.lo.s64 	%rd459, %rd542, %rd81;
	sub.s64 	%rd543, %rd550, %rd459;
$L__BB26_38:
	mad.lo.s64 	%rd96, %rd543, %rd88, %rd557;
	add.s32 	%r19, %r209, -1;
	mul.wide.u32 	%rd460, %r19, 8;
	add.s64 	%rd461, %rd2, %rd460;
	ld.global.u64 	%rd97, [%rd461];
	or.b64  	%rd462, %rd540, %rd97;
	and.b64  	%rd463, %rd462, -4294967296;
	setp.ne.s64 	%p42, %rd463, 0;
	@%p42 bra 	$L__BB26_40;
	cvt.u32.u64 	%r186, %rd97;
	cvt.u32.u64 	%r187, %rd540;
	div.u32 	%r188, %r187, %r186;
	mul.lo.s32 	%r189, %r188, %r186;
	sub.s32 	%r190, %r187, %r189;
	cvt.u64.u32 	%rd552, %r188;
	cvt.u64.u32 	%rd545, %r190;
	bra.uni 	$L__BB26_41;
$L__BB26_40:
	div.s64 	%rd552, %rd540, %rd97;
	mul.lo.s64 	%rd464, %rd552, %rd97;
	sub.s64 	%rd545, %rd540, %rd464;
$L__BB26_41:
	add.s64 	%rd466, %rd1, %rd460;
	ld.global.u64 	%rd104, [%rd466];
	mad.lo.s64 	%rd556, %rd104, %rd545, %rd89;
	or.b64  	%rd467, %rd542, %rd97;
	and.b64  	%rd468, %rd467, -4294967296;
	setp.ne.s64 	%p43, %rd468, 0;
	@%p43 bra 	$L__BB26_43;
	cvt.u32.u64 	%r191, %rd97;
	cvt.u32.u64 	%r192, %rd542;
	div.u32 	%r193, %r192, %r191;
	mul.lo.s32 	%r194, %r193, %r191;
	sub.s32 	%r195, %r192, %r194;
	cvt.u64.u32 	%rd550, %r193;
	cvt.u64.u32 	%rd547, %r195;
	bra.uni 	$L__BB26_44;
$L__BB26_43:
	div.s64 	%rd550, %rd542, %rd97;
	mul.lo.s64 	%rd469, %rd550, %rd97;
	sub.s64 	%rd547, %rd542, %rd469;
$L__BB26_44:
	mad.lo.s64 	%rd557, %rd547, %rd104, %rd96;
	add.s32 	%r209, %r209, -2;
$L__BB26_45:
	and.b32  	%r196, %r6, 1;
	setp.eq.b32 	%p44, %r196, 1;
	not.pred 	%p45, %p44;
	@%p45 bra 	$L__BB26_53;
	mul.wide.u32 	%rd470, %r209, 8;
	add.s64 	%rd471, %rd2, %rd470;
	ld.global.u64 	%rd119, [%rd471];
	or.b64  	%rd472, %rd552, %rd119;
	and.b64  	%rd473, %rd472, -4294967296;
	setp.ne.s64 	%p46, %rd473, 0;
	@%p46 bra 	$L__BB26_48;
	cvt.u32.u64 	%r197, %rd119;
	cvt.u32.u64 	%r198, %rd552;
	rem.u32 	%r199, %r198, %r197;
	cvt.u64.u32 	%rd554, %r199;
	bra.uni 	$L__BB26_49;
$L__BB26_48:
	rem.s64 	%rd554, %rd552, %rd119;
$L__BB26_49:
	add.s64 	%rd475, %rd1, %rd470;
	ld.global.u64 	%rd123, [%rd475];
	mad.lo.s64 	%rd556, %rd123, %rd554, %rd556;
	or.b64  	%rd476, %rd550, %rd119;
	and.b64  	%rd477, %rd476, -4294967296;
	setp.ne.s64 	%p47, %rd477, 0;
	@%p47 bra 	$L__BB26_51;
	cvt.u32.u64 	%r200, %rd119;
	cvt.u32.u64 	%r201, %rd550;
	rem.u32 	%r202, %r201, %r200;
	cvt.u64.u32 	%rd555, %r202;
	bra.uni 	$L__BB26_52;
$L__BB26_51:
	rem.s64 	%rd555, %rd550, %rd119;
$L__BB26_52:
	mad.lo.s64 	%rd557, %rd555, %rd123, %rd557;
$L__BB26_53:
	shl.b64 	%rd478, %rd556, 3;
	add.s64 	%rd479, %rd598, %rd478;
	ld.global.u64 	%rd480, [%rd479];
	shl.b64 	%rd481, %rd557, 3;
	add.s64 	%rd482, %rd598, %rd481;
	ld.global.u64 	%rd483, [%rd482];
	max.s64 	%rd484, %rd480, %rd483;
	st.shared.u64 	[%r5], %rd484;
	bra.uni 	$L__BB26_114;
$L__BB26_54:
	cvt.u64.u32 	%rd131, %r4;
	setp.le.u64 	%p2, %rd264, %rd131;
	@%p2 bra 	$L__BB26_114;
	mov.u32 	%r56, %ctaid.y;
	cvt.u64.u32 	%rd270, %r56;
	mad.lo.s64 	%rd589, %rd264, %rd270, %rd131;
	cvt.u32.u64 	%r22, %rd263;
	add.s32 	%r213, %r22, -1;
	setp.lt.s32 	%p3, %r213, 0;
	@%p3 bra 	$L__BB26_113;
	and.b32  	%r24, %r22, 7;
	setp.lt.u32 	%p4, %r213, 7;
	@%p4 bra 	$L__BB26_84;
	add.s32 	%r211, %r22, -4;
	and.b32  	%r57, %r22, -8;
	neg.s32 	%r210, %r57;
$L__BB26_58:
	.pragma "nounroll";
	add.s32 	%r29, %r211, 3;
	mul.wide.u32 	%rd272, %r29, 8;
	add.s64 	%rd273, %rd2, %rd272;
	ld.global.u64 	%rd135, [%rd273];
	or.b64  	%rd274, %rd589, %rd135;
	and.b64  	%rd275, %rd274, -4294967296;
	setp.ne.s64 	%p5, %rd275, 0;
	@%p5 bra 	$L__BB26_60;
	cvt.u32.u64 	%r58, %rd135;
	cvt.u32.u64 	%r59, %rd589;
	div.u32 	%r60, %r59, %r58;
	mul.lo.s32 	%r61, %r60, %r58;
	sub.s32 	%r62, %r59, %r61;
	cvt.u64.u32 	%rd560, %r60;
	cvt.u64.u32 	%rd561, %r62;
	bra.uni 	$L__BB26_61;
$L__BB26_60:
	div.s64 	%rd560, %rd589, %rd135;
	mul.lo.s64 	%rd276, %rd560, %rd135;
	sub.s64 	%rd561, %rd589, %rd276;
$L__BB26_61:
	add.s64 	%rd278, %rd1, %rd272;
	ld.global.u64 	%rd279, [%rd278];
	mul.lo.s64 	%rd142, %rd279, %rd561;
	add.s32 	%r30, %r211, 2;
	mul.wide.u32 	%rd280, %r30, 8;
	add.s64 	%rd281, %rd2, %rd280;
	ld.global.u64 	%rd143, [%rd281];
	or.b64  	%rd282, %rd560, %rd143;
	and.b64  	%rd283, %rd282, -4294967296;
	setp.ne.s64 	%p6, %rd283, 0;
	@%p6 bra 	$L__BB26_63;
	cvt.u32.u64 	%r63, %rd143;
	cvt.u32.u64 	%r64, %rd560;
	div.u32 	%r65, %r64, %r63;
	mul.lo.s32 	%r66, %r65, %r63;
	sub.s32 	%r67, %r64, %r66;
	cvt.u64.u32 	%rd562, %r65;
	cvt.u64.u32 	%rd563, %r67;
	bra.uni 	$L__BB26_64;
$L__BB26_63:
	div.s64 	%rd562, %rd560, %rd143;
	mul.lo.s64 	%rd284, %rd562, %rd143;
	sub.s64 	%rd563, %rd560, %rd284;
$L__BB26_64:
	add.s64 	%rd286, %rd1, %rd280;
	ld.global.u64 	%rd287, [%rd286];
	mad.lo.s64 	%rd150, %rd287, %rd563, %rd142;
	add.s32 	%r31, %r211, 1;
	mul.wide.u32 	%rd288, %r31, 8;
	add.s64 	%rd289, %rd2, %rd288;
	ld.global.u64 	%rd151, [%rd289];
	or.b64  	%rd290, %rd562, %rd151;
	and.b64  	%rd291, %rd290, -4294967296;
	setp.ne.s64 	%p7, %rd291, 0;
	@%p7 bra 	$L__BB26_66;
	cvt.u32.u64 	%r68, %rd151;
	cvt.u32.u64 	%r69, %rd562;
	div.u32 	%r70, %r69, %r68;
	mul.lo.s32 	%r71, %r70, %r68;
	sub.s32 	%r72, %r69, %r71;
	cvt.u64.u32 	%rd564, %r70;
	cvt.u64.u32 	%rd565, %r72;
	bra.uni 	$L__BB26_67;
$L__BB26_66:
	div.s64 	%rd564, %rd562, %rd151;
	mul.lo.s64 	%rd292, %rd564, %rd151;
	sub.s64 	%rd565, %rd562, %rd292;
$L__BB26_67:
	add.s64 	%rd294, %rd1, %rd288;
	ld.global.u64 	%rd295, [%rd294];
	mad.lo.s64 	%rd158, %rd295, %rd565, %rd150;
	add.s32 	%r32, %r211, -4;
	mul.wide.u32 	%rd296, %r211, 8;
	add.s64 	%rd297, %rd2, %rd296;
	ld.global.u64 	%rd159, [%rd297];
	or.b64  	%rd298, %rd564, %rd159;
	and.b64  	%rd299, %rd298, -4294967296;
	setp.ne.s64 	%p8, %rd299, 0;
	@%p8 bra 	$L__BB26_69;
	cvt.u32.u64 	%r73, %rd159;
	cvt.u32.u64 	%r74, %rd564;
	div.u32 	%r75, %r74, %r73;
	mul.lo.s32 	%r76, %r75, %r73;
	sub.s32 	%r77, %r74, %r76;
	cvt.u64.u32 	%rd566, %r75;
	cvt.u64.u32 	%rd567, %r77;
	bra.uni 	$L__BB26_70;
$L__BB26_69:
	div.s64 	%rd566, %rd564, %rd159;
	mul.lo.s64 	%rd300, %rd566, %rd159;
	sub.s64 	%rd567, %rd564, %rd300;
$L__BB26_70:
	add.s64 	%rd302, %rd1, %rd296;
	ld.global.u64 	%rd303, [%rd302];
	mad.lo.s64 	%rd166, %rd303, %rd567, %rd158;
	add.s32 	%r33, %r211, -1;
	mul.wide.u32 	%rd304, %r33, 8;
	add.s64 	%rd305, %rd2, %rd304;
	ld.global.u64 	%rd167, [%rd305];
	or.b64  	%rd306, %rd566, %rd167;
	and.b64  	%rd307, %rd306, -4294967296;
	setp.ne.s64 	%p9, %rd307, 0;
	@%p9 bra 	$L__BB26_72;
	cvt.u32.u64 	%r78, %rd167;
	cvt.u32.u64 	%r79, %rd566;
	div.u32 	%r80, %r79, %r78;
	mul.lo.s32 	%r81, %r80, %r78;
	sub.s32 	%r82, %r79, %r81;
	cvt.u64.u32 	%rd568, %r80;
	cvt.u64.u32 	%rd569, %r82;
	bra.uni 	$L__BB26_73;
$L__BB26_72:
	div.s64 	%rd568, %rd566, %rd167;
	mul.lo.s64 	%rd308, %rd568, %rd167;
	sub.s64 	%rd569, %rd566, %rd308;
$L__BB26_73:
	add.s64 	%rd310, %rd1, %rd304;
	ld.global.u64 	%rd311, [%rd310];
	mad.lo.s64 	%rd174, %rd311, %rd569, %rd166;
	add.s32 	%r34, %r211, -2;
	mul.wide.u32 	%rd312, %r34, 8;
	add.s64 	%rd313, %rd2, %rd312;
	ld.global.u64 	%rd175, [%rd313];
	or.b64  	%rd314, %rd568, %rd175;
	and.b64  	%rd315, %rd314, -4294967296;
	setp.ne.s64 	%p10, %rd315, 0;
	@%p10 bra 	$L__BB26_75;
	cvt.u32.u64 	%r83, %rd175;
	cvt.u32.u64 	%r84, %rd568;
	div.u32 	%r85, %r84, %r83;
	mul.lo.s32 	%r86, %r85, %r83;
	sub.s32 	%r87, %r84, %r86;
	cvt.u64.u32 	%rd570, %r85;
	cvt.u64.u32 	%rd571, %r87;
	bra.uni 	$L__BB26_76;
$L__BB26_75:
	div.s64 	%rd570, %rd568, %rd175;
	mul.lo.s64 	%rd316, %rd570, %rd175;
	sub.s64 	%rd571, %rd568, %rd316;
$L__BB26_76:
	add.s64 	%rd318, %rd1, %rd312;
	ld.global.u64 	%rd319, [%rd318];
	mad.lo.s64 	%rd182, %rd319, %rd571, %rd174;
	add.s32 	%r35, %r211, -3;
	mul.wide.u32 	%rd320, %r35, 8;
	add.s64 	%rd321, %rd2, %rd320;
	ld.global.u64 	%rd183, [%rd321];
	or.b64  	%rd322, %rd570, %rd183;
	and.b64  	%rd323, %rd322, -4294967296;
	setp.ne.s64 	%p11, %rd323, 0;
	@%p11 bra 	$L__BB26_78;
	cvt.u32.u64 	%r88, %rd183;
	cvt.u32.u64 	%r89, %rd570;
	div.u32 	%r90, %r89, %r88;
	mul.lo.s32 	%r91, %r90, %r88;
	sub.s32 	%r92, %r89, %r91;
	cvt.u64.u32 	%rd572, %r90;
	cvt.u64.u32 	%rd573, %r92;
	bra.uni 	$L__BB26_79;
$L__BB26_78:
	div.s64 	%rd572, %rd570, %rd183;
	mul.lo.s64 	%rd324, %rd572, %rd183;
	sub.s64 	%rd573, %rd570, %rd324;
$L__BB26_79:
	add.s64 	%rd326, %rd1, %rd320;
	ld.global.u64 	%rd327, [%rd326];
	mad.lo.s64 	%rd190, %rd327, %rd573, %rd182;
	mul.wide.u32 	%rd328, %r32, 8;
	add.s64 	%rd329, %rd2, %rd328;
	ld.global.u64 	%rd191, [%rd329];
	or.b64  	%rd330, %rd572, %rd191;
	and.b64  	%rd331, %rd330, -4294967296;
	setp.ne.s64 	%p12, %rd331, 0;
	@%p12 bra 	$L__BB26_81;
	cvt.u32.u64 	%r93, %rd191;
	cvt.u32.u64 	%r94, %rd572;
	div.u32 	%r95, %r94, %r93;
	mul.lo.s32 	%r96, %r95, %r93;
	sub.s32 	%r97, %r94, %r96;
	cvt.u64.u32 	%rd589, %r95;
	cvt.u64.u32 	%rd575, %r97;
	bra.uni 	$L__BB26_82;
$L__BB26_81:
	div.s64 	%rd589, %rd572, %rd191;
	mul.lo.s64 	%rd332, %rd589, %rd191;
	sub.s64 	%rd575, %rd572, %rd332;
$L__BB26_82:
	add.s64 	%rd334, %rd1, %rd328;
	ld.global.u64 	%rd335, [%rd334];
	mad.lo.s64 	%rd336, %rd335, %rd575, %rd190;
	shl.b64 	%rd337, %rd336, 3;
	add.s64 	%rd598, %rd598, %rd337;
	add.s32 	%r211, %r211, -8;
	add.s32 	%r210, %r210, 8;
	setp.ne.s32 	%p13, %r210, 0;
	@%p13 bra 	$L__BB26_58;
	add.s32 	%r213, %r211, 3;
$L__BB26_84:
	setp.eq.s32 	%p14, %r24, 0;
	@%p14 bra 	$L__BB26_113;
	and.b32  	%r40, %r22, 3;
	setp.lt.u32 	%p15, %r24, 4;
	@%p15 bra 	$L__BB26_99;
	mul.wide.u32 	%rd339, %r213, 8;
	add.s64 	%rd340, %rd2, %rd339;
	ld.global.u64 	%rd202, [%rd340];
	or.b64  	%rd341, %rd589, %rd202;
	and.b64  	%rd342, %rd341, -4294967296;
	setp.ne.s64 	%p16, %rd342, 0;
	@%p16 bra 	$L__BB26_88;
	cvt.u32.u64 	%r98, %rd202;
	cvt.u32.u64 	%r99, %rd589;
	div.u32 	%r100, %r99, %r98;
	mul.lo.s32 	%r101, %r100, %r98;
	sub.s32 	%r102, %r99, %r101;
	cvt.u64.u32 	%rd579, %r100;
	cvt.u64.u32 	%rd580, %r102;
	bra.uni 	$L__BB26_89;
$L__BB26_88:
	div.s64 	%rd579, %rd589, %rd202;
	mul.lo.s64 	%rd343, %rd579, %rd202;
	sub.s64 	%rd580, %rd589, %rd343;
$L__BB26_89:
	add.s64 	%rd345, %rd1, %rd339;
	ld.global.u64 	%rd346, [%rd345];
	mul.lo.s64 	%rd209, %rd346, %rd580;
	add.s32 	%r41, %r213, -1;
	mul.wide.u32 	%rd347, %r41, 8;
	add.s64 	%rd348, %rd2, %rd347;
	ld.global.u64 	%rd210, [%rd348];
	or.b64  	%rd349, %rd579, %rd210;
	and.b64  	%rd350, %rd349, -4294967296;
	setp.ne.s64 	%p17, %rd350, 0;
	@%p17 bra 	$L__BB26_91;
	cvt.u32.u64 	%r103, %rd210;
	cvt.u32.u64 	%r104, %rd579;
	div.u32 	%r105, %r104, %r103;
	mul.lo.s32 	%r106, %r105, %r103;
	sub.s32 	%r107, %r104, %r106;
	cvt.u64.u32 	%rd581, %r105;
	cvt.u64.u32 	%rd582, %r107;
	bra.uni 	$L__BB26_92;
$L__BB26_91:
	div.s64 	%rd581, %rd579, %rd210;
	mul.lo.s64 	%rd351, %rd581, %rd210;
	sub.s64 	%rd582, %rd579, %rd351;
$L__BB26_92:
	add.s64 	%rd353, %rd1, %rd347;
	ld.global.u64 	%rd354, [%rd353];
	mad.lo.s64 	%rd217, %rd354, %rd582, %rd209;
	add.s32 	%r42, %r213, -2;
	mul.wide.u32 	%rd355, %r42, 8;
	add.s64 	%rd356, %rd2, %rd355;
	ld.global.u64 	%rd218, [%rd356];
	or.b64  	%rd357, %rd581, %rd218;
	and.b64  	%rd358, %rd357, -4294967296;
	setp.ne.s64 	%p18, %rd358, 0;
	@%p18 bra 	$L__BB26_94;
	cvt.u32.u64 	%r108, %rd218;
	cvt.u32.u64 	%r109, %rd581;
	div.u32 	%r110, %r109, %r108;
	mul.lo.s32 	%r111, %r110, %r108;
	sub.s32 	%r112, %r109, %r111;
	cvt.u64.u32 	%rd583, %r110;
	cvt.u64.u32 	%rd584, %r112;
	bra.uni 	$L__BB26_95;
$L__BB26_94:
	div.s64 	%rd583, %rd581, %rd218;
	mul.lo.s64 	%rd359, %rd583, %rd218;
	sub.s64 	%rd584, %rd581, %rd359;
$L__BB26_95:
	add.s64 	%rd361, %rd1, %rd355;
	ld.global.u64 	%rd362, [%rd361];
	mad.lo.s64 	%rd225, %rd362, %rd584, %rd217;
	add.s32 	%r43, %r213, -3;
	mul.wide.u32 	%rd363, %r43, 8;
	add.s64 	%rd364, %rd2, %rd363;
	ld.global.u64 	%rd226, [%rd364];
	or.b64  	%rd365, %rd583, %rd226;
	and.b64  	%rd366, %rd365, -4294967296;
	setp.ne.s64 	%p19, %rd366, 0;
	@%p19 bra 	$L__BB26_97;
	cvt.u32.u64 	%r113, %rd226;
	cvt.u32.u64 	%r114, %rd583;
	div.u32 	%r115, %r114, %r113;
	mul.lo.s32 	%r116, %r115, %r113;
	sub.s32 	%r117, %r114, %r116;
	cvt.u64.u32 	%rd589, %r115;
	cvt.u64.u32 	%rd586, %r117;
	bra.uni 	$L__BB26_98;
$L__BB26_97:
	div.s64 	%rd589, %rd583, %rd226;
	mul.lo.s64 	%rd367, %rd589, %rd226;
	sub.s64 	%rd586, %rd583, %rd367;
$L__BB26_98:
	add.s64 	%rd369, %rd1, %rd363;
	ld.global.u64 	%rd370, [%rd369];
	mad.lo.s64 	%rd371, %rd370, %rd586, %rd225;
	shl.b64 	%rd372, %rd371, 3;
	add.s64 	%rd598, %rd598, %rd372;
	add.s32 	%r213, %r213, -4;
$L__BB26_99:
	setp.eq.s32 	%p20, %r40, 0;
	@%p20 bra 	$L__BB26_113;
	setp.eq.s32 	%p21, %r40, 1;
	@%p21 bra 	$L__BB26_108;
	mul.wide.u32 	%rd374, %r213, 8;
	add.s64 	%rd375, %rd2, %rd374;
	ld.global.u64 	%rd237, [%rd375];
	or.b64  	%rd376, %rd589, %rd237;
	and.b64  	%rd377, %rd376, -4294967296;
	setp.ne.s64 	%p22, %rd377, 0;
	@%p22 bra 	$L__BB26_103;
	cvt.u32.u64 	%r118, %rd237;
	cvt.u32.u64 	%r119, %rd589;
	div.u32 	%r120, %r119, %r118;
	mul.lo.s32 	%r121, %r120, %r118;
	sub.s32 	%r122, %r119, %r121;
	cvt.u64.u32 	%rd590, %r120;
	cvt.u64.u32 	%rd591, %r122;
	bra.uni 	$L__BB26_104;
$L__BB26_103:
	div.s64 	%rd590, %rd589, %rd237;
	mul.lo.s64 	%rd378, %rd590, %rd237;
	sub.s64 	%rd591, %rd589, %rd378;
$L__BB26_104:
	add.s64 	%rd380, %rd1, %rd374;
	ld.global.u64 	%rd381, [%rd380];
	mul.lo.s64 	%rd244, %rd381, %rd591;
	add.s32 	%r46, %r213, -1;
	mul.wide.u32 	%rd382, %r46, 8;
	add.s64 	%rd383, %rd2, %rd382;
	ld.global.u64 	%rd245, [%rd383];
	or.b64  	%rd384, %rd590, %rd245;
	and.b64  	%rd385, %rd384, -4294967296;
	setp.ne.s64 	%p23, %rd385, 0;
	@%p23 bra 	$L__BB26_106;
	cvt.u32.u64 	%r123, %rd245;
	cvt.u32.u64 	%r124, %rd590;
	div.u32 	%r125, %r124, %r123;
	mul.lo.s32 	%r126, %r125, %r123;
	sub.s32 	%r127, %r124, %r126;
	cvt.u64.u32 	%rd589, %r125;
	cvt.u64.u32 	%rd593, %r127;
	bra.uni 	$L__BB26_107;
$L__BB26_106:
	div.s64 	%rd589, %rd590, %rd245;
	mul.lo.s64 	%rd386, %rd589, %rd245;
	sub.s64 	%rd593, %rd590, %rd386;
$L__BB26_107:
	add.s64 	%rd388, %rd1, %rd382;
	ld.global.u64 	%rd389, [%rd388];
	mad.lo.s64 	%rd390, %rd389, %rd593, %rd244;
	shl.b64 	%rd391, %rd390, 3;
	add.s64 	%rd598, %rd598, %rd391;
	add.s32 	%r213, %r213, -2;
$L__BB26_108:
	and.b32  	%r128, %r22, 1;
	setp.eq.b32 	%p24, %r128, 1;
	not.pred 	%p25, %p24;
	@%p25 bra 	$L__BB26_113;
	mul.wide.u32 	%rd392, %r213, 8;
	add.s64 	%rd393, %rd2, %rd392;
	ld.global.u64 	%rd256, [%rd393];
	or.b64  	%rd394, %rd589, %rd256;
	and.b64  	%rd395, %rd394, -4294967296;
	setp.ne.s64 	%p26, %rd395, 0;
	@%p26 bra 	$L__BB26_111;
	cvt.u32.u64 	%r129, %rd256;
	cvt.u32.u64 	%r130, %rd589;
	rem.u32 	%r131, %r130, %r129;
	cvt.u64.u32 	%rd597, %r131;
	bra.uni 	$L__BB26_112;
$L__BB26_111:
	rem.s64 	%rd597, %rd589, %rd256;
$L__BB26_112:
	add.s64 	%rd397, %rd1, %rd392;
	ld.global.u64 	%rd398, [%rd397];
	mul.lo.s64 	%rd399, %rd398, %rd597;
	shl.b64 	%rd400, %rd399, 3;
	add.s64 	%rd598, %rd598, %rd400;
$L__BB26_113:
	ld.global.u64 	%rd401, [%rd598];
	st.shared.u64 	[%r5], %rd401;
$L__BB26_114:
	bar.sync 	0;
	setp.lt.u32 	%p48, %r215, 66;
	@%p48 bra 	$L__BB26_118;
$L__BB26_115:
	shr.u32 	%r50, %r215, 1;
	setp.ge.u32 	%p49, %r1, %r50;
	@%p49 bra 	$L__BB26_117;
	ld.shared.u64 	%rd485, [%r5];
	shl.b32 	%r203, %r50, 3;
	add.s32 	%r204, %r5, %r203;
	ld.shared.u64 	%rd486, [%r204];
	max.s64 	%rd487, %rd485, %rd486;
	st.shared.u64 	[%r5], %rd487;
$L__BB26_117:
	bar.sync 	0;
	setp.gt.u32 	%p50, %r215, 131;
	mov.u32 	%r215, %r50;
	@%p50 bra 	$L__BB26_115;
$L__BB26_118:
	setp.gt.u32 	%p51, %r1, 31;
	@%p51 bra 	$L__BB26_121;
	ld.volatile.shared.u64 	%rd488, [%r5];
	ld.volatile.shared.u64 	%rd489, [%r5+256];
	max.s64 	%rd490, %rd488, %rd489;
	st.volatile.shared.u64 	[%r5], %rd490;
	ld.volatile.shared.u64 	%rd491, [%r5];
	ld.volatile.shared.u64 	%rd492, [%r5+128];
	max.s64 	%rd493, %rd491, %rd492;
	st.volatile.shared.u64 	[%r5], %rd493;
	ld.volatile.shared.u64 	%rd494, [%r5];
	ld.volatile.shared.u64 	%rd495, [%r5+64];
	max.s64 	%rd496, %rd494, %rd495;
	st.volatile.shared.u64 	[%r5], %rd496;
	ld.volatile.shared.u64 	%rd497, [%r5];
	ld.volatile.shared.u64 	%rd498, [%r5+32];
	max.s64 	%rd499, %rd497, %rd498;
	st.volatile.shared.u64 	[%r5], %rd499;
	ld.volatile.shared.u64 	%rd500, [%r5];
	ld.volatile.shared.u64 	%rd501, [%r5+16];
	max.s64 	%rd502, %rd500, %rd501;
	st.volatile.shared.u64 	[%r5], %rd502;
	ld.volatile.shared.u64 	%rd503, [%r5];
	ld.volatile.shared.u64 	%rd504, [%r5+8];
	max.s64 	%rd505, %rd503, %rd504;
	st.volatile.shared.u64 	[%r5], %rd505;
	setp.ne.s32 	%p52, %r1, 0;
	@%p52 bra 	$L__BB26_121;
	ld.param.u64 	%rd513, [contiguous_reduce2_i64_param_0];
	ld.shared.u64 	%rd506, [sdata_i64];
	cvt.u64.u32 	%rd507, %r2;
	mov.u32 	%r205, %ctaid.y;
	cvt.u64.u32 	%rd508, %r205;
	mad.lo.s64 	%rd509, %rd265, %rd508, %rd507;
	cvta.to.global.u64 	%rd510, %rd513;
	shl.b64 	%rd511, %rd509, 3;
	add.s64 	%rd512, %rd510, %rd511;
	st.global.u64 	[%rd512], %rd506;
$L__BB26_121:
	ret;

}
	// .globl	contiguous_reduce22_i64
.visible .entry contiguous_reduce22_i64(
	.param .u64 .ptr .align 1 contiguous_reduce22_i64_param_0,
	.param .u64 .ptr .align 1 contiguous_reduce22_i64_param_1,
	.param .u64 contiguous_reduce22_i64_param_2,
	.param .u64 contiguous_reduce22_i64_param_3
)
{
	.reg .pred 	%p<8>;
	.reg .b32 	%r<19>;
	.reg .b64 	%rd<54>;

	ld.param.u64 	%rd4, [contiguous_reduce22_i64_param_0];
	ld.param.u64 	%rd7, [contiguous_reduce22_i64_param_1];
	ld.param.u64 	%rd5, [contiguous_reduce22_i64_param_2];
	ld.param.u64 	%rd6, [contiguous_reduce22_i64_param_3];
	cvta.to.global.u64 	%rd1, %rd7;
	mov.u32 	%r1, %tid.x;
	mov.u32 	%r2, %ctaid.x;
	mov.u32 	%r18, %ntid.x;
	mul.lo.s32 	%r8, %r2, %r18;
	shl.b32 	%r9, %r8, 1;
	add.s32 	%r4, %r9, %r1;
	shl.b32 	%r10, %r1, 3;
	mov.u32 	%r11, sdata_i64;
	add.s32 	%r5, %r11, %r10;
	mov.b64 	%rd8, -9223372036854775808;
	st.shared.u64 	[%r5], %rd8;
	add.s32 	%r12, %r4, %r18;
	cvt.u64.u32 	%rd2, %r12;
	setp.le.u64 	%p1, %rd5, %rd2;
	@%p1 bra 	$L__BB27_2;
	cvt.u64.u32 	%rd14, %r4;
	mov.u32 	%r14, %ctaid.y;
	cvt.u64.u32 	%rd15, %r14;
	mul.lo.s64 	%rd16, %rd5, %rd15;
	add.s64 	%rd17, %rd16, %rd14;
	shl.b64 	%rd18, %rd17, 3;
	add.s64 	%rd19, %rd1, %rd18;
	ld.global.u64 	%rd20, [%rd19];
	add.s64 	%rd21, %rd16, %rd2;
	shl.b64 	%rd22, %rd21, 3;
	add.s64 	%rd23, %rd1, %rd22;
	ld.global.u64 	%rd24, [%rd23];
	max.s64 	%rd25, %rd20, %rd24;
	st.shared.u64 	[%r5], %rd25;
	bra.uni 	$L__BB27_4;
$L__BB27_2:
	cvt.u64.u32 	%rd3, %r4;
	setp.le.u64 	%p2, %rd5, %rd3;
	@%p2 bra 	$L__BB27_4;
	mov.u32 	%r13, %ctaid.y;
	cvt.u64.u32 	%rd9, %r13;
	mad.lo.s64 	%rd10, %rd5, %rd9, %rd3;
	shl.b64 	%rd11, %rd10, 3;
	add.s64 	%rd12, %rd1, %rd11;
	ld.global.u64 	%rd13, [%rd12];
	st.shared.u64 	[%r5], %rd13;
$L__BB27_4:
	bar.sync 	0;
	setp.lt.u32 	%p3, %r18, 66;
	@%p3 bra 	$L__BB27_8;
$L__BB27_5:
	shr.u32 	%r7, %r18, 1;
	setp.ge.u32 	%p4, %r1, %r7;
	@%p4 bra 	$L__BB27_7;
	ld.shared.u64 	%rd26, [%r5];
	shl.b32 	%r15, %r7, 3;
	add.s32 	%r16, %r5, %r15;
	ld.shared.u64 	%rd27, [%r16];
	max.s64 	%rd28, %rd26, %rd27;
	st.shared.u64 	[%r5], %rd28;
$L__BB27_7:
	bar.sync 	0;
	setp.gt.u32 	%p5, %r18, 131;
	mov.u32 	%r18, %r7;
	@%p5 bra 	$L__BB27_5;
$L__BB27_8:
	setp.gt.u32 	%p6, %r1, 31;
	@%p6 bra 	$L__BB27_11;
	ld.volatile.shared.u64 	%rd29, [%r5];
	ld.volatile.shared.u64 	%rd30, [%r5+256];
	max.s64 	%rd31, %rd29, %rd30;
	st.volatile.shared.u64 	[%r5], %rd31;
	ld.volatile.shared.u64 	%rd32, [%r5];
	ld.volatile.shared.u64 	%rd33, [%r5+128];
	max.s64 	%rd34, %rd32, %rd33;
	st.volatile.shared.u64 	[%r5], %rd34;
	ld.volatile.shared.u64 	%rd35, [%r5];
	ld.volatile.shared.u64 	%rd36, [%r5+64];
	max.s64 	%rd37, %rd35, %rd36;
	st.volatile.shared.u64 	[%r5], %rd37;
	ld.volatile.shared.u64 	%rd38, [%r5];
	ld.volatile.shared.u64 	%rd39, [%r5+32];
	max.s64 	%rd40, %rd38, %rd39;
	st.volatile.shared.u64 	[%r5], %rd40;
	ld.volatile.shared.u64 	%rd41, [%r5];
	ld.volatile.shared.u64 	%rd42, [%r5+16];
	max.s64 	%rd43, %rd41, %rd42;
	st.volatile.shared.u64 	[%r5], %rd43;
	ld.volatile.shared.u64 	%rd44, [%r5];
	ld.volatile.shared.u64 	%rd45, [%r5+8];
	max.s64 	%rd46, %rd44, %rd45;
	st.volatile.shared.u64 	[%r5], %rd46;
	setp.ne.s32 	%p7, %r1, 0;
	@%p7 bra 	$L__BB27_11;
	ld.shared.u64 	%rd47, [sdata_i64];
	cvt.u64.u32 	%rd48, %r2;
	mov.u32 	%r17, %ctaid.y;
	cvt.u64.u32 	%rd49, %r17;
	mad.lo.s64 	%rd50, %rd6, %rd49, %rd48;
	cvta.to.global.u64 	%rd51, %rd4;
	shl.b64 	%rd52, %rd50, 3;
	add.s64 	%rd53, %rd51, %rd52;
	st.global.u64 	[%rd53], %rd47;
$L__BB27_11:
	ret;

}
	// .globl	contiguous_reduce3_i64
.visible .entry contiguous_reduce3_i64(
	.param .u64 .ptr .align 1 contiguous_reduce3_i64_param_0,
	.param .u64 .ptr .align 1 contiguous_reduce3_i64_param_1,
	.param .u64 .ptr .align 1 contiguous_reduce3_i64_param_2,
	.param .u64 .ptr .align 1 contiguous_reduce3_i64_param_3,
	.param .u64 contiguous_reduce3_i64_param_4,
	.param .u64 contiguous_reduce3_i64_param_5,
	.param .u64 contiguous_reduce3_i64_param_6
)
{
	.reg .pred 	%p<38>;
	.reg .b32 	%r<204>;
	.reg .b64 	%rd<363>;

	ld.param.u64 	%rd159, [contiguous_reduce3_i64_param_0];
	ld.param.u64 	%rd160, [contiguous_reduce3_i64_param_1];
	ld.param.u64 	%rd163, [contiguous_reduce3_i64_param_2];
	ld.param.u64 	%rd164, [contiguous_reduce3_i64_param_3];
	ld.param.u64 	%rd161, [contiguous_reduce3_i64_param_4];
	ld.param.u64 	%rd162, [contiguous_reduce3_i64_param_5];
	ld.param.u64 	%rd165, [contiguous_reduce3_i64_param_6];
	cvta.to.global.u64 	%rd1, %rd164;
	cvta.to.global.u64 	%rd2, %rd163;
	mov.u32 	%r1, %tid.y;
	mov.u32 	%r2, %ntid.x;
	mov.u32 	%r3, %tid.x;
	mad.lo.s32 	%r64, %r1, %r2, %r3;
	mov.u32 	%r65, %ctaid.x;
	mad.lo.s32 	%r66, %r65, %r2, %r3;
	mov.u32 	%r4, %ctaid.y;
	mov.u32 	%r5, %ntid.y;
	mad.lo.s32 	%r67, %r4, %r5, %r1;
	shl.b32 	%r68, %r64, 3;
	mov.u32 	%r69, sdata_i64;
	add.s32 	%r7, %r69, %r68;
	mov.b64 	%rd167, -9223372036854775808;
	st.shared.u64 	[%r7], %rd167;
	cvt.u64.u32 	%rd3, %r66;
	setp.le.u64 	%p1, %rd162, %rd3;
	cvt.u64.u32 	%rd168, %r67;
	setp.le.u64 	%p2, %rd165, %rd168;
	or.pred  	%p3, %p1, %p2;
	@%p3 bra 	$L__BB28_76;
	cvt.u32.u64 	%r70, %rd3;
	cvt.u32.u64 	%r71, %rd162;
	mad.lo.s32 	%r194, %r67, %r71, %r70;
	cvt.u32.u64 	%r9, %rd161;
	add.s32 	%r193, %r9, -1;
	setp.lt.s32 	%p4, %r193, 0;
	mov.b64 	%rd353, 0;
	@%p4 bra 	$L__BB28_59;
	setp.lt.u32 	%p5, %r193, 7;
	mov.b64 	%rd353, 0;
	@%p5 bra 	$L__BB28_30;
	add.s32 	%r189, %r9, -4;
	and.b32  	%r72, %r9, -8;
	neg.s32 	%r188, %r72;
	mov.b64 	%rd353, 0;
$L__BB28_4:
	.pragma "nounroll";
	add.s32 	%r16, %r189, 3;
	cvt.u64.u32 	%rd5, %r194;
	mul.wide.u32 	%rd173, %r16, 8;
	add.s64 	%rd174, %rd2, %rd173;
	ld.global.u64 	%rd6, [%rd174];
	and.b64  	%rd175, %rd6, -4294967296;
	setp.ne.s64 	%p6, %rd175, 0;
	@%p6 bra 	$L__BB28_6;
	cvt.u32.u64 	%r73, %rd6;
	cvt.u32.u64 	%r74, %rd5;
	div.u32 	%r75, %r74, %r73;
	mul.lo.s32 	%r76, %r75, %r73;
	sub.s32 	%r77, %r74, %r76;
	cvt.u64.u32 	%rd318, %r75;
	cvt.u64.u32 	%rd319, %r77;
	bra.uni 	$L__BB28_7;
$L__BB28_6:
	div.s64 	%rd318, %rd5, %rd6;
	mul.lo.s64 	%rd176, %rd318, %rd6;
	sub.s64 	%rd319, %rd5, %rd176;
$L__BB28_7:
	mul.wide.u32 	%rd177, %r16, 8;
	add.s64 	%rd178, %rd1, %rd177;
	ld.global.u64 	%rd179, [%rd178];
	mad.lo.s64 	%rd13, %rd179, %rd319, %rd353;
	add.s32 	%r17, %r189, 2;
	and.b64  	%rd14, %rd318, 4294967295;
	mul.wide.u32 	%rd180, %r17, 8;
	add.s64 	%rd181, %rd2, %rd180;
	ld.global.u64 	%rd15, [%rd181];
	and.b64  	%rd182, %rd15, -4294967296;
	setp.ne.s64 	%p7, %rd182, 0;
	@%p7 bra 	$L__BB28_9;
	cvt.u32.u64 	%r78, %rd15;
	cvt.u32.u64 	%r79, %rd14;
	div.u32 	%r80, %r79, %r78;
	mul.lo.s32 	%r81, %r80, %r78;
	sub.s32 	%r82, %r79, %r81;
	cvt.u64.u32 	%rd320, %r80;
	cvt.u64.u32 	%rd321, %r82;
	bra.uni 	$L__BB28_10;
$L__BB28_9:
	div.s64 	%rd320, %rd14, %rd15;
	mul.lo.s64 	%rd183, %rd320, %rd15;
	sub.s64 	%rd321, %rd14, %rd183;
$L__BB28_10:
	mul.wide.u32 	%rd184, %r17, 8;
	add.s64 	%rd185, %rd1, %rd184;
	ld.global.u64 	%rd186, [%rd185];
	mad.lo.s64 	%rd22, %rd186, %rd321, %rd13;
	add.s32 	%r18, %r189, 1;
	and.b64  	%rd23, %rd320, 4294967295;
	mul.wide.u32 	%rd187, %r18, 8;
	add.s64 	%rd188, %rd2, %rd187;
	ld.global.u64 	%rd24, [%rd188];
	and.b64  	%rd189, %rd24, -4294967296;
	setp.ne.s64 	%p8, %rd189, 0;
	@%p8 bra 	$L__BB28_12;
	cvt.u32.u64 	%r83, %rd24;
	cvt.u32.u64 	%r84, %rd23;
	div.u32 	%r85, %r84, %r83;
	mul.lo.s32 	%r86, %r85, %r83;
	sub.s32 	%r87, %r84, %r86;
	cvt.u64.u32 	%rd322, %r85;
	cvt.u64.u32 	%rd323, %r87;
	bra.uni 	$L__BB28_13;
$L__BB28_12:
	div.s64 	%rd322, %rd23, %rd24;
	mul.lo.s64 	%rd190, %rd322, %rd24;
	sub.s64 	%rd323, %rd23, %rd190;
$L__BB28_13:
	mul.wide.u32 	%rd191, %r18, 8;
	add.s64 	%rd192, %rd1, %rd191;
	ld.global.u64 	%rd193, [%rd192];
	mad.lo.s64 	%rd31, %rd193, %rd323, %rd22;
	and.b64  	%rd32, %rd322, 4294967295;
	mul.wide.u32 	%rd194, %r189, 8;
	add.s64 	%rd195, %rd2, %rd194;
	ld.global.u64 	%rd33, [%rd195];
	and.b64  	%rd196, %rd33, -4294967296;
	setp.ne.s64 	%p9, %rd196, 0;
	@%p9 bra 	$L__BB28_15;
	cvt.u32.u64 	%r88, %rd33;
	cvt.u32.u64 	%r89, %rd32;
	div.u32 	%r90, %r89, %r88;
	mul.lo.s32 	%r91, %r90, %r88;
	sub.s32 	%r92, %r89, %r91;
	cvt.u64.u32 	%rd324, %r90;
	cvt.u64.u32 	%rd325, %r92;
	bra.uni 	$L__BB28_16;
$L__BB28_15:
	div.s64 	%rd324, %rd32, %rd33;
	mul.lo.s64 	%rd197, %rd324, %rd33;
	sub.s64 	%rd325, %rd32, %rd197;
$L__BB28_16:
	mul.wide.u32 	%rd198, %r189, 8;
	add.s64 	%rd199, %rd1, %rd198;
	ld.global.u64 	%rd200, [%rd199];
	mad.lo.s64 	%rd40, %rd200, %rd325, %rd31;
	add.s32 	%r19, %r189, -1;
	and.b64  	%rd41, %rd324, 4294967295;
	mul.wide.u32 	%rd201, %r19, 8;
	add.s64 	%rd202, %rd2, %rd201;
	ld.global.u64 	%rd42, [%rd202];
	and.b64  	%rd203, %rd42, -4294967296;
	setp.ne.s64 	%p10, %rd203, 0;
	@%p10 bra 	$L__BB28_18;
	cvt.u32.u64 	%r93, %rd42;
	cvt.u32.u64 	%r94, %rd41;
	div.u32 	%r95, %r94, %r93;
	mul.lo.s32 	%r96, %r95, %r93;
	sub.s32 	%r97, %r94, %r96;
	cvt.u64.u32 	%rd326, %r95;
	cvt.u64.u32 	%rd327, %r97;
	bra.uni 	$L__BB28_19;
$L__BB28_18:
	div.s64 	%rd326, %rd41, %rd42;
	mul.lo.s64 	%rd204, %rd326, %rd42;
	sub.s64 	%rd327, %rd41, %rd204;
$L__BB28_19:
	mul.wide.u32 	%rd205, %r19, 8;
	add.s64 	%rd206, %rd1, %rd205;
	ld.global.u64 	%rd207, [%rd206];
	mad.lo.s64 	%rd49, %rd207, %rd327, %rd40;
	add.s32 	%r20, %r189, -2;
	and.b64  	%rd50, %rd326, 4294967295;
	mul.wide.u32 	%rd208, %r20, 8;
	add.s64 	%rd209, %rd2, %rd208;
	ld.global.u64 	%rd51, [%rd209];
	and.b64  	%rd210, %rd51, -4294967296;
	setp.ne.s64 	%p11, %rd210, 0;
	@%p11 bra 	$L__BB28_21;
	cvt.u32.u64 	%r98, %rd51;
	cvt.u32.u64 	%r99, %rd50;
	div.u32 	%r100, %r99, %r98;
	mul.lo.s32 	%r101, %r100, %r98;
	sub.s32 	%r102, %r99, %r101;
	cvt.u64.u32 	%rd328, %r100;
	cvt.u64.u32 	%rd329, %r102;
	bra.uni 	$L__BB28_22;
$L__BB28_21:
	div.s64 	%rd328, %rd50, %rd51;
	mul.lo.s64 	%rd211, %rd328, %rd51;
	sub.s64 	%rd329, %rd50, %rd211;
$L__BB28_22:
	mul.wide.u32 	%rd212, %r20, 8;
	add.s64 	%rd213, %rd1, %rd212;
	ld.global.u64 	%rd214, [%rd213];
	mad.lo.s64 	%rd58, %rd214, %rd329, %rd49;
	add.s32 	%r21, %r189, -3;
	and.b64  	%rd59, %rd328, 4294967295;
	mul.wide.u32 	%rd215, %r21, 8;
	add.s64 	%rd216, %rd2, %rd215;
	ld.global.u64 	%rd60, [%rd216];
	and.b64  	%rd217, %rd60, -4294967296;
	setp.ne.s64 	%p12, %rd217, 0;
	@%p12 bra 	$L__BB28_24;
	cvt.u32.u64 	%r103, %rd60;
	cvt.u32.u64 	%r104, %rd59;
	div.u32 	%r105, %r104, %r103;
	mul.lo.s32 	%r106, %r105, %r103;
	sub.s32 	%r107, %r104, %r106;
	cvt.u64.u32 	%rd330, %r105;
	cvt.u64.u32 	%rd331, %r107;
	bra.uni 	$L__BB28_25;
$L__BB28_24:
	div.s64 	%rd330, %rd59, %rd60;
	mul.lo.s64 	%rd218, %rd330, %rd60;
	sub.s64 	%rd331, %rd59, %rd218;
$L__BB28_25:
	mul.wide.u32 	%rd219, %r21, 8;
	add.s64 	%rd220, %rd1, %rd219;
	ld.global.u64 	%rd221, [%rd220];
	mad.lo.s64 	%rd67, %rd221, %rd331, %rd58;
	and.b64  	%rd68, %rd330, 4294967295;
	add.s32 	%r108, %r189, -4;
	mul.wide.u32 	%rd222, %r108, 8;
	add.s64 	%rd223, %rd2, %rd222;
	ld.global.u64 	%rd69, [%rd223];
	and.b64  	%rd224, %rd69, -4294967296;
	setp.ne.s64 	%p13, %rd224, 0;
	@%p13 bra 	$L__BB28_27;
	cvt.u32.u64 	%r109, %rd69;
	cvt.u32.u64 	%r110, %rd68;
	div.u32 	%r111, %r110, %r109;
	mul.lo.s32 	%r112, %r111, %r109;
	sub.s32 	%r113, %r110, %r112;
	cvt.u64.u32 	%rd332, %r111;
	cvt.u64.u32 	%rd333, %r113;
	bra.uni 	$L__BB28_28;
$L__BB28_27:
	div.s64 	%rd332, %rd68, %rd69;
	mul.lo.s64 	%rd225, %rd332, %rd69;
	sub.s64 	%rd333, %rd68, %rd225;
$L__BB28_28:
	mul.wide.u32 	%rd226, %r108, 8;
	add.s64 	%rd227, %rd1, %rd226;
	ld.global.u64 	%rd228, [%rd227];
	mad.lo.s64 	%rd353, %rd228, %rd333, %rd67;
	cvt.u32.u64 	%r194, %rd332;
	add.s32 	%r189, %r189, -8;
	add.s32 	%r188, %r188, 8;
	setp.ne.s32 	%p14, %r188, 0;
	@%p14 bra 	$L__BB28_4;
	add.s32 	%r193, %r189, 3;
$L__BB28_30:
	and.b32  	%r28, %r9, 7;
	setp.eq.s32 	%p15, %r28, 0;
	@%p15 bra 	$L__BB28_59;
	and.b32  	%r29, %r9, 3;
	setp.lt.u32 	%p16, %r28, 4;
	@%p16 bra 	$L__BB28_45;
	cvt.u64.u32 	%rd79, %r194;
	mul.wide.u32 	%rd230, %r193, 8;
	add.s64 	%rd231, %rd2, %rd230;
	ld.global.u64 	%rd80, [%rd231];
	and.b64  	%rd232, %rd80, -4294967296;
	setp.ne.s64 	%p17, %rd232, 0;
	@%p17 bra 	$L__BB28_34;
	cvt.u32.u64 	%r115, %rd80;
	cvt.u32.u64 	%r116, %rd79;
	div.u32 	%r117, %r116, %r115;
	mul.lo.s32 	%r118, %r117, %r115;
	sub.s32 	%r119, %r116, %r118;
	cvt.u64.u32 	%rd336, %r117;
	cvt.u64.u32 	%rd337, %r119;
	bra.uni 	$L__BB28_35;
$L__BB28_34:
	div.s64 	%rd336, %rd79, %rd80;
	mul.lo.s64 	%rd233, %rd336, %rd80;
	sub.s64 	%rd337, %rd79, %rd233;
$L__BB28_35:
	mul.wide.u32 	%rd234, %r193, 8;
	add.s64 	%rd235, %rd1, %rd234;
	ld.global.u64 	%rd236, [%rd235];
	mad.lo.s64 	%rd87, %rd236, %rd337, %rd353;
	add.s32 	%r30, %r193, -1;
	and.b64  	%rd88, %rd336, 4294967295;
	mul.wide.u32 	%rd237, %r30, 8;
	add.s64 	%rd238, %rd2, %rd237;
	ld.global.u64 	%rd89, [%rd238];
	and.b64  	%rd239, %rd89, -4294967296;
	setp.ne.s64 	%p18, %rd239, 0;
	@%p18 bra 	$L__BB28_37;
	cvt.u32.u64 	%r120, %rd89;
	cvt.u32.u64 	%r121, %rd88;
	div.u32 	%r122, %r121, %r120;
	mul.lo.s32 	%r123, %r122, %r120;
	sub.s32 	%r124, %r121, %r123;
	cvt.u64.u32 	%rd338, %r122;
	cvt.u64.u32 	%rd339, %r124;
	bra.uni 	$L__BB28_38;
$L__BB28_37:
	div.s64 	%rd338, %rd88, %rd89;
	mul.lo.s64 	%rd240, %rd338, %rd89;
	sub.s64 	%rd339, %rd88, %rd240;
$L__BB28_38:
	mul.wide.u32 	%rd241, %r30, 8;
	add.s64 	%rd242, %rd1, %rd241;
	ld.global.u64 	%rd243, [%rd242];
	mad.lo.s64 	%rd96, %rd243, %rd339, %rd87;
	add.s32 	%r31, %r193, -2;
	and.b64  	%rd97, %rd338, 4294967295;
	mul.wide.u32 	%rd244, %r31, 8;
	add.s64 	%rd245, %rd2, %rd244;
	ld.global.u64 	%rd98, [%rd245];
	and.b64  	%rd246, %rd98, -4294967296;
	setp.ne.s64 	%p19, %rd246, 0;
	@%p19 bra 	$L__BB28_40;
	cvt.u32.u64 	%r125, %rd98;
	cvt.u32.u64 	%r126, %rd97;
	div.u32 	%r127, %r126, %r125;
	mul.lo.s32 	%r128, %r127, %r125;
	sub.s32 	%r129, %r126, %r128;
	cvt.u64.u32 	%rd340, %r127;
	cvt.u64.u32 	%rd341, %r129;
	bra.uni 	$L__BB28_41;
$L__BB28_40:
	div.s64 	%rd340, %rd97, %rd98;
	mul.lo.s64 	%rd247, %rd340, %rd98;
	sub.s64 	%rd341, %rd97, %rd247;
$L__BB28_41:
	mul.wide.u32 	%rd248, %r31, 8;
	add.s64 	%rd249, %rd1, %rd248;
	ld.global.u64 	%rd250, [%rd249];
	mad.lo.s64 	%rd105, %rd250, %rd341, %rd96;
	add.s32 	%r32, %r193, -3;
	and.b64  	%rd106, %rd340, 4294967295;
	mul.wide.u32 	%rd251, %r32, 8;
	add.s64 	%rd252, %rd2, %rd251;
	ld.global.u64 	%rd107, [%rd252];
	and.b64  	%rd253, %rd107, -4294967296;
	setp.ne.s64 	%p20, %rd253, 0;
	@%p20 bra 	$L__BB28_43;
	cvt.u32.u64 	%r130, %rd107;
	cvt.u32.u64 	%r131, %rd106;
	div.u32 	%r132, %r131, %r130;
	mul.lo.s32 	%r133, %r132, %r130;
	sub.s32 	%r134, %r131, %r133;
	cvt.u64.u32 	%rd342, %r132;
	cvt.u64.u32 	%rd343, %r134;
	bra.uni 	$L__BB28_44;
$L__BB28_43:
	div.s64 	%rd342, %rd106, %rd107;
	mul.lo.s64 	%rd254, %rd342, %rd107;
	sub.s64 	%rd343, %rd106, %rd254;
$L__BB28_44:
	mul.wide.u32 	%rd255, %r32, 8;
	add.s64 	%rd256, %rd1, %rd255;
	ld.global.u64 	%rd257, [%rd256];
	mad.lo.s64 	%rd353, %rd257, %rd343, %rd105;
	cvt.u32.u64 	%r194, %rd342;
	add.s32 	%r193, %r193, -4;
$L__BB28_45:
	setp.eq.s32 	%p21, %r29, 0;
	@%p21 bra 	$L__BB28_59;
	setp.eq.s32 	%p22, %r29, 1;
	@%p22 bra 	$L__BB28_54;
	cvt.u64.u32 	%rd117, %r194;
	mul.wide.u32 	%rd259, %r193, 8;
	add.s64 	%rd260, %rd2, %rd259;
	ld.global.u64 	%rd118, [%rd260];
	and.b64  	%rd261, %rd118, -4294967296;
	setp.ne.s64 	%p23, %rd261, 0;
	@%p23 bra 	$L__BB28_49;
	cvt.u32.u64 	%r135, %rd118;
	cvt.u32.u64 	%r136, %rd117;
	div.u32 	%r137, %r136, %r135;
	mul.lo.s32 	%r138, %r137, %r135;
	sub.s32 	%r139, %r136, %r138;
	cvt.u64.u32 	%rd346, %r137;
	cvt.u64.u32 	%rd347, %r139;
	bra.uni 	$L__BB28_50;
$L__BB28_49:
	div.s64 	%rd346, %rd117, %rd118;
	mul.lo.s64 	%rd262, %rd346, %rd118;
	sub.s64 	%rd347, %rd117, %rd262;
$L__BB28_50:
	add.s64 	%rd264, %rd1, %rd259;
	ld.global.u64 	%rd265, [%rd264];
	mad.lo.s64 	%rd125, %rd265, %rd347, %rd353;
	add.s32 	%r37, %r193, -1;
	and.b64  	%rd126, %rd346, 4294967295;
	mul.wide.u32 	%rd266, %r37, 8;
	add.s64 	%rd267, %rd2, %rd266;
	ld.global.u64 	%rd127, [%rd267];
	and.b64  	%rd268, %rd127, -4294967296;
	setp.ne.s64 	%p24, %rd268, 0;
	@%p24 bra 	$L__BB28_52;
	cvt.u32.u64 	%r140, %rd127;
	cvt.u32.u64 	%r141, %rd126;
	div.u32 	%r142, %r141, %r140;
	mul.lo.s32 	%r143, %r142, %r140;
	sub.s32 	%r144, %r141, %r143;
	cvt.u64.u32 	%rd348, %r142;
	cvt.u64.u32 	%rd349, %r144;
	bra.uni 	$L__BB28_53;
$L__BB28_52:
	div.s64 	%rd348, %rd126, %rd127;
	mul.lo.s64 	%rd269, %rd348, %rd127;
	sub.s64 	%rd349, %rd126, %rd269;
$L__BB28_53:
	add.s64 	%rd271, %rd1, %rd266;
	ld.global.u64 	%rd272, [%rd271];
	mad.lo.s64 	%rd353, %rd272, %rd349, %rd125;
	cvt.u32.u64 	%r194, %rd348;
	add.s32 	%r193, %r193, -2;
$L__BB28_54:
	and.b32  	%r145, %r9, 1;
	setp.eq.b32 	%p25, %r145, 1;
	not.pred 	%p26, %p25;
	@%p26 bra 	$L__BB28_59;
	cvt.u64.u32 	%rd137, %r194;
	mul.wide.u32 	%rd273, %r193, 8;
	add.s64 	%rd274, %rd2, %rd273;
	ld.global.u64 	%rd138, [%rd274];
	and.b64  	%rd275, %rd138, -4294967296;
	setp.ne.s64 	%p27, %rd275, 0;
	@%p27 bra 	$L__BB28_57;
	cvt.u32.u64 	%r146, %rd138;
	cvt.u32.u64 	%r147, %rd137;
	rem.u32 	%r148, %r147, %r146;
	cvt.u64.u32 	%rd352, %r148;
	bra.uni 	$L__BB28_58;
$L__BB28_57:
	rem.s64 	%rd352, %rd137, %rd138;
$L__BB28_58:
	add.s64 	%rd277, %rd1, %rd273;
	ld.global.u64 	%rd278, [%rd277];
	mad.lo.s64 	%rd353, %rd278, %rd352, %rd353;
$L__BB28_59:
	cvta.to.global.u64 	%rd279, %rd160;
	shl.b64 	%rd280, %rd353, 3;
	add.s64 	%rd281, %rd279, %rd280;
	ld.global.u64 	%rd282, [%rd281];
	st.shared.u64 	[%r7], %rd282;
	bar.sync 	0;
	setp.ne.s32 	%p28, %r1, 0;
	@%p28 bra 	$L__BB28_76;
	setp.gt.u32 	%p29, %r5, 1;
	@%p29 bra 	$L__BB28_62;
	shl.b32 	%r149, %r3, 3;
	mov.u32 	%r150, sdata_i64;
	add.s32 	%r151, %r150, %r149;
	ld.shared.u64 	%rd361, [%r151];
	bra.uni 	$L__BB28_75;
$L__BB28_62:
	shl.b32 	%r153, %r3, 3;
	mov.u32 	%r154, sdata_i64;
	add.s32 	%r42, %r154, %r153;
	ld.shared.u64 	%rd361, [%r42];
	add.s32 	%r43, %r5, -1;
	add.s32 	%r155, %r5, -2;
	and.b32  	%r44, %r43, 7;
	setp.lt.u32 	%p30, %r155, 7;
	mov.b32 	%r202, 1;
	@%p30 bra 	$L__BB28_66;
	and.b32  	%r158, %r43, -8;
	neg.s32 	%r199, %r158;
	shl.b32 	%r46, %r2, 3;
	add.s32 	%r160, %r153, %r46;
	add.s32 	%r197, %r154, %r160;
	shl.b32 	%r48, %r2, 6;
	mov.b32 	%r200, 1;
	mov.b32 	%r198, 0;
$L__BB28_64:
	.pragma "nounroll";
	mul.lo.s32 	%r162, %r200, %r2;
	shl.b32 	%r163, %r162, 3;
	add.s32 	%r164, %r42, %r163;
	ld.shared.u64 	%rd284, [%r197];
	max.s64 	%rd285, %rd361, %rd284;
	add.s32 	%r165, %r164, %r46;
	ld.shared.u64 	%rd286, [%r165];
	max.s64 	%rd287, %rd285, %rd286;
	add.s32 	%r166, %r165, %r46;
	ld.shared.u64 	%rd288, [%r166];
	max.s64 	%rd289, %rd287, %rd288;
	add.s32 	%r167, %r166, %r46;
	ld.shared.u64 	%rd290, [%r167];
	max.s64 	%rd291, %rd289, %rd290;
	add.s32 	%r168, %r167, %r46;
	ld.shared.u64 	%rd292, [%r168];
	max.s64 	%rd293, %rd291, %rd292;
	add.s32 	%r169, %r168, %r46;
	ld.shared.u64 	%rd294, [%r169];
	max.s64 	%rd295, %rd293, %rd294;
	add.s32 	%r170, %r169, %r46;
	ld.shared.u64 	%rd296, [%r170];
	max.s64 	%rd297, %rd295, %rd296;
	add.s32 	%r171, %r170, %r46;
	ld.shared.u64 	%rd298, [%r171];
	max.s64 	%rd361, %rd297, %rd298;
	add.s32 	%r200, %r200, 8;
	add.s32 	%r199, %r199, 8;
	add.s32 	%r198, %r198, 8;
	add.s32 	%r197, %r197, %r48;
	setp.ne.s32 	%p31, %r199, 0;
	@%p31 bra 	$L__BB28_64;
	add.s32 	%r202, %r198, 1;
$L__BB28_66:
	setp.eq.s32 	%p32, %r44, 0;
	@%p32 bra 	$L__BB28_74;
	and.b32  	%r59, %r43, 3;
	setp.lt.u32 	%p33, %r44, 4;
	@%p33 bra 	$L__BB28_69;
	mul.lo.s32 	%r172, %r202, %r2;
	shl.b32 	%r173, %r172, 3;
	add.s32 	%r174, %r42, %r173;
	ld.shared.u64 	%rd300, [%r174];
	max.s64 	%rd301, %rd361, %rd300;
	shl.b32 	%r175, %r2, 3;
	add.s32 	%r176, %r174, %r175;
	ld.shared.u64 	%rd302, [%r176];
	max.s64 	%rd303, %rd301, %rd302;
	add.s32 	%r177, %r176, %r175;
	ld.shared.u64 	%rd304, [%r177];
	max.s64 	%rd305, %rd303, %rd304;
	add.s32 	%r178, %r177, %r175;
	ld.shared.u64 	%rd306, [%r178];
	max.s64 	%rd361, %rd305, %rd306;
	add.s32 	%r202, %r202, 4;
$L__BB28_69:
	setp.eq.s32 	%p34, %r59, 0;
	@%p34 bra 	$L__BB28_74;
	setp.eq.s32 	%p35, %r59, 1;
	@%p35 bra 	$L__BB28_72;
	mul.lo.s32 	%r179, %r202, %r2;
	shl.b32 	%r180, %r179, 3;
	add.s32 	%r181, %r42, %r180;
	ld.shared.u64 	%rd308, [%r181];
	max.s64 	%rd309, %rd361, %rd308;
	shl.b32 	%r182, %r2, 3;
	add.s32 	%r183, %r181, %r182;
	ld.shared.u64 	%rd310, [%r183];
	max.s64 	%rd361, %rd309, %rd310;
	add.s32 	%r202, %r202, 2;
$L__BB28_72:
	and.b32  	%r184, %r43, 1;
	setp.eq.b32 	%p36, %r184, 1;
	not.pred 	%p37, %p36;
	@%p37 bra 	$L__BB28_74;
	mul.lo.s32 	%r185, %r202, %r2;
	shl.b32 	%r186, %r185, 3;
	add.s32 	%r187, %r42, %r186;
	ld.shared.u64 	%rd311, [%r187];
	max.s64 	%rd361, %rd361, %rd311;
$L__BB28_74:
	st.shared.u64 	[%r42], %rd361;
$L__BB28_75:
	cvt.u64.u32 	%rd312, %r4;
	mad.lo.s64 	%rd313, %rd162, %rd312, %rd3;
	cvta.to.global.u64 	%rd314, %rd159;
	shl.b64 	%rd315, %rd313, 3;
	add.s64 	%rd316, %rd314, %rd315;
	st.global.u64 	[%rd316], %rd361;
$L__BB28_76:
	ret;

}
	// .globl	contiguous_reduce33_i64
.visible .entry contiguous_reduce33_i64(
	.param .u64 .ptr .align 1 contiguous_reduce33_i64_param_0,
	.param .u64 .ptr .align 1 contiguous_reduce33_i64_param_1,
	.param .u64 contiguous_reduce33_i64_param_2,
	.param .u64 contiguous_reduce33_i64_param_3,
	.param .u64 contiguous_reduce33_i64_param_4
)
{
	.reg .pred 	%p<14>;
	.reg .b32 	%r<85>;
	.reg .b64 	%rd<71>;

	ld.param.u64 	%rd17, [contiguous_reduce33_i64_param_0];
	ld.param.u64 	%rd18, [contiguous_reduce33_i64_param_1];
	ld.param.u64 	%rd19, [contiguous_reduce33_i64_param_3];
	ld.param.u64 	%rd20, [contiguous_reduce33_i64_param_4];
	mov.u32 	%r1, %tid.y;
	mov.u32 	%r2, %ntid.x;
	mov.u32 	%r3, %tid.x;
	mad.lo.s32 	%r30, %r1, %r2, %r3;
	mov.u32 	%r31, %ctaid.x;
	mad.lo.s32 	%r32, %r31, %r2, %r3;
	mov.u32 	%r4, %ctaid.y;
	mov.u32 	%r5, %ntid.y;
	mad.lo.s32 	%r33, %r4, %r5, %r1;
	shl.b32 	%r34, %r30, 3;
	mov.u32 	%r35, sdata_i64;
	add.s32 	%r7, %r35, %r34;
	mov.b64 	%rd22, -9223372036854775808;
	st.shared.u64 	[%r7], %rd22;
	cvt.u64.u32 	%rd1, %r32;
	setp.le.u64 	%p1, %rd19, %rd1;
	cvt.u64.u32 	%rd23, %r33;
	setp.le.u64 	%p2, %rd20, %rd23;
	or.pred  	%p3, %p1, %p2;
	@%p3 bra 	$L__BB29_18;
	cvt.u32.u64 	%r36, %rd1;
	cvta.to.global.u64 	%rd24, %rd18;
	cvt.u32.u64 	%r37, %rd19;
	mad.lo.s32 	%r38, %r33, %r37, %r36;
	mul.wide.u32 	%rd25, %r38, 8;
	add.s64 	%rd26, %rd24, %rd25;
	ld.global.u64 	%rd27, [%rd26];
	st.shared.u64 	[%r7], %rd27;
	bar.sync 	0;
	setp.ne.s32 	%p4, %r1, 0;
	@%p4 bra 	$L__BB29_18;
	setp.gt.u32 	%p5, %r5, 1;
	@%p5 bra 	$L__BB29_4;
	shl.b32 	%r39, %r3, 3;
	add.s32 	%r41, %r35, %r39;
	ld.shared.u64 	%rd69, [%r41];
	bra.uni 	$L__BB29_17;
$L__BB29_4:
	shl.b32 	%r43, %r3, 3;
	add.s32 	%r8, %r35, %r43;
	ld.shared.u64 	%rd69, [%r8];
	add.s32 	%r9, %r5, -1;
	add.s32 	%r45, %r5, -2;
	and.b32  	%r10, %r9, 7;
	setp.lt.u32 	%p6, %r45, 7;
	mov.b32 	%r83, 1;
	@%p6 bra 	$L__BB29_8;
	and.b32  	%r48, %r9, -8;
	neg.s32 	%r80, %r48;
	shl.b32 	%r12, %r2, 3;
	add.s32 	%r50, %r43, %r12;
	add.s32 	%r78, %r35, %r50;
	shl.b32 	%r14, %r2, 6;
	mov.b32 	%r81, 1;
	mov.b32 	%r79, 0;
$L__BB29_6:
	.pragma "nounroll";
	mul.lo.s32 	%r52, %r81, %r2;
	shl.b32 	%r53, %r52, 3;
	add.s32 	%r54, %r8, %r53;
	ld.shared.u64 	%rd29, [%r78];
	max.s64 	%rd30, %rd69, %rd29;
	add.s32 	%r55, %r54, %r12;
	ld.shared.u64 	%rd31, [%r55];
	max.s64 	%rd32, %rd30, %rd31;
	add.s32 	%r56, %r55, %r12;
	ld.shared.u64 	%rd33, [%r56];
	max.s64 	%rd34, %rd32, %rd33;
	add.s32 	%r57, %r56, %r12;
	ld.shared.u64 	%rd35, [%r57];
	max.s64 	%rd36, %rd34, %rd35;
	add.s32 	%r58, %r57, %r12;
	ld.shared.u64 	%rd37, [%r58];
	max.s64 	%rd38, %rd36, %rd37;
	add.s32 	%r59, %r58, %r12;
	ld.shared.u64 	%rd39, [%r59];
	max.s64 	%rd40, %rd38, %rd39;
	add.s32 	%r60, %r59, %r12;
	ld.shared.u64 	%rd41, [%r60];
	max.s64 	%rd42, %rd40, %rd41;
	add.s32 	%r61, %r60, %r12;
	ld.shared.u64 	%rd43, [%r61];
	max.s64 	%rd69, %rd42, %rd43;
	add.s32 	%r81, %r81, 8;
	add.s32 	%r80, %r80, 8;
	add.s32 	%r79, %r79, 8;
	add.s32 	%r78, %r78, %r14;
	setp.ne.s32 	%p7, %r80, 0;
	@%p7 bra 	$L__BB29_6;
	add.s32 	%r83, %r79, 1;
$L__BB29_8:
	setp.eq.s32 	%p8, %r10, 0;
	@%p8 bra 	$L__BB29_16;
	and.b32  	%r25, %r9, 3;
	setp.lt.u32 	%p9, %r10, 4;
	@%p9 bra 	$L__BB29_11;
	mul.lo.s32 	%r62, %r83, %r2;
	shl.b32 	%r63, %r62, 3;
	add.s32 	%r64, %r8, %r63;
	ld.shared.u64 	%rd45, [%r64];
	max.s64 	%rd46, %rd69, %rd45;
	shl.b32 	%r65, %r2, 3;
	add.s32 	%r66, %r64, %r65;
	ld.shared.u64 	%rd47, [%r66];
	max.s64 	%rd48, %rd46, %rd47;
	add.s32 	%r67, %r66, %r65;
	ld.shared.u64 	%rd49, [%r67];
	max.s64 	%rd50, %rd48, %rd49;
	add.s32 	%r68, %r67, %r65;
	ld.shared.u64 	%rd51, [%r68];
	max.s64 	%rd69, %rd50, %rd51;
	add.s32 	%r83, %r83, 4;
$L__BB29_11:
	setp.eq.s32 	%p10, %r25, 0;
	@%p10 bra 	$L__BB29_16;
	setp.eq.s32 	%p11, %r25, 1;
	@%p11 bra 	$L__BB29_14;
	mul.lo.s32 	%r69, %r83, %r2;
	shl.b32 	%r70, %r69, 3;
	add.s32 	%r71, %r8, %r70;
	ld.shared.u64 	%rd53, [%r71];
	max.s64 	%rd54, %rd69, %rd53;
	shl.b32 	%r72, %r2, 3;
	add.s32 	%r73, %r71, %r72;
	ld.shared.u64 	%rd55, [%r73];
	max.s64 	%rd69, %rd54, %rd55;
	add.s32 	%r83, %r83, 2;
$L__BB29_14:
	and.b32  	%r74, %r9, 1;
	setp.eq.b32 	%p12, %r74, 1;
	not.pred 	%p13, %p12;
	@%p13 bra 	$L__BB29_16;
	mul.lo.s32 	%r75, %r83, %r2;
	shl.b32 	%r76, %r75, 3;
	add.s32 	%r77, %r8, %r76;
	ld.shared.u64 	%rd56, [%r77];
	max.s64 	%rd69, %rd69, %rd56;
$L__BB29_16:
	st.shared.u64 	[%r8], %rd69;
$L__BB29_17:
	cvt.u64.u32 	%rd57, %r4;
	mad.lo.s64 	%rd58, %rd19, %rd57, %rd1;
	cvta.to.global.u64 	%rd59, %rd17;
	shl.b64 	%rd60, %rd58, 3;
	add.s64 	%rd61, %rd59, %rd60;
	st.global.u64 	[%rd61], %rd69;
$L__BB29_18:
	ret;

}
	// .globl	contiguous_reduce_u8
.visible .entry contiguous_reduce_u8(
	.param .u64 .ptr .align 1 contiguous_reduce_u8_param_0,
	.param .u64 .ptr .align 1 contiguous_reduce_u8_param_1,
	.param .u64 contiguous_reduce_u8_param_2
)
{
	.reg .pred 	%p<8>;
	.reg .b16 	%rs<28>;
	.reg .b32 	%r<14>;
	.reg .b64 	%rd<14>;

	ld.param.u64 	%rd4, [contiguous_reduce_u8_param_0];
	ld.param.u64 	%rd6, [contiguous_reduce_u8_param_1];
	ld.param.u64 	%rd5, [contiguous_reduce_u8_param_2];
	cvta.to.global.u64 	%rd1, %rd6;
	mov.u32 	%r1, %tid.x;
	mov.u32 	%r2, %ctaid.x;
	mov.u32 	%r13, %ntid.x;
	mul.lo.s32 	%r8, %r2, %r13;
	shl.b32 	%r9, %r8, 1;
	add.s32 	%r4, %r9, %r1;
	mov.u32 	%r10, sdata_u8;
	add.s32 	%r5, %r10, %r1;
	mov.b16 	%rs1, 0;
	st.shared.u8 	[%r5], %rs1;
	add.s32 	%r11, %r4, %r13;
	cvt.u64.u32 	%rd2, %r11;
	setp.le.u64 	%p1, %rd5, %rd2;
	@%p1 bra 	$L__BB30_2;
	cvt.u64.u32 	%rd8, %r4;
	add.s64 	%rd9, %rd1, %rd8;
	ld.global.u8 	%rs3, [%rd9];
	add.s64 	%rd10, %rd1, %rd2;
	ld.global.u8 	%rs4, [%rd10];
	max.u16 	%rs5, %rs3, %rs4;
	st.shared.u8 	[%r5], %rs5;
	bra.uni 	$L__BB30_4;
$L__BB30_2:
	cvt.u64.u32 	%rd3, %r4;
	setp.le.u64 	%p2, %rd5, %rd3;
	@%p2 bra 	$L__BB30_4;
	add.s64 	%rd7, %rd1, %rd3;
	ld.global.u8 	%rs2, [%rd7];
	st.shared.u8 	[%r5], %rs2;
$L__BB30_4:
	bar.sync 	0;
	setp.lt.u32 	%p3, %r13, 66;
	@%p3 bra 	$L__BB30_8;
$L__BB30_5:
	shr.u32 	%r7, %r13, 1;
	setp.ge.u32 	%p4, %r1, %r7;
	@%p4 bra 	$L__BB30_7;
	ld.shared.u8 	%rs6, [%r5];
	add.s32 	%r12, %r5, %r7;
	ld.shared.u8 	%rs7, [%r12];
	max.u16 	%rs8, %rs6, %rs7;
	st.shared.u8 	[%r5], %rs8;
$L__BB30_7:
	bar.sync 	0;
	setp.gt.u32 	%p5, %r13, 131;
	mov.u32 	%r13, %r7;
	@%p5 bra 	$L__BB30_5;
$L__BB30_8:
	setp.gt.u32 	%p6, %r1, 31;
	@%p6 bra 	$L__BB30_11;
	ld.volatile.shared.u8 	%rs9, [%r5];
	ld.volatile.shared.u8 	%rs10, [%r5+32];
	max.u16 	%rs11, %rs9, %rs10;
	st.volatile.shared.u8 	[%r5], %rs11;
	ld.volatile.shared.u8 	%rs12, [%r5];
	ld.volatile.shared.u8 	%rs13, [%r5+16];
	max.u16 	%rs14, %rs12, %rs13;
	st.volatile.shared.u8 	[%r5], %rs14;
	ld.volatile.shared.u8 	%rs15, [%r5];
	ld.volatile.shared.u8 	%rs16, [%r5+8];
	max.u16 	%rs17, %rs15, %rs16;
	st.volatile.shared.u8 	[%r5], %rs17;
	ld.volatile.shared.u8 	%rs18, [%r5];
	ld.volatile.shared.u8 	%rs19, [%r5+4];
	max.u16 	%rs20, %rs18, %rs19;
	st.volatile.shared.u8 	[%r5], %rs20;
	ld.volatile.shared.u8 	%rs21, [%r5];
	ld.volatile.shared.u8 	%rs22, [%r5+2];
	max.u16 	%rs23, %rs21, %rs22;
	st.volatile.shared.u8 	[%r5], %rs23;
	ld.volatile.shared.u8 	%rs24, [%r5];
	ld.volatile.shared.u8 	%rs25, [%r5+1];
	max.u16 	%rs26, %rs24, %rs25;
	st.volatile.shared.u8 	[%r5], %rs26;
	setp.ne.s32 	%p7, %r1, 0;
	@%p7 bra 	$L__BB30_11;
	ld.shared.u8 	%rs27, [sdata_u8];
	cvt.u64.u32 	%rd11, %r2;
	cvta.to.global.u64 	%rd12, %rd4;
	add.s64 	%rd13, %rd12, %rd11;
	st.global.u8 	[%rd13], %rs27;
$L__BB30_11:
	ret;

}
	// .globl	uncontiguous_reduce_u8
.visible .entry uncontiguous_reduce_u8(
	.param .u64 .ptr .align 1 uncontiguous_reduce_u8_param_0,
	.param .u64 .ptr .align 1 uncontiguous_reduce_u8_param_1,
	.param .u64 .ptr .align 1 uncontiguous_reduce_u8_param_2,
	.param .u64 .ptr .align 1 uncontiguous_reduce_u8_param_3,
	.param .u64 uncontiguous_reduce_u8_param_4,
	.param .u64 uncontiguous_reduce_u8_param_5
)
{
	.reg .pred 	%p<53>;
	.reg .b16 	%rs<28>;
	.reg .b32 	%r<210>;
	.reg .b64 	%rd<555>;

	ld.param.u64 	%rd260, [uncontiguous_reduce_u8_param_0];
	ld.param.u64 	%rd263, [uncontiguous_reduce_u8_param_1];
	ld.param.u64 	%rd264, [uncontiguous_reduce_u8_param_2];
	ld.param.u64 	%rd265, [uncontiguous_reduce_u8_param_3];
	ld.param.u64 	%rd261, [uncontiguous_reduce_u8_param_4];
	ld.param.u64 	%rd262, [uncontiguous_reduce_u8_param_5];
	cvta.to.global.u64 	%rd1, %rd265;
	cvta.to.global.u64 	%rd2, %rd264;
	cvta.to.global.u64 	%rd3, %rd263;
	mov.u32 	%r1, %tid.x;
	mov.u32 	%r2, %ctaid.x;
	mov.u32 	%r209, %ntid.x;
	mul.lo.s32 	%r52, %r2, %r209;
	shl.b32 	%r53, %r52, 1;
	add.s32 	%r4, %r53, %r1;
	mov.u32 	%r54, sdata_u8;
	add.s32 	%r5, %r54, %r1;
	mov.b16 	%rs1, 0;
	st.shared.u8 	[%r5], %rs1;
	add.s32 	%r55, %r4, %r209;
	cvt.u64.u32 	%rd508, %r55;
	setp.le.u64 	%p1, %rd262, %rd508;
	@%p1 bra 	$L__BB31_54;
	cvt.u32.u64 	%r6, %rd261;
	add.s32 	%r203, %r6, -1;
	setp.lt.s32 	%p27, %r203, 0;
	mov.b64 	%rd512, 0;
	mov.u64 	%rd513, %rd512;
	@%p27 bra 	$L__BB31_53;
	cvt.u64.u32 	%rd509, %r4;
	setp.lt.u32 	%p28, %r203, 3;
	mov.b64 	%rd513, 0;
	mov.u64 	%rd512, %rd513;
	@%p28 bra 	$L__BB31_30;
	add.s32 	%r201, %r6, -2;
	and.b32  	%r131, %r6, -4;
	neg.s32 	%r200, %r131;
	mov.b64 	%rd513, 0;
$L__BB31_4:
	.pragma "nounroll";
	add.s32 	%r12, %r201, 1;
	mul.wide.u32 	%rd396, %r12, 8;
	add.s64 	%rd397, %rd2, %rd396;
	ld.global.u64 	%rd10, [%rd397];
	or.b64  	%rd398, %rd509, %rd10;
	and.b64  	%rd399, %rd398, -4294967296;
	setp.ne.s64 	%p29, %rd399, 0;
	@%p29 bra 	$L__BB31_6;
	cvt.u32.u64 	%r132, %rd10;
	cvt.u32.u64 	%r133, %rd509;
	div.u32 	%r134, %r133, %r132;
	mul.lo.s32 	%r135, %r134, %r132;
	sub.s32 	%r136, %r133, %r135;
	cvt.u64.u32 	%rd474, %r134;
	cvt.u64.u32 	%rd475, %r136;
	bra.uni 	$L__BB31_7;
$L__BB31_6:
	div.s64 	%rd474, %rd509, %rd10;
	mul.lo.s64 	%rd400, %rd474, %rd10;
	sub.s64 	%rd475, %rd509, %rd400;
$L__BB31_7:
	mul.wide.u32 	%rd401, %r12, 8;
	add.s64 	%rd402, %rd1, %rd401;
	ld.global.u64 	%rd17, [%rd402];
	mad.lo.s64 	%rd18, %rd17, %rd475, %rd512;
	or.b64  	%rd403, %rd508, %rd10;
	and.b64  	%rd404, %rd403, -4294967296;
	setp.ne.s64 	%p30, %rd404, 0;
	@%p30 bra 	$L__BB31_9;
	cvt.u32.u64 	%r137, %rd10;
	cvt.u32.u64 	%r138, %rd508;
	div.u32 	%r139, %r138, %r137;
	mul.lo.s32 	%r140, %r139, %r137;
	sub.s32 	%r141, %r138, %r140;
	cvt.u64.u32 	%rd476, %r139;
	cvt.u64.u32 	%rd477, %r141;
	bra.uni 	$L__BB31_10;
$L__BB31_9:
	div.s64 	%rd476, %rd508, %rd10;
	mul.lo.s64 	%rd405, %rd476, %rd10;
	sub.s64 	%rd477, %rd508, %rd405;
$L__BB31_10:
	mad.lo.s64 	%rd25, %rd477, %rd17, %rd513;
	add.s32 	%r13, %r201, -2;
	mul.wide.u32 	%rd406, %r201, 8;
	add.s64 	%rd407, %rd2, %rd406;
	ld.global.u64 	%rd26, [%rd407];
	or.b64  	%rd408, %rd474, %rd26;
	and.b64  	%rd409, %rd408, -4294967296;
	setp.ne.s64 	%p31, %rd409, 0;
	@%p31 bra 	$L__BB31_12;
	cvt.u32.u64 	%r142, %rd26;
	cvt.u32.u64 	%r143, %rd474;
	div.u32 	%r144, %r143, %r142;
	mul.lo.s32 	%r145, %r144, %r142;
	sub.s32 	%r146, %r143, %r145;
	cvt.u64.u32 	%rd478, %r144;
	cvt.u64.u32 	%rd479, %r146;
	bra.uni 	$L__BB31_13;
$L__BB31_12:
	div.s64 	%rd478, %rd474, %rd26;
	mul.lo.s64 	%rd410, %rd478, %rd26;
	sub.s64 	%rd479, %rd474, %rd410;
$L__BB31_13:
	mul.wide.u32 	%rd411, %r201, 8;
	add.s64 	%rd412, %rd1, %rd411;
	ld.global.u64 	%rd33, [%rd412];
	mad.lo.s64 	%rd34, %rd33, %rd479, %rd18;
	or.b64  	%rd413, %rd476, %rd26;
	and.b64  	%rd414, %rd413, -4294967296;
	setp.ne.s64 	%p32, %rd414, 0;
	@%p32 bra 	$L__BB31_15;
	cvt.u32.u64 	%r147, %rd26;
	cvt.u32.u64 	%r148, %rd476;
	div.u32 	%r149, %r148, %r147;
	mul.lo.s32 	%r150, %r149, %r147;
	sub.s32 	%r151, %r148, %r150;
	cvt.u64.u32 	%rd480, %r149;
	cvt.u64.u32 	%rd481, %r151;
	bra.uni 	$L__BB31_16;
$L__BB31_15:
	div.s64 	%rd480, %rd476, %rd26;
	mul.lo.s64 	%rd415, %rd480, %rd26;
	sub.s64 	%rd481, %rd476, %rd415;
$L__BB31_16:
	mad.lo.s64 	%rd41, %rd481, %rd33, %rd25;
	add.s32 	%r14, %r201, -1;
	mul.wide.u32 	%rd416, %r14, 8;
	add.s64 	%rd417, %rd2, %rd416;
	ld.global.u64 	%rd42, [%rd417];
	or.b64  	%rd418, %rd478, %rd42;
	and.b64  	%rd419, %rd418, -4294967296;
	setp.ne.s64 	%p33, %rd419, 0;
	@%p33 bra 	$L__BB31_18;
	cvt.u32.u64 	%r152, %rd42;
	cvt.u32.u64 	%r153, %rd478;
	div.u32 	%r154, %r153, %r152;
	mul.lo.s32 	%r155, %r154, %r152;
	sub.s32 	%r156, %r153, %r155;
	cvt.u64.u32 	%rd482, %r154;
	cvt.u64.u32 	%rd483, %r156;
	bra.uni 	$L__BB31_19;
$L__BB31_18:
	div.s64 	%rd482, %rd478, %rd42;
	mul.lo.s64 	%rd420, %rd482, %rd42;
	sub.s64 	%rd483, %rd478, %rd420;
$L__BB31_19:
	mul.wide.u32 	%rd421, %r14, 8;
	add.s64 	%rd422, %rd1, %rd421;
	ld.global.u64 	%rd49, [%rd422];
	mad.lo.s64 	%rd50, %rd49, %rd483, %rd34;
	or.b64  	%rd423, %rd480, %rd42;
	and.b64  	%rd424, %rd423, -4294967296;
	setp.ne.s64 	%p34, %rd424, 0;
	@%p34 bra 	$L__BB31_21;
	cvt.u32.u64 	%r157, %rd42;
	cvt.u32.u64 	%r158, %rd480;
	div.u32 	%r159, %r158, %r157;
	mul.lo.s32 	%r160, %r159, %r157;
	sub.s32 	%r161, %r158, %r160;
	cvt.u64.u32 	%rd484, %r159;
	cvt.u64.u32 	%rd485, %r161;
	bra.uni 	$L__BB31_22;
$L__BB31_21:
	div.s64 	%rd484, %rd480, %rd42;
	mul.lo.s64 	%rd425, %rd484, %rd42;
	sub.s64 	%rd485, %rd480, %rd425;
$L__BB31_22:
	mad.lo.s64 	%rd57, %rd485, %rd49, %rd41;
	mul.wide.u32 	%rd426, %r13, 8;
	add.s64 	%rd427, %rd2, %rd426;
	ld.global.u64 	%rd58, [%rd427];
	or.b64  	%rd428, %rd482, %rd58;
	and.b64  	%rd429, %rd428, -4294967296;
	setp.ne.s64 	%p35, %rd429, 0;
	@%p35 bra 	$L__BB31_24;
	cvt.u32.u64 	%r162, %rd58;
	cvt.u32.u64 	%r163, %rd482;
	div.u32 	%r164, %r163, %r162;
	mul.lo.s32 	%r165, %r164, %r162;
	sub.s32 	%r166, %r163, %r165;
	cvt.u64.u32 	%rd509, %r164;
	cvt.u64.u32 	%rd487, %r166;
	bra.uni 	$L__BB31_25;
$L__BB31_24:
	div.s64 	%rd509, %rd482, %rd58;
	mul.lo.s64 	%rd430, %rd509, %rd58;
	sub.s64 	%rd487, %rd482, %rd430;
$L__BB31_25:
	mul.wide.u32 	%rd431, %r13, 8;
	add.s64 	%rd432, %rd1, %rd431;
	ld.global.u64 	%rd65, [%rd432];
	mad.lo.s64 	%rd512, %rd65, %rd487, %rd50;
	or.b64  	%rd433, %rd484, %rd58;
	and.b64  	%rd434, %rd433, -4294967296;
	setp.ne.s64 	%p36, %rd434, 0;
	@%p36 bra 	$L__BB31_27;
	cvt.u32.u64 	%r167, %rd58;
	cvt.u32.u64 	%r168, %rd484;
	div.u32 	%r169, %r168, %r167;
	mul.lo.s32 	%r170, %r169, %r167;
	sub.s32 	%r171, %r168, %r170;
	cvt.u64.u32 	%rd508, %r169;
	cvt.u64.u32 	%rd489, %r171;
	bra.uni 	$L__BB31_28;
$L__BB31_27:
	div.s64 	%rd508, %rd484, %rd58;
	mul.lo.s64 	%rd435, %rd508, %rd58;
	sub.s64 	%rd489, %rd484, %rd435;
$L__BB31_28:
	mad.lo.s64 	%rd513, %rd489, %rd65, %rd57;
	add.s32 	%r201, %r201, -4;
	add.s32 	%r200, %r200, 4;
	setp.ne.s32 	%p37, %r200, 0;
	@%p37 bra 	$L__BB31_4;
	add.s32 	%r203, %r201, 1;
$L__BB31_30:
	and.b32  	%r19, %r6, 3;
	setp.eq.s32 	%p38, %r19, 0;
	@%p38 bra 	$L__BB31_53;
	setp.eq.s32 	%p39, %r19, 1;
	@%p39 bra 	$L__BB31_45;
	mul.wide.u32 	%rd437, %r203, 8;
	add.s64 	%rd438, %rd2, %rd437;
	ld.global.u64 	%rd80, [%rd438];
	or.b64  	%rd439, %rd509, %rd80;
	and.b64  	%rd440, %rd439, -4294967296;
	setp.ne.s64 	%p40, %rd440, 0;
	@%p40 bra 	$L__BB31_34;
	cvt.u32.u64 	%r172, %rd80;
	cvt.u32.u64 	%r173, %rd509;
	div.u32 	%r174, %r173, %r172;
	mul.lo.s32 	%r175, %r174, %r172;
	sub.s32 	%r176, %r173, %r175;
	cvt.u64.u32 	%rd496, %r174;
	cvt.u64.u32 	%rd497, %r176;
	bra.uni 	$L__BB31_35;
$L__BB31_34:
	div.s64 	%rd496, %rd509, %rd80;
	mul.lo.s64 	%rd441, %rd496, %rd80;
	sub.s64 	%rd497, %rd509, %rd441;
$L__BB31_35:
	add.s64 	%rd443, %rd1, %rd437;
	ld.global.u64 	%rd87, [%rd443];
	mad.lo.s64 	%rd88, %rd87, %rd497, %rd512;
	or.b64  	%rd444, %rd508, %rd80;
	and.b64  	%rd445, %rd444, -4294967296;
	setp.ne.s64 	%p41, %rd445, 0;
	@%p41 bra 	$L__BB31_37;
	cvt.u32.u64 	%r177, %rd80;
	cvt.u32.u64 	%r178, %rd508;
	div.u32 	%r179, %r178, %r177;
	mul.lo.s32 	%r180, %r179, %r177;
	sub.s32 	%r181, %r178, %r180;
	cvt.u64.u32 	%rd498, %r179;
	cvt.u64.u32 	%rd499, %r181;
	bra.uni 	$L__BB31_38;
$L__BB31_37:
	div.s64 	%rd498, %rd508, %rd80;
	mul.lo.s64 	%rd446, %rd498, %rd80;
	sub.s64 	%rd499, %rd508, %rd446;
$L__BB31_38:
	mad.lo.s64 	%rd95, %rd499, %rd87, %rd513;
	add.s32 	%r20, %r203, -1;
	mul.wide.u32 	%rd447, %r20, 8;
	add.s64 	%rd448, %rd2, %rd447;
	ld.global.u64 	%rd96, [%rd448];
	or.b64  	%rd449, %rd496, %rd96;
	and.b64  	%rd450, %rd449, -4294967296;
	setp.ne.s64 	%p42, %rd450, 0;
	@%p42 bra 	$L__BB31_40;
	cvt.u32.u64 	%r182, %rd96;
	cvt.u32.u64 	%r183, %rd496;
	div.u32 	%r184, %r183, %r182;
	mul.lo.s32 	%r185, %r184, %r182;
	sub.s32 	%r186, %r183, %r185;
	cvt.u64.u32 	%rd509, %r184;
	cvt.u64.u32 	%rd501, %r186;
	bra.uni 	$L__BB31_41;
$L__BB31_40:
	div.s64 	%rd509, %rd496, %rd96;
	mul.lo.s64 	%rd451, %rd509, %rd96;
	sub.s64 	%rd501, %rd496, %rd451;
$L__BB31_41:
	add.s64 	%rd453, %rd1, %rd447;
	ld.global.u64 	%rd103, [%rd453];
	mad.lo.s64 	%rd512, %rd103, %rd501, %rd88;
	or.b64  	%rd454, %rd498, %rd96;
	and.b64  	%rd455, %rd454, -4294967296;
	setp.ne.s64 	%p43, %rd455, 0;
	@%p43 bra 	$L__BB31_43;
	cvt.u32.u64 	%r187, %rd96;
	cvt.u32.u64 	%r188, %rd498;
	div.u32 	%r189, %r188, %r187;
	mul.lo.s32 	%r190, %r189, %r187;
	sub.s32 	%r191, %r188, %r190;
	cvt.u64.u32 	%rd508, %r189;
	cvt.u64.u32 	%rd503, %r191;
	bra.uni 	$L__BB31_44;
$L__BB31_43:
	div.s64 	%rd508, %rd498, %rd96;
	mul.lo.s64 	%rd456, %rd508, %rd96;
	sub.s64 	%rd503, %rd498, %rd456;
$L__BB31_44:
	mad.lo.s64 	%rd513, %rd503, %rd103, %rd95;
	add.s32 	%r203, %r203, -2;
$L__BB31_45:
	and.b32  	%r192, %r6, 1;
	setp.eq.b32 	%p44, %r192, 1;
	not.pred 	%p45, %p44;
	@%p45 bra 	$L__BB31_53;
	mul.wide.u32 	%rd457, %r203, 8;
	add.s64 	%rd458, %rd2, %rd457;
	ld.global.u64 	%rd118, [%rd458];
	or.b64  	%rd459, %rd509, %rd118;
	and.b64  	%rd460, %rd459, -4294967296;
	setp.ne.s64 	%p46, %rd460, 0;
	@%p46 bra 	$L__BB31_48;
	cvt.u32.u64 	%r193, %rd118;
	cvt.u32.u64 	%r194, %rd509;
	rem.u32 	%r195, %r194, %r193;
	cvt.u64.u32 	%rd510, %r195;
	bra.uni 	$L__BB31_49;
$L__BB31_48:
	rem.s64 	%rd510, %rd509, %rd118;
$L__BB31_49:
	add.s64 	%rd462, %rd1, %rd457;
	ld.global.u64 	%rd122, [%rd462];
	mad.lo.s64 	%rd512, %rd122, %rd510, %rd512;
	or.b64  	%rd463, %rd508, %rd118;
	and.b64  	%rd464, %rd463, -4294967296;
	setp.ne.s64 	%p47, %rd464, 0;
	@%p47 bra 	$L__BB31_51;
	cvt.u32.u64 	%r196, %rd118;
	cvt.u32.u64 	%r197, %rd508;
	rem.u32 	%r198, %r197, %r196;
	cvt.u64.u32 	%rd511, %r198;
	bra.uni 	$L__BB31_52;
$L__BB31_51:
	rem.s64 	%rd511, %rd508, %rd118;
$L__BB31_52:
	mad.lo.s64 	%rd513, %rd511, %rd122, %rd513;
$L__BB31_53:
	add.s64 	%rd465, %rd3, %rd512;
	ld.global.u8 	%rs3, [%rd465];
	add.s64 	%rd466, %rd3, %rd513;
	ld.global.u8 	%rs4, [%rd466];
	max.u16 	%rs5, %rs3, %rs4;
	st.shared.u8 	[%r5], %rs5;
	bra.uni 	$L__BB31_114;
$L__BB31_54:
	cvt.u64.u32 	%rd545, %r4;
	setp.le.u64 	%p2, %rd262, %rd545;
	@%p2 bra 	$L__BB31_114;
	cvt.u32.u64 	%r23, %rd261;
	add.s32 	%r207, %r23, -1;
	setp.lt.s32 	%p3, %r207, 0;
	mov.b64 	%rd554, 0;
	@%p3 bra 	$L__BB31_113;
	and.b32  	%r25, %r23, 7;
	setp.lt.u32 	%p4, %r207, 7;
	mov.b64 	%rd554, 0;
	@%p4 bra 	$L__BB31_84;
	add.s32 	%r205, %r23, -4;
	and.b32  	%r56, %r23, -8;
	neg.s32 	%r204, %r56;
	mov.b64 	%rd554, 0;
$L__BB31_58:
	.pragma "nounroll";
	add.s32 	%r30, %r205, 3;
	mul.wide.u32 	%rd270, %r30, 8;
	add.s64 	%rd271, %rd2, %rd270;
	ld.global.u64 	%rd133, [%rd271];
	or.b64  	%rd272, %rd545, %rd133;
	and.b64  	%rd273, %rd272, -4294967296;
	setp.ne.s64 	%p5, %rd273, 0;
	@%p5 bra 	$L__BB31_60;
	cvt.u32.u64 	%r57, %rd133;
	cvt.u32.u64 	%r58, %rd545;
	div.u32 	%r59, %r58, %r57;
	mul.lo.s32 	%r60, %r59, %r57;
	sub.s32 	%r61, %r58, %r60;
	cvt.u64.u32 	%rd516, %r59;
	cvt.u64.u32 	%rd517, %r61;
	bra.uni 	$L__BB31_61;
$L__BB31_60:
	div.s64 	%rd516, %rd545, %rd133;
	mul.lo.s64 	%rd274, %rd516, %rd133;
	sub.s64 	%rd517, %rd545, %rd274;
$L__BB31_61:
	add.s64 	%rd276, %rd1, %rd270;
	ld.global.u64 	%rd277, [%rd276];
	mad.lo.s64 	%rd140, %rd277, %rd517, %rd554;
	add.s32 	%r31, %r205, 2;
	mul.wide.u32 	%rd278, %r31, 8;
	add.s64 	%rd279, %rd2, %rd278;
	ld.global.u64 	%rd141, [%rd279];
	or.b64  	%rd280, %rd516, %rd141;
	and.b64  	%rd281, %rd280, -4294967296;
	setp.ne.s64 	%p6, %rd281, 0;
	@%p6 bra 	$L__BB31_63;
	cvt.u32.u64 	%r62, %rd141;
	cvt.u32.u64 	%r63, %rd516;
	div.u32 	%r64, %r63, %r62;
	mul.lo.s32 	%r65, %r64, %r62;
	sub.s32 	%r66, %r63, %r65;
	cvt.u64.u32 	%rd518, %r64;
	cvt.u64.u32 	%rd519, %r66;
	bra.uni 	$L__BB31_64;
$L__BB31_63:
	div.s64 	%rd518, %rd516, %rd141;
	mul.lo.s64 	%rd282, %rd518, %rd141;
	sub.s64 	%rd519, %rd516, %rd282;
$L__BB31_64:
	add.s64 	%rd284, %rd1, %rd278;
	ld.global.u64 	%rd285, [%rd284];
	mad.lo.s64 	%rd148, %rd285, %rd519, %rd140;
	add.s32 	%r32, %r205, 1;
	mul.wide.u32 	%rd286, %r32, 8;
	add.s64 	%rd287, %rd2, %rd286;
	ld.global.u64 	%rd149, [%rd287];
	or.b64  	%rd288, %rd518, %rd149;
	and.b64  	%rd289, %rd288, -4294967296;
	setp.ne.s64 	%p7, %rd289, 0;
	@%p7 bra 	$L__BB31_66;
	cvt.u32.u64 	%r67, %rd149;
	cvt.u32.u64 	%r68, %rd518;
	div.u32 	%r69, %r68, %r67;
	mul.lo.s32 	%r70, %r69, %r67;
	sub.s32 	%r71, %r68, %r70;
	cvt.u64.u32 	%rd520, %r69;
	cvt.u64.u32 	%rd521, %r71;
	bra.uni 	$L__BB31_67;
$L__BB31_66:
	div.s64 	%rd520, %rd518, %rd149;
	mul.lo.s64 	%rd290, %rd520, %rd149;
	sub.s64 	%rd521, %rd518, %rd290;
$L__BB31_67:
	add.s64 	%rd292, %rd1, %rd286;
	ld.global.u64 	%rd293, [%rd292];
	mad.lo.s64 	%rd156, %rd293, %rd521, %rd148;
	add.s32 	%r33, %r205, -4;
	mul.wide.u32 	%rd294, %r205, 8;
	add.s64 	%rd295, %rd2, %rd294;
	ld.global.u64 	%rd157, [%rd295];
	or.b64  	%rd296, %rd520, %rd157;
	and.b64  	%rd297, %rd296, -4294967296;
	setp.ne.s64 	%p8, %rd297, 0;
	@%p8 bra 	$L__BB31_69;
	cvt.u32.u64 	%r72, %rd157;
	cvt.u32.u64 	%r73, %rd520;
	div.u32 	%r74, %r73, %r72;
	mul.lo.s32 	%r75, %r74, %r72;
	sub.s32 	%r76, %r73, %r75;
	cvt.u64.u32 	%rd522, %r74;
	cvt.u64.u32 	%rd523, %r76;
	bra.uni 	$L__BB31_70;
$L__BB31_69:
	div.s64 	%rd522, %rd520, %rd157;
	mul.lo.s64 	%rd298, %rd522, %rd157;
	sub.s64 	%rd523, %rd520, %rd298;
$L__BB31_70:
	add.s64 	%rd300, %rd1, %rd294;
	ld.global.u64 	%rd301, [%rd300];
	mad.lo.s64 	%rd164, %rd301, %rd523, %rd156;
	add.s32 	%r34, %r205, -1;
	mul.wide.u32 	%rd302, %r34, 8;
	add.s64 	%rd303, %rd2, %rd302;
	ld.global.u64 	%rd165, [%rd303];
	or.b64  	%rd304, %rd522, %rd165;
	and.b64  	%rd305, %rd304, -4294967296;
	setp.ne.s64 	%p9, %rd305, 0;
	@%p9 bra 	$L__BB31_72;
	cvt.u32.u64 	%r77, %rd165;
	cvt.u32.u64 	%r78, %rd522;
	div.u32 	%r79, %r78, %r77;
	mul.lo.s32 	%r80, %r79, %r77;
	sub.s32 	%r81, %r78, %r80;
	cvt.u64.u32 	%rd524, %r79;
	cvt.u64.u32 	%rd525, %r81;
	bra.uni 	$L__BB31_73;
$L__BB31_72:
	div.s64 	%rd524, %rd522, %rd165;
	mul.lo.s64 	%rd306, %rd524, %rd165;
	sub.s64 	%rd525, %rd522, %rd306;
$L__BB31_73:
	add.s64 	%rd308, %rd1, %rd302;
	ld.global.u64 	%rd309, [%rd308];
	mad.lo.s64 	%rd172, %rd309, %rd525, %rd164;
	add.s32 	%r35, %r205, -2;
	mul.wide.u32 	%rd310, %r35, 8;
	add.s64 	%rd311, %rd2, %rd310;
	ld.global.u64 	%rd173, [%rd311];
	or.b64  	%rd312, %rd524, %rd173;
	and.b64  	%rd313, %rd312, -4294967296;
	setp.ne.s64 	%p10, %rd313, 0;
	@%p10 bra 	$L__BB31_75;
	cvt.u32.u64 	%r82, %rd173;
	cvt.u32.u64 	%r83, %rd524;
	div.u32 	%r84, %r83, %r82;
	mul.lo.s32 	%r85, %r84, %r82;
	sub.s32 	%r86, %r83, %r85;
	cvt.u64.u32 	%rd526, %r84;
	cvt.u64.u32 	%rd527, %r86;
	bra.uni 	$L__BB31_76;
$L__BB31_75:
	div.s64 	%rd526, %rd524, %rd173;
	mul.lo.s64 	%rd314, %rd526, %rd173;
	sub.s64 	%rd527, %rd524, %rd314;
$L__BB31_76:
	add.s64 	%rd316, %rd1, %rd310;
	ld.global.u64 	%rd317, [%rd316];
	mad.lo.s64 	%rd180, %rd317, %rd527, %rd172;
	add.s32 	%r36, %r205, -3;
	mul.wide.u32 	%rd318, %r36, 8;
	add.s64 	%rd319, %rd2, %rd318;
	ld.global.u64 	%rd181, [%rd319];
	or.b64  	%rd320, %rd526, %rd181;
	and.b64  	%rd321, %rd320, -4294967296;
	setp.ne.s64 	%p11, %rd321, 0;
	@%p11 bra 	$L__BB31_78;
	cvt.u32.u64 	%r87, %rd181;
	cvt.u32.u64 	%r88, %rd526;
	div.u32 	%r89, %r88, %r87;
	mul.lo.s32 	%r90, %r89, %r87;
	sub.s32 	%r91, %r88, %r90;
	cvt.u64.u32 	%rd528, %r89;
	cvt.u64.u32 	%rd529, %r91;
	bra.uni 	$L__BB31_79;
$L__BB31_78:
	div.s64 	%rd528, %rd526, %rd181;
	mul.lo.s64 	%rd322, %rd528, %rd181;
	sub.s64 	%rd529, %rd526, %rd322;
$L__BB31_79:
	add.s64 	%rd324, %rd1, %rd318;
	ld.global.u64 	%rd325, [%rd324];
	mad.lo.s64 	%rd188, %rd325, %rd529, %rd180;
	mul.wide.u32 	%rd326, %r33, 8;
	add.s64 	%rd327, %rd2, %rd326;
	ld.global.u64 	%rd189, [%rd327];
	or.b64  	%rd328, %rd528, %rd189;
	and.b64  	%rd329, %rd328, -4294967296;
	setp.ne.s64 	%p12, %rd329, 0;
	@%p12 bra 	$L__BB31_81;
	cvt.u32.u64 	%r92, %rd189;
	cvt.u32.u64 	%r93, %rd528;
	div.u32 	%r94, %r93, %r92;
	mul.lo.s32 	%r95, %r94, %r92;
	sub.s32 	%r96, %r93, %r95;
	cvt.u64.u32 	%rd545, %r94;
	cvt.u64.u32 	%rd531, %r96;
	bra.uni 	$L__BB31_82;
$L__BB31_81:
	div.s64 	%rd545, %rd528, %rd189;
	mul.lo.s64 	%rd330, %rd545, %rd189;
	sub.s64 	%rd531, %rd528, %rd330;
$L__BB31_82:
	add.s64 	%rd332, %rd1, %rd326;
	ld.global.u64 	%rd333, [%rd332];
	mad.lo.s64 	%rd554, %rd333, %rd531, %rd188;
	add.s32 	%r205, %r205, -8;
	add.s32 	%r204, %r204, 8;
	setp.ne.s32 	%p13, %r204, 0;
	@%p13 bra 	$L__BB31_58;
	add.s32 	%r207, %r205, 3;
$L__BB31_84:
	setp.eq.s32 	%p14, %r25, 0;
	@%p14 bra 	$L__BB31_113;
	and.b32  	%r41, %r23, 3;
	setp.lt.u32 	%p15, %r25, 4;
	@%p15 bra 	$L__BB31_99;
	mul.wide.u32 	%rd335, %r207, 8;
	add.s64 	%rd336, %rd2, %rd335;
	ld.global.u64 	%rd200, [%rd336];
	or.b64  	%rd337, %rd545, %rd200;
	and.b64  	%rd338, %rd337, -4294967296;
	setp.ne.s64 	%p16, %rd338, 0;
	@%p16 bra 	$L__BB31_88;
	cvt.u32.u64 	%r97, %rd200;
	cvt.u32.u64 	%r98, %rd545;
	div.u32 	%r99, %r98, %r97;
	mul.lo.s32 	%r100, %r99, %r97;
	sub.s32 	%r101, %r98, %r100;
	cvt.u64.u32 	%rd535, %r99;
	cvt.u64.u32 	%rd536, %r101;
	bra.uni 	$L__BB31_89;
$L__BB31_88:
	div.s64 	%rd535, %rd545, %rd200;
	mul.lo.s64 	%rd339, %rd535, %rd200;
	sub.s64 	%rd536, %rd545, %rd339;
$L__BB31_89:
	add.s64 	%rd341, %rd1, %rd335;
	ld.global.u64 	%rd342, [%rd341];
	mad.lo.s64 	%rd207, %rd342, %rd536, %rd554;
	add.s32 	%r42, %r207, -1;
	mul.wide.u32 	%rd343, %r42, 8;
	add.s64 	%rd344, %rd2, %rd343;
	ld.global.u64 	%rd208, [%rd344];
	or.b64  	%rd345, %rd535, %rd208;
	and.b64  	%rd346, %rd345, -4294967296;
	setp.ne.s64 	%p17, %rd346, 0;
	@%p17 bra 	$L__BB31_91;
	cvt.u32.u64 	%r102, %rd208;
	cvt.u32.u64 	%r103, %rd535;
	div.u32 	%r104, %r103, %r102;
	mul.lo.s32 	%r105, %r104, %r102;
	sub.s32 	%r106, %r103, %r105;
	cvt.u64.u32 	%rd537, %r104;
	cvt.u64.u32 	%rd538, %r106;
	bra.uni 	$L__BB31_92;
$L__BB31_91:
	div.s64 	%rd537, %rd535, %rd208;
	mul.lo.s64 	%rd347, %rd537, %rd208;
	sub.s64 	%rd538, %rd535, %rd347;
$L__BB31_92:
	add.s64 	%rd349, %rd1, %rd343;
	ld.global.u64 	%rd350, [%rd349];
	mad.lo.s64 	%rd215, %rd350, %rd538, %rd207;
	add.s32 	%r43, %r207, -2;
	mul.wide.u32 	%rd351, %r43, 8;
	add.s64 	%rd352, %rd2, %rd351;
	ld.global.u64 	%rd216, [%rd352];
	or.b64  	%rd353, %rd537, %rd216;
	and.b64  	%rd354, %rd353, -4294967296;
	setp.ne.s64 	%p18, %rd354, 0;
	@%p18 bra 	$L__BB31_94;
	cvt.u32.u64 	%r107, %rd216;
	cvt.u32.u64 	%r108, %rd537;
	div.u32 	%r109, %r108, %r107;
	mul.lo.s32 	%r110, %r109, %r107;
	sub.s32 	%r111, %r108, %r110;
	cvt.u64.u32 	%rd539, %r109;
	cvt.u64.u32 	%rd540, %r111;
	bra.uni 	$L__BB31_95;
$L__BB31_94:
	div.s64 	%rd539, %rd537, %rd216;
	mul.lo.s64 	%rd355, %rd539, %rd216;
	sub.s64 	%rd540, %rd537, %rd355;
$L__BB31_95:
	add.s64 	%rd357, %rd1, %rd351;
	ld.global.u64 	%rd358, [%rd357];
	mad.lo.s64 	%rd223, %rd358, %rd540, %rd215;
	add.s32 	%r44, %r207, -3;
	mul.wide.u32 	%rd359, %r44, 8;
	add.s64 	%rd360, %rd2, %rd359;
	ld.global.u64 	%rd224, [%rd360];
	or.b64  	%rd361, %rd539, %rd224;
	and.b64  	%rd362, %rd361, -4294967296;
	setp.ne.s64 	%p19, %rd362, 0;
	@%p19 bra 	$L__BB31_97;
	cvt.u32.u64 	%r112, %rd224;
	cvt.u32.u64 	%r113, %rd539;
	div.u32 	%r114, %r113, %r112;
	mul.lo.s32 	%r115, %r114, %r112;
	sub.s32 	%r116, %r113, %r115;
	cvt.u64.u32 	%rd545, %r114;
	cvt.u64.u32 	%rd542, %r116;
	bra.uni 	$L__BB31_98;
$L__BB31_97:
	div.s64 	%rd545, %rd539, %rd224;
	mul.lo.s64 	%rd363, %rd545, %rd224;
	sub.s64 	%rd542, %rd539, %rd363;
$L__BB31_98:
	add.s64 	%rd365, %rd1, %rd359;
	ld.global.u64 	%rd366, [%rd365];
	mad.lo.s64 	%rd554, %rd366, %rd542, %rd223;
	add.s32 	%r207, %r207, -4;
$L__BB31_99:
	setp.eq.s32 	%p20, %r41, 0;
	@%p20 bra 	$L__BB31_113;
	setp.eq.s32 	%p21, %r41, 1;
	@%p21 bra 	$L__BB31_108;
	mul.wide.u32 	%rd368, %r207, 8;
	add.s64 	%rd369, %rd2, %rd368;
	ld.global.u64 	%rd235, [%rd369];
	or.b64  	%rd370, %rd545, %rd235;
	and.b64  	%rd371, %rd370, -4294967296;
	setp.ne.s64 	%p22, %rd371, 0;
	@%p22 bra 	$L__BB31_103;
	cvt.u32.u64 	%r117, %rd235;
	cvt.u32.u64 	%r118, %rd545;
	div.u32 	%r119, %r118, %r117;
	mul.lo.s32 	%r120, %r119, %r117;
	sub.s32 	%r121, %r118, %r120;
	cvt.u64.u32 	%rd546, %r119;
	cvt.u64.u32 	%rd547, %r121;
	bra.uni 	$L__BB31_104;
$L__BB31_103:
	div.s64 	%rd546, %rd545, %rd235;
	mul.lo.s64 	%rd372, %rd546, %rd235;
	sub.s64 	%rd547, %rd545, %rd372;
$L__BB31_104:
	add.s64 	%rd374, %rd1, %rd368;
	ld.global.u64 	%rd375, [%rd374];
	mad.lo.s64 	%rd242, %rd375, %rd547, %rd554;
	add.s32 	%r47, %r207, -1;
	mul.wide.u32 	%rd376, %r47, 8;
	add.s64 	%rd377, %rd2, %rd376;
	ld.global.u64 	%rd243, [%rd377];
	or.b64  	%rd378, %rd546, %rd243;
	and.b64  	%rd379, %rd378, -4294967296;
	setp.ne.s64 	%p23, %rd379, 0;
	@%p23 bra 	$L__BB31_106;
	cvt.u32.u64 	%r122, %rd243;
	cvt.u32.u64 	%r123, %rd546;
	div.u32 	%r124, %r123, %r122;
	mul.lo.s32 	%r125, %r124, %r122;
	sub.s32 	%r126, %r123, %r125;
	cvt.u64.u32 	%rd545, %r124;
	cvt.u64.u32 	%rd549, %r126;
	bra.uni 	$L__BB31_107;
$L__BB31_106:
	div.s64 	%rd545, %rd546, %rd243;
	mul.lo.s64 	%rd380, %rd545, %rd243;
	sub.s64 	%rd549, %rd546, %rd380;
$L__BB31_107:
	add.s64 	%rd382, %rd1, %rd376;
	ld.global.u64 	%rd383, [%rd382];
	mad.lo.s64 	%rd554, %rd383, %rd549, %rd242;
	add.s32 	%r207, %r207, -2;
$L__BB31_108:
	and.b32  	%r127, %r23, 1;
	setp.eq.b32 	%p24, %r127, 1;
	not.pred 	%p25, %p24;
	@%p25 bra 	$L__BB31_113;
	mul.wide.u32 	%rd384, %r207, 8;
	add.s64 	%rd385, %rd2, %rd384;
	ld.global.u64 	%rd254, [%rd385];
	or.b64  	%rd386, %rd545, %rd254;
	and.b64  	%rd387, %rd386, -4294967296;
	setp.ne.s64 	%p26, %rd387, 0;
	@%p26 bra 	$L__BB31_111;
	cvt.u32.u64 	%r128, %rd254;
	cvt.u32.u64 	%r129, %rd545;
	rem.u32 	%r130, %r129, %r128;
	cvt.u64.u32 	%rd553, %r130;
	bra.uni 	$L__BB31_112;
$L__BB31_111:
	rem.s64 	%rd553, %rd545, %rd254;
$L__BB31_112:
	add.s64 	%rd389, %rd1, %rd384;
	ld.global.u64 	%rd390, [%rd389];
	mad.lo.s64 	%rd554, %rd390, %rd553, %rd554;
$L__BB31_113:
	add.s64 	%rd391, %rd3, %rd554;
	ld.global.u8 	%rs2, [%rd391];
	st.shared.u8 	[%r5], %rs2;
$L__BB31_114:
	bar.sync 	0;
	setp.lt.u32 	%p48, %r209, 66;
	@%p48 bra 	$L__BB31_118;
$L__BB31_115:
	shr.u32 	%r51, %r209, 1;
	setp.ge.u32 	%p49, %r1, %r51;
	@%p49 bra 	$L__BB31_117;
	ld.shared.u8 	%rs6, [%r5];
	add.s32 	%r199, %r5, %r51;
	ld.shared.u8 	%rs7, [%r199];
	max.u16 	%rs8, %rs6, %rs7;
	st.shared.u8 	[%r5], %rs8;
$L__BB31_117:
	bar.sync 	0;
	setp.gt.u32 	%p50, %r209, 131;
	mov.u32 	%r209, %r51;
	@%p50 bra 	$L__BB31_115;
$L__BB31_118:
	setp.gt.u32 	%p51, %r1, 31;
	@%p51 bra 	$L__BB31_121;
	ld.volatile.shared.u8 	%rs9, [%r5];
	ld.volatile.shared.u8 	%rs10, [%r5+32];
	max.u16 	%rs11, %rs9, %rs10;
	st.volatile.shared.u8 	[%r5], %rs11;
	ld.volatile.shared.u8 	%rs12, [%r5];
	ld.volatile.shared.u8 	%rs13, [%r5+16];
	max.u16 	%rs14, %rs12, %rs13;
	st.volatile.shared.u8 	[%r5], %rs14;
	ld.volatile.shared.u8 	%rs15, [%r5];
	ld.volatile.shared.u8 	%rs16, [%r5+8];
	max.u16 	%rs17, %rs15, %rs16;
	st.volatile.shared.u8 	[%r5], %rs17;
	ld.volatile.shared.u8 	%rs18, [%r5];
	ld.volatile.shared.u8 	%rs19, [%r5+4];
	max.u16 	%rs20, %rs18, %rs19;
	st.volatile.shared.u8 	[%r5], %rs20;
	ld.volatile.shared.u8 	%rs21, [%r5];
	ld.volatile.shared.u8 	%rs22, [%r5+2];
	max.u16 	%rs23, %rs21, %rs22;
	st.volatile.shared.u8 	[%r5], %rs23;
	ld.volatile.shared.u8 	%rs24, [%r5];
	ld.volatile.shared.u8 	%rs25, [%r5+1];
	max.u16 	%rs26, %rs24, %rs25;
	st.volatile.shared.u8 	[%r5], %rs26;
	setp.ne.s32 	%p52, %r1, 0;
	@%p52 bra 	$L__BB31_121;
	ld.shared.u8 	%rs27, [sdata_u8];
	cvt.u64.u32 	%rd467, %r2;
	cvta.to.global.u64 	%rd468, %rd260;
	add.s64 	%rd469, %rd468, %rd467;
	st.global.u8 	[%rd469], %rs27;
$L__BB31_121:
	ret;

}
	// .globl	contiguous_reduce2_u8
.visible .entry contiguous_reduce2_u8(
	.param .u64 .ptr .align 1 contiguous_reduce2_u8_param_0,
	.param .u64 .ptr .align 1 contiguous_reduce2_u8_param_1,
	.param .u64 .ptr .align 1 contiguous_reduce2_u8_param_2,
	.param .u64 .ptr .align 1 contiguous_reduce2_u8_param_3,
	.param .u64 contiguous_reduce2_u8_param_4,
	.param .u64 contiguous_reduce2_u8_param_5,
	.param .u64 contiguous_reduce2_u8_param_6
)
{
	.reg .pred 	%p<53>;
	.reg .b16 	%rs<28>;
	.reg .b32 	%r<214>;
	.reg .b64 	%rd<564>;

	ld.param.u64 	%rd266, [contiguous_reduce2_u8_param_1];
	ld.param.u64 	%rd267, [contiguous_reduce2_u8_param_2];
	ld.param.u64 	%rd268, [contiguous_reduce2_u8_param_3];
	ld.param.u64 	%rd263, [contiguous_reduce2_u8_param_4];
	ld.param.u64 	%rd264, [contiguous_reduce2_u8_param_5];
	ld.param.u64 	%rd265, [contiguous_reduce2_u8_param_6];
	cvta.to.global.u64 	%rd1, %rd268;
	cvta.to.global.u64 	%rd2, %rd267;
	cvta.to.global.u64 	%rd563, %rd266;
	mov.u32 	%r1, %tid.x;
	mov.u32 	%r2, %ctaid.x;
	mov.u32 	%r213, %ntid.x;
	mul.lo.s32 	%r51, %r2, %r213;
	shl.b32 	%r52, %r51, 1;
	add.s32 	%r4, %r52, %r1;
	mov.u32 	%r53, sdata_u8;
	add.s32 	%r5, %r53, %r1;
	mov.b16 	%rs1, 0;
	st.shared.u8 	[%r5], %rs1;
	add.s32 	%r54, %r4, %r213;
	cvt.u64.u32 	%rd4, %r54;
	setp.le.u64 	%p1, %rd264, %rd4;
	@%p1 bra 	$L__BB32_54;
	cvt.u64.u32 	%rd396, %r4;
	mov.u32 	%r131, %ctaid.y;
	cvt.u64.u32 	%rd397, %r131;
	mul.lo.s64 	%rd398, %rd264, %rd397;
	add.s64 	%rd517, %rd398, %rd396;
	add.s64 	%rd515, %rd398, %rd4;
	cvt.u32.u64 	%r6, %rd263;
	add.s32 	%r207, %r6, -1;
	setp.lt.s32 	%p27, %r207, 0;
	mov.b64 	%rd521, 0;
	mov.u64 	%rd522, %rd521;
	@%p27 bra 	$L__BB32_53;
	setp.lt.u32 	%p28, %r207, 3;
	mov.b64 	%rd522, 0;
	mov.u64 	%rd521, %rd522;
	@%p28 bra 	$L__BB32_30;
	add.s32 	%r205, %r6, -2;
	and.b32  	%r132, %r6, -4;
	neg.s32 	%r204, %r132;
	mov.b64 	%rd522, 0;
$L__BB32_4:
	.pragma "nounroll";
	add.s32 	%r12, %r205, 1;
	mul.wide.u32 	%rd402, %r12, 8;
	add.s64 	%rd403, %rd2, %rd402;
	ld.global.u64 	%rd11, [%rd403];
	or.b64  	%rd404, %rd517, %rd11;
	and.b64  	%rd405, %rd404, -4294967296;
	setp.ne.s64 	%p29, %rd405, 0;
	@%p29 bra 	$L__BB32_6;
	cvt.u32.u64 	%r133, %rd11;
	cvt.u32.u64 	%r134, %rd517;
	div.u32 	%r135, %r134, %r133;
	mul.lo.s32 	%r136, %r135, %r133;
	sub.s32 	%r137, %r134, %r136;
	cvt.u64.u32 	%rd483, %r135;
	cvt.u64.u32 	%rd484, %r137;
	bra.uni 	$L__BB32_7;
$L__BB32_6:
	div.s64 	%rd483, %rd517, %rd11;
	mul.lo.s64 	%rd406, %rd483, %rd11;
	sub.s64 	%rd484, %rd517, %rd406;
$L__BB32_7:
	mul.wide.u32 	%rd407, %r12, 8;
	add.s64 	%rd408, %rd1, %rd407;
	ld.global.u64 	%rd18, [%rd408];
	mad.lo.s64 	%rd19, %rd18, %rd484, %rd521;
	or.b64  	%rd409, %rd515, %rd11;
	and.b64  	%rd410, %rd409, -4294967296;
	setp.ne.s64 	%p30, %rd410, 0;
	@%p30 bra 	$L__BB32_9;
	cvt.u32.u64 	%r138, %rd11;
	cvt.u32.u64 	%r139, %rd515;
	div.u32 	%r140, %r139, %r138;
	mul.lo.s32 	%r141, %r140, %r138;
	sub.s32 	%r142, %r139, %r141;
	cvt.u64.u32 	%rd485, %r140;
	cvt.u64.u32 	%rd486, %r142;
	bra.uni 	$L__BB32_10;
$L__BB32_9:
	div.s64 	%rd485, %rd515, %rd11;
	mul.lo.s64 	%rd411, %rd485, %rd11;
	sub.s64 	%rd486, %rd515, %rd411;
$L__BB32_10:
	mad.lo.s64 	%rd26, %rd486, %rd18, %rd522;
	mul.wide.u32 	%rd412, %r205, 8;
	add.s64 	%rd413, %rd2, %rd412;
	ld.global.u64 	%rd27, [%rd413];
	or.b64  	%rd414, %rd483, %rd27;
	and.b64  	%rd415, %rd414, -4294967296;
	setp.ne.s64 	%p31, %rd415, 0;
	@%p31 bra 	$L__BB32_12;
	cvt.u32.u64 	%r143, %rd27;
	cvt.u32.u64 	%r144, %rd483;
	div.u32 	%r145, %r144, %r143;
	mul.lo.s32 	%r146, %r145, %r143;
	sub.s32 	%r147, %r144, %r146;
	cvt.u64.u32 	%rd487, %r145;
	cvt.u64.u32 	%rd488, %r147;
	bra.uni 	$L__BB32_13;
$L__BB32_12:
	div.s64 	%rd487, %rd483, %rd27;
	mul.lo.s64 	%rd416, %rd487, %rd27;
	sub.s64 	%rd488, %rd483, %rd416;
$L__BB32_13:
	mul.wide.u32 	%rd417, %r205, 8;
	add.s64 	%rd418, %rd1, %rd417;
	ld.global.u64 	%rd34, [%rd418];
	mad.lo.s64 	%rd35, %rd34, %rd488, %rd19;
	or.b64  	%rd419, %rd485, %rd27;
	and.b64  	%rd420, %rd419, -4294967296;
	setp.ne.s64 	%p32, %rd420, 0;
	@%p32 bra 	$L__BB32_15;
	cvt.u32.u64 	%r148, %rd27;
	cvt.u32.u64 	%r149, %rd485;
	div.u32 	%r150, %r149, %r148;
	mul.lo.s32 	%r151, %r150, %r148;
	sub.s32 	%r152, %r149, %r151;
	cvt.u64.u32 	%rd489, %r150;
	cvt.u64.u32 	%rd490, %r152;
	bra.uni 	$L__BB32_16;
$L__BB32_15:
	div.s64 	%rd489, %rd485, %rd27;
	mul.lo.s64 	%rd421, %rd489, %rd27;
	sub.s64 	%rd490, %rd485, %rd421;
$L__BB32_16:
	mad.lo.s64 	%rd42, %rd490, %rd34, %rd26;
	add.s32 	%r13, %r205, -1;
	mul.wide.u32 	%rd422, %r13, 8;
	add.s64 	%rd423, %rd2, %rd422;
	ld.global.u64 	%rd43, [%rd423];
	or.b64  	%rd424, %rd487, %rd43;
	and.b64  	%rd425, %rd424, -4294967296;
	setp.ne.s64 	%p33, %rd425, 0;
	@%p33 bra 	$L__BB32_18;
	cvt.u32.u64 	%r153, %rd43;
	cvt.u32.u64 	%r154, %rd487;
	div.u32 	%r155, %r154, %r153;
	mul.lo.s32 	%r156, %r155, %r153;
	sub.s32 	%r157, %r154, %r156;
	cvt.u64.u32 	%rd491, %r155;
	cvt.u64.u32 	%rd492, %r157;
	bra.uni 	$L__BB32_19;
$L__BB32_18:
	div.s64 	%rd491, %rd487, %rd43;
	mul.lo.s64 	%rd426, %rd491, %rd43;
	sub.s64 	%rd492, %rd487, %rd426;
$L__BB32_19:
	mul.wide.u32 	%rd427, %r13, 8;
	add.s64 	%rd428, %rd1, %rd427;
	ld.global.u64 	%rd50, [%rd428];
	mad.lo.s64 	%rd51, %rd50, %rd492, %rd35;
	or.b64  	%rd429, %rd489, %rd43;
	and.b64  	%rd430, %rd429, -4294967296;
	setp.ne.s64 	%p34, %rd430, 0;
	@%p34 bra 	$L__BB32_21;
	cvt.u32.u64 	%r158, %rd43;
	cvt.u32.u64 	%r159, %rd489;
	div.u32 	%r160, %r159, %r158;
	mul.lo.s32 	%r161, %r160, %r158;
	sub.s32 	%r162, %r159, %r161;
	cvt.u64.u32 	%rd493, %r160;
	cvt.u64.u32 	%rd494, %r162;
	bra.uni 	$L__BB32_22;
$L__BB32_21:
	div.s64 	%rd493, %rd489, %rd43;
	mul.lo.s64 	%rd431, %rd493, %rd43;
	sub.s64 	%rd494, %rd489, %rd431;
$L__BB32_22:
	mad.lo.s64 	%rd58, %rd494, %rd50, %rd42;
	add.s32 	%r163, %r205, -2;
	mul.wide.u32 	%rd432, %r163, 8;
	add.s64 	%rd433, %rd2, %rd432;
	ld.global.u64 	%rd59, [%rd433];
	or.b64  	%rd434, %rd491, %rd59;
	and.b64  	%rd435, %rd434, -4294967296;
	setp.ne.s64 	%p35, %rd435, 0;
	@%p35 bra 	$L__BB32_24;
	cvt.u32.u64 	%r164, %rd59;
	cvt.u32.u64 	%r165, %rd491;
	div.u32 	%r166, %r165, %r164;
	mul.lo.s32 	%r167, %r166, %r164;
	sub.s32 	%r168, %r165, %r167;
	cvt.u64.u32 	%rd517, %r166;
	cvt.u64.u32 	%rd496, %r168;
	bra.uni 	$L__BB32_25;
$L__BB32_24:
	div.s64 	%rd517, %rd491, %rd59;
	mul.lo.s64 	%rd436, %rd517, %rd59;
	sub.s64 	%rd496, %rd491, %rd436;
$L__BB32_25:
	mul.wide.u32 	%rd437, %r163, 8;
	add.s64 	%rd438, %rd1, %rd437;
	ld.global.u64 	%rd66, [%rd438];
	mad.lo.s64 	%rd521, %rd66, %rd496, %rd51;
	or.b64  	%rd439, %rd493, %rd59;
	and.b64  	%rd440, %rd439, -4294967296;
	setp.ne.s64 	%p36, %rd440, 0;
	@%p36 bra 	$L__BB32_27;
	cvt.u32.u64 	%r170, %rd59;
	cvt.u32.u64 	%r171, %rd493;
	div.u32 	%r172, %r171, %r170;
	mul.lo.s32 	%r173, %r172, %r170;
	sub.s32 	%r174, %r171, %r173;
	cvt.u64.u32 	%rd515, %r172;
	cvt.u64.u32 	%rd498, %r174;
	bra.uni 	$L__BB32_28;
$L__BB32_27:
	div.s64 	%rd515, %rd493, %rd59;
	mul.lo.s64 	%rd441, %rd515, %rd59;
	sub.s64 	%rd498, %rd493, %rd441;
$L__BB32_28:
	mad.lo.s64 	%rd522, %rd498, %rd66, %rd58;
	add.s32 	%r205, %r205, -4;
	add.s32 	%r204, %r204, 4;
	setp.ne.s32 	%p37, %r204, 0;
	@%p37 bra 	$L__BB32_4;
	add.s32 	%r207, %r205, 1;
$L__BB32_30:
	and.b32  	%r18, %r6, 3;
	setp.eq.s32 	%p38, %r18, 0;
	@%p38 bra 	$L__BB32_53;
	setp.eq.s32 	%p39, %r18, 1;
	@%p39 bra 	$L__BB32_45;
	mul.wide.u32 	%rd443, %r207, 8;
	add.s64 	%rd444, %rd2, %rd443;
	ld.global.u64 	%rd81, [%rd444];
	or.b64  	%rd445, %rd517, %rd81;
	and.b64  	%rd446, %rd445, -4294967296;
	setp.ne.s64 	%p40, %rd446, 0;
	@%p40 bra 	$L__BB32_34;
	cvt.u32.u64 	%r175, %rd81;
	cvt.u32.u64 	%r176, %rd517;
	div.u32 	%r177, %r176, %r175;
	mul.lo.s32 	%r178, %r177, %r175;
	sub.s32 	%r179, %r176, %r178;
	cvt.u64.u32 	%rd505, %r177;
	cvt.u64.u32 	%rd506, %r179;
	bra.uni 	$L__BB32_35;
$L__BB32_34:
	div.s64 	%rd505, %rd517, %rd81;
	mul.lo.s64 	%rd447, %rd505, %rd81;
	sub.s64 	%rd506, %rd517, %rd447;
$L__BB32_35:
	add.s64 	%rd449, %rd1, %rd443;
	ld.global.u64 	%rd88, [%rd449];
	mad.lo.s64 	%rd89, %rd88, %rd506, %rd521;
	or.b64  	%rd450, %rd515, %rd81;
	and.b64  	%rd451, %rd450, -4294967296;
	setp.ne.s64 	%p41, %rd451, 0;
	@%p41 bra 	$L__BB32_37;
	cvt.u32.u64 	%r180, %rd81;
	cvt.u32.u64 	%r181, %rd515;
	div.u32 	%r182, %r181, %r180;
	mul.lo.s32 	%r183, %r182, %r180;
	sub.s32 	%r184, %r181, %r183;
	cvt.u64.u32 	%rd507, %r182;
	cvt.u64.u32 	%rd508, %r184;
	bra.uni 	$L__BB32_38;
$L__BB32_37:
	div.s64 	%rd507, %rd515, %rd81;
	mul.lo.s64 	%rd452, %rd507, %rd81;
	sub.s64 	%rd508, %rd515, %rd452;
$L__BB32_38:
	mad.lo.s64 	%rd96, %rd508, %rd88, %rd522;
	add.s32 	%r19, %r207, -1;
	mul.wide.u32 	%rd453, %r19, 8;
	add.s64 	%rd454, %rd2, %rd453;
	ld.global.u64 	%rd97, [%rd454];
	or.b64  	%rd455, %rd505, %rd97;
	and.b64  	%rd456, %rd455, -4294967296;
	setp.ne.s64 	%p42, %rd456, 0;
	@%p42 bra 	$L__BB32_40;
	cvt.u32.u64 	%r185, %rd97;
	cvt.u32.u64 	%r186, %rd505;
	div.u32 	%r187, %r186, %r185;
	mul.lo.s32 	%r188, %r187, %r185;
	sub.s32 	%r189, %r186, %r188;
	cvt.u64.u32 	%rd517, %r187;
	cvt.u64.u32 	%rd510, %r189;
	bra.uni 	$L__BB32_41;
$L__BB32_40:
	div.s64 	%rd517, %rd505, %rd97;
	mul.lo.s64 	%rd457, %rd517, %rd97;
	sub.s64 	%rd510, %rd505, %rd457;
$L__BB32_41:
	add.s64 	%rd459, %rd1, %rd453;
	ld.global.u64 	%rd104, [%rd459];
	mad.lo.s64 	%rd521, %rd104, %rd510, %rd89;
	or.b64  	%rd460, %rd507, %rd97;
	and.b64  	%rd461, %rd460, -4294967296;
	setp.ne.s64 	%p43, %rd461, 0;
	@%p43 bra 	$L__BB32_43;
	cvt.u32.u64 	%r190, %rd97;
	cvt.u32.u64 	%r191, %rd507;
	div.u32 	%r192, %r191, %r190;
	mul.lo.s32 	%r193, %r192, %r190;
	sub.s32 	%r194, %r191, %r193;
	cvt.u64.u32 	%rd515, %r192;
	cvt.u64.u32 	%rd512, %r194;
	bra.uni 	$L__BB32_44;
$L__BB32_43:
	div.s64 	%rd515, %rd507, %rd97;
	mul.lo.s64 	%rd462, %rd515, %rd97;
	sub.s64 	%rd512, %rd507, %rd462;
$L__BB32_44:
	mad.lo.s64 	%rd522, %rd512, %rd104, %rd96;
	add.s32 	%r207, %r207, -2;
$L__BB32_45:
	and.b32  	%r195, %r6, 1;
	setp.eq.b32 	%p44, %r195, 1;
	not.pred 	%p45, %p44;
	@%p45 bra 	$L__BB32_53;
	mul.wide.u32 	%rd463, %r207, 8;
	add.s64 	%rd464, %rd2, %rd463;
	ld.global.u64 	%rd119, [%rd464];
	or.b64  	%rd465, %rd517, %rd119;
	and.b64  	%rd466, %rd465, -4294967296;
	setp.ne.s64 	%p46, %rd466, 0;
	@%p46 bra 	$L__BB32_48;
	cvt.u32.u64 	%r196, %rd119;
	cvt.u32.u64 	%r197, %rd517;
	rem.u32 	%r198, %r197, %r196;
	cvt.u64.u32 	%rd519, %r198;
	bra.uni 	$L__BB32_49;
$L__BB32_48:
	rem.s64 	%rd519, %rd517, %rd119;
$L__BB32_49:
	add.s64 	%rd468, %rd1, %rd463;
	ld.global.u64 	%rd123, [%rd468];
	mad.lo.s64 	%rd521, %rd123, %rd519, %rd521;
	or.b64  	%rd469, %rd515, %rd119;
	and.b64  	%rd470, %rd469, -4294967296;
	setp.ne.s64 	%p47, %rd470, 0;
	@%p47 bra 	$L__BB32_51;
	cvt.u32.u64 	%r199, %rd119;
	cvt.u32.u64 	%r200, %rd515;
	rem.u32 	%r201, %r200, %r199;
	cvt.u64.u32 	%rd520, %r201;
	bra.uni 	$L__BB32_52;
$L__BB32_51:
	rem.s64 	%rd520, %rd515, %rd119;
$L__BB32_52:
	mad.lo.s64 	%rd522, %rd520, %rd123, %rd522;
$L__BB32_53:
	add.s64 	%rd471, %rd563, %rd521;
	ld.global.u8 	%rs3, [%rd471];
	add.s64 	%rd472, %rd563, %rd522;
	ld.global.u8 	%rs4, [%rd472];
	max.u16 	%rs5, %rs3, %rs4;
	st.shared.u8 	[%r5], %rs5;
	bra.uni 	$L__BB32_114;
$L__BB32_54:
	cvt.u64.u32 	%rd131, %r4;
	setp.le.u64 	%p2, %rd264, %rd131;
	@%p2 bra 	$L__BB32_114;
	mov.u32 	%r55, %ctaid.y;
	cvt.u64.u32 	%rd269, %r55;
	mad.lo.s64 	%rd554, %rd264, %rd269, %rd131;
	cvt.u32.u64 	%r22, %rd263;
	add.s32 	%r211, %r22, -1;
	setp.lt.s32 	%p3, %r211, 0;
	@%p3 bra 	$L__BB32_113;
	and.b32  	%r24, %r22, 7;
	setp.lt.u32 	%p4, %r211, 7;
	@%p4 bra 	$L__BB32_84;
	add.s32 	%r209, %r22, -4;
	and.b32  	%r56, %r22, -8;
	neg.s32 	%r208, %r56;
$L__BB32_58:
	.pragma "nounroll";
	add.s32 	%r29, %r209, 3;
	mul.wide.u32 	%rd271, %r29, 8;
	add.s64 	%rd272, %rd2, %rd271;
	ld.global.u64 	%rd135, [%rd272];
	or.b64  	%rd273, %rd554, %rd135;
	and.b64  	%rd274, %rd273, -4294967296;
	setp.ne.s64 	%p5, %rd274, 0;
	@%p5 bra 	$L__BB32_60;
	cvt.u32.u64 	%r57, %rd135;
	cvt.u32.u64 	%r58, %rd554;
	div.u32 	%r59, %r58, %r57;
	mul.lo.s32 	%r60, %r59, %r57;
	sub.s32 	%r61, %r58, %r60;
	cvt.u64.u32 	%rd525, %r59;
	cvt.u64.u32 	%rd526, %r61;
	bra.uni 	$L__BB32_61;
$L__BB32_60:
	div.s64 	%rd525, %rd554, %rd135;
	mul.lo.s64 	%rd275, %rd525, %rd135;
	sub.s64 	%rd526, %rd554, %rd275;
$L__BB32_61:
	add.s64 	%rd277, %rd1, %rd271;
	ld.global.u64 	%rd278, [%rd277];
	mul.lo.s64 	%rd142, %rd278, %rd526;
	add.s32 	%r30, %r209, 2;
	mul.wide.u32 	%rd279, %r30, 8;
	add.s64 	%rd280, %rd2, %rd279;
	ld.global.u64 	%rd143, [%rd280];
	or.b64  	%rd281, %rd525, %rd143;
	and.b64  	%rd282, %rd281, -4294967296;
	setp.ne.s64 	%p6, %rd282, 0;
	@%p6 bra 	$L__BB32_63;
	cvt.u32.u64 	%r62, %rd143;
	cvt.u32.u64 	%r63, %rd525;
	div.u32 	%r64, %r63, %r62;
	mul.lo.s32 	%r65, %r64, %r62;
	sub.s32 	%r66, %r63, %r65;
	cvt.u64.u32 	%rd527, %r64;
	cvt.u64.u32 	%rd528, %r66;
	bra.uni 	$L__BB32_64;
$L__BB32_63:
	div.s64 	%rd527, %rd525, %rd143;
	mul.lo.s64 	%rd283, %rd527, %rd143;
	sub.s64 	%rd528, %rd525, %rd283;
$L__BB32_64:
	add.s64 	%rd285, %rd1, %rd279;
	ld.global.u64 	%rd286, [%rd285];
	mad.lo.s64 	%rd150, %rd286, %rd528, %rd142;
	add.s32 	%r31, %r209, 1;
	mul.wide.u32 	%rd287, %r31, 8;
	add.s64 	%rd288, %rd2, %rd287;
	ld.global.u64 	%rd151, [%rd288];
	or.b64  	%rd289, %rd527, %rd151;
	and.b64  	%rd290, %rd289, -4294967296;
	setp.ne.s64 	%p7, %rd290, 0;
	@%p7 bra 	$L__BB32_66;
	cvt.u32.u64 	%r67, %rd151;
	cvt.u32.u64 	%r68, %rd527;
	div.u32 	%r69, %r68, %r67;
	mul.lo.s32 	%r70, %r69, %r67;
	sub.s32 	%r71, %r68, %r70;
	cvt.u64.u32 	%rd529, %r69;
	cvt.u64.u32 	%rd530, %r71;
	bra.uni 	$L__BB32_67;
$L__BB32_66:
	div.s64 	%rd529, %rd527, %rd151;
	mul.lo.s64 	%rd291, %rd529, %rd151;
	sub.s64 	%rd530, %rd527, %rd291;
$L__BB32_67:
	add.s64 	%rd293, %rd1, %rd287;
	ld.global.u64 	%rd294, [%rd293];
	mad.lo.s64 	%rd158, %rd294, %rd530, %rd150;
	add.s32 	%r32, %r209, -4;
	mul.wide.u32 	%rd295, %r209, 8;
	add.s64 	%rd296, %rd2, %rd295;
	ld.global.u64 	%rd159, [%rd296];
	or.b64  	%rd297, %rd529, %rd159;
	and.b64  	%rd298, %rd297, -4294967296;
	setp.ne.s64 	%p8, %rd298, 0;
	@%p8 bra 	$L__BB32_69;
	cvt.u32.u64 	%r72, %rd159;
	cvt.u32.u64 	%r73, %rd529;
	div.u32 	%r74, %r73, %r72;
	mul.lo.s32 	%r75, %r74, %r72;
	sub.s32 	%r76, %r73, %r75;
	cvt.u64.u32 	%rd531, %r74;
	cvt.u64.u32 	%rd532, %r76;
	bra.uni 	$L__BB32_70;
$L__BB32_69:
	div.s64 	%rd531, %rd529, %rd159;
	mul.lo.s64 	%rd299, %rd531, %rd159;
	sub.s64 	%rd532, %rd529, %rd299;
$L__BB32_70:
	add.s64 	%rd301, %rd1, %rd295;
	ld.global.u64 	%rd302, [%rd301];
	mad.lo.s64 	%rd166, %rd302, %rd532, %rd158;
	add.s32 	%r33, %r209, -1;
	mul.wide.u32 	%rd303, %r33, 8;
	add.s64 	%rd304, %rd2, %rd303;
	ld.global.u64 	%rd167, [%rd304];
	or.b64  	%rd305, %rd531, %rd167;
	and.b64  	%rd306, %rd305, -4294967296;
	setp.ne.s64 	%p9, %rd306, 0;
	@%p9 bra 	$L__BB32_72;
	cvt.u32.u64 	%r77, %rd167;
	cvt.u32.u64 	%r78, %rd531;
	div.u32 	%r79, %r78, %r77;
	mul.lo.s32 	%r80, %r79, %r77;
	sub.s32 	%r81, %r78, %r80;
	cvt.u64.u32 	%rd533, %r79;
	cvt.u64.u32 	%rd534, %r81;
	bra.uni 	$L__BB32_73;
$L__BB32_72:
	div.s64 	%rd533, %rd531, %rd167;
	mul.lo.s64 	%rd307, %rd533, %rd167;
	sub.s64 	%rd534, %rd531, %rd307;
$L__BB32_73:
	add.s64 	%rd309, %rd1, %rd303;
	ld.global.u64 	%rd310, [%rd309];
	mad.lo.s64 	%rd174, %rd310, %rd534, %rd166;
	add.s32 	%r34, %r209, -2;
	mul.wide.u32 	%rd311, %r34, 8;
	add.s64 	%rd312, %rd2, %rd311;
	ld.global.u64 	%rd175, [%rd312];
	or.b64  	%rd313, %rd533, %rd175;
	and.b64  	%rd314, %rd313, -4294967296;
	setp.ne.s64 	%p10, %rd314, 0;
	@%p10 bra 	$L__BB32_75;
	cvt.u32.u64 	%r82, %rd175;
	cvt.u32.u64 	%r83, %rd533;
	div.u32 	%r84, %r83, %r82;
	mul.lo.s32 	%r85, %r84, %r82;
	sub.s32 	%r86, %r83, %r85;
	cvt.u64.u32 	%rd535, %r84;
	cvt.u64.u32 	%rd536, %r86;
	bra.uni 	$L__BB32_76;
$L__BB32_75:
	div.s64 	%rd535, %rd533, %rd175;
	mul.lo.s64 	%rd315, %rd535, %rd175;
	sub.s64 	%rd536, %rd533, %rd315;
$L__BB32_76:
	add.s64 	%rd317, %rd1, %rd311;
	ld.global.u64 	%rd318, [%rd317];
	mad.lo.s64 	%rd182, %rd318, %rd536, %rd174;
	add.s32 	%r35, %r209, -3;
	mul.wide.u32 	%rd319, %r35, 8;
	add.s64 	%rd320, %rd2, %rd319;
	ld.global.u64 	%rd183, [%rd320];
	or.b64  	%rd321, %rd535, %rd183;
	and.b64  	%rd322, %rd321, -4294967296;
	setp.ne.s64 	%p11, %rd322, 0;
	@%p11 bra 	$L__BB32_78;
	cvt.u32.u64 	%r87, %rd183;
	cvt.u32.u64 	%r88, %rd535;
	div.u32 	%r89, %r88, %r87;
	mul.lo.s32 	%r90, %r89, %r87;
	sub.s32 	%r91, %r88, %r90;
	cvt.u64.u32 	%rd537, %r89;
	cvt.u64.u32 	%rd538, %r91;
	bra.uni 	$L__BB32_79;
$L__BB32_78:
	div.s64 	%rd537, %rd535, %rd183;
	mul.lo.s64 	%rd323, %rd537, %rd183;
	sub.s64 	%rd538, %rd535, %rd323;
$L__BB32_79:
	add.s64 	%rd325, %rd1, %rd319;
	ld.global.u64 	%rd326, [%rd325];
	mad.lo.s64 	%rd190, %rd326, %rd538, %rd182;
	mul.wide.u32 	%rd327, %r32, 8;
	add.s64 	%rd328, %rd2, %rd327;
	ld.global.u64 	%rd191, [%rd328];
	or.b64  	%rd329, %rd537, %rd191;
	and.b64  	%rd330, %rd329, -4294967296;
	setp.ne.s64 	%p12, %rd330, 0;
	@%p12 bra 	$L__BB32_81;
	cvt.u32.u64 	%r92, %rd191;
	cvt.u32.u64 	%r93, %rd537;
	div.u32 	%r94, %r93, %r92;
	mul.lo.s32 	%r95, %r94, %r92;
	sub.s32 	%r96, %r93, %r95;
	cvt.u64.u32 	%rd554, %r94;
	cvt.u64.u32 	%rd540, %r96;
	bra.uni 	$L__BB32_82;
$L__BB32_81:
	div.s64 	%rd554, %rd537, %rd191;
	mul.lo.s64 	%rd331, %rd554, %rd191;
	sub.s64 	%rd540, %rd537, %rd331;
$L__BB32_82:
	add.s64 	%rd333, %rd1, %rd327;
	ld.global.u64 	%rd334, [%rd333];
	mad.lo.s64 	%rd335, %rd334, %rd540, %rd190;
	add.s64 	%rd563, %rd563, %rd335;
	add.s32 	%r209, %r209, -8;
	add.s32 	%r208, %r208, 8;
	setp.ne.s32 	%p13, %r208, 0;
	@%p13 bra 	$L__BB32_58;
	add.s32 	%r211, %r209, 3;
$L__BB32_84:
	setp.eq.s32 	%p14, %r24, 0;
	@%p14 bra 	$L__BB32_113;
	and.b32  	%r40, %r22, 3;
	setp.lt.u32 	%p15, %r24, 4;
	@%p15 bra 	$L__BB32_99;
	mul.wide.u32 	%rd337, %r211, 8;
	add.s64 	%rd338, %rd2, %rd337;
	ld.global.u64 	%rd202, [%rd338];
	or.b64  	%rd339, %rd554, %rd202;
	and.b64  	%rd340, %rd339, -4294967296;
	setp.ne.s64 	%p16, %rd340, 0;
	@%p16 bra 	$L__BB32_88;
	cvt.u32.u64 	%r97, %rd202;
	cvt.u32.u64 	%r98, %rd554;
	div.u32 	%r99, %r98, %r97;
	mul.lo.s32 	%r100, %r99, %r97;
	sub.s32 	%r101, %r98, %r100;
	cvt.u64.u32 	%rd544, %r99;
	cvt.u64.u32 	%rd545, %r101;
	bra.uni 	$L__BB32_89;
$L__BB32_88:
	div.s64 	%rd544, %rd554, %rd202;
	mul.lo.s64 	%rd341, %rd544, %rd202;
	sub.s64 	%rd545, %rd554, %rd341;
$L__BB32_89:
	add.s64 	%rd343, %rd1, %rd337;
	ld.global.u64 	%rd344, [%rd343];
	mul.lo.s64 	%rd209, %rd344, %rd545;
	add.s32 	%r41, %r211, -1;
	mul.wide.u32 	%rd345, %r41, 8;
	add.s64 	%rd346, %rd2, %rd345;
	ld.global.u64 	%rd210, [%rd346];
	or.b64  	%rd347, %rd544, %rd210;
	and.b64  	%rd348, %rd347, -4294967296;
	setp.ne.s64 	%p17, %rd348, 0;
	@%p17 bra 	$L__BB32_91;
	cvt.u32.u64 	%r102, %rd210;
	cvt.u32.u64 	%r103, %rd544;
	div.u32 	%r104, %r103, %r102;
	mul.lo.s32 	%r105, %r104, %r102;
	sub.s32 	%r106, %r103, %r105;
	cvt.u64.u32 	%rd546, %r104;
	cvt.u64.u32 	%rd547, %r106;
	bra.uni 	$L__BB32_92;
$L__BB32_91:
	div.s64 	%rd546, %rd544, %rd210;
	mul.lo.s64 	%rd349, %rd546, %rd210;
	sub.s64 	%rd547, %rd544, %rd349;
$L__BB32_92:
	add.s64 	%rd351, %rd1, %rd345;
	ld.global.u64 	%rd352, [%rd351];
	mad.lo.s64 	%rd217, %rd352, %rd547, %rd209;
	add.s32 	%r42, %r211, -2;
	mul.wide.u32 	%rd353, %r42, 8;
	add.s64 	%rd354, %rd2, %rd353;
	ld.global.u64 	%rd218, [%rd354];
	or.b64  	%rd355, %rd546, %rd218;
	and.b64  	%rd356, %rd355, -4294967296;
	setp.ne.s64 	%p18, %rd356, 0;
	@%p18 bra 	$L__BB32_94;
	cvt.u32.u64 	%r107, %rd218;
	cvt.u32.u64 	%r108, %rd546;
	div.u32 	%r109, %r108, %r107;
	mul.lo.s32 	%r110, %r109, %r107;
	sub.s32 	%r111, %r108, %r110;
	cvt.u64.u32 	%rd548, %r109;
	cvt.u64.u32 	%rd549, %r111;
	bra.uni 	$L__BB32_95;
$L__BB32_94:
	div.s64 	%rd548, %rd546, %rd218;
	mul.lo.s64 	%rd357, %rd548, %rd218;
	sub.s64 	%rd549, %rd546, %rd357;
$L__BB32_95:
	add.s64 	%rd359, %rd1, %rd353;
	ld.global.u64 	%rd360, [%rd359];
	mad.lo.s64 	%rd225, %rd360, %rd549, %rd217;
	add.s32 	%r43, %r211, -3;
	mul.wide.u32 	%rd361, %r43, 8;
	add.s64 	%rd362, %rd2, %rd361;
	ld.global.u64 	%rd226, [%rd362];
	or.b64  	%rd363, %rd548, %rd226;
	and.b64  	%rd364, %rd363, -4294967296;
	setp.ne.s64 	%p19, %rd364, 0;
	@%p19 bra 	$L__BB32_97;
	cvt.u32.u64 	%r112, %rd226;
	cvt.u32.u64 	%r113, %rd548;
	div.u32 	%r114, %r113, %r112;
	mul.lo.s32 	%r115, %r114, %r112;
	sub.s32 	%r116, %r113, %r115;
	cvt.u64.u32 	%rd554, %r114;
	cvt.u64.u32 	%rd551, %r116;
	bra.uni 	$L__BB32_98;
$L__BB32_97:
	div.s64 	%rd554, %rd548, %rd226;
	mul.lo.s64 	%rd365, %rd554, %rd226;
	sub.s64 	%rd551, %rd548, %rd365;
$L__BB32_98:
	add.s64 	%rd367, %rd1, %rd361;
	ld.global.u64 	%rd368, [%rd367];
	mad.lo.s64 	%rd369, %rd368, %rd551, %rd225;
	add.s64 	%rd563, %rd563, %rd369;
	add.s32 	%r211, %r211, -4;
$L__BB32_99:
	setp.eq.s32 	%p20, %r40, 0;
	@%p20 bra 	$L__BB32_113;
	setp.eq.s32 	%p21, %r40, 1;
	@%p21 bra 	$L__BB32_108;
	mul.wide.u32 	%rd371, %r211, 8;
	add.s64 	%rd372, %rd2, %rd371;
	ld.global.u64 	%rd237, [%rd372];
	or.b64  	%rd373, %rd554, %rd237;
	and.b64  	%rd374, %rd373, -4294967296;
	setp.ne.s64 	%p22, %rd374, 0;
	@%p22 bra 	$L__BB32_103;
	cvt.u32.u64 	%r117, %rd237;
	cvt.u32.u64 	%r118, %rd554;
	div.u32 	%r119, %r118, %r117;
	mul.lo.s32 	%r120, %r119, %r117;
	sub.s32 	%r121, %r118, %r120;
	cvt.u64.u32 	%rd555, %r119;
	cvt.u64.u32 	%rd556, %r121;
	bra.uni 	$L__BB32_104;
$L__BB32_103:
	div.s64 	%rd555, %rd554, %rd237;
	mul.lo.s64 	%rd375, %rd555, %rd237;
	sub.s64 	%rd556, %rd554, %rd375;
$L__BB32_104:
	add.s64 	%rd377, %rd1, %rd371;
	ld.global.u64 	%rd378, [%rd377];
	mul.lo.s64 	%rd244, %rd378, %rd556;
	add.s32 	%r46, %r211, -1;
	mul.wide.u32 	%rd379, %r46, 8;
	add.s64 	%rd380, %rd2, %rd379;
	ld.global.u64 	%rd245, [%rd380];
	or.b64  	%rd381, %rd555, %rd245;
	and.b64  	%rd382, %rd381, -4294967296;
	setp.ne.s64 	%p23, %rd382, 0;
	@%p23 bra 	$L__BB32_106;
	cvt.u32.u64 	%r122, %rd245;
	cvt.u32.u64 	%r123, %rd555;
	div.u32 	%r124, %r123, %r122;
	mul.lo.s32 	%r125, %r124, %r122;
	sub.s32 	%r126, %r123, %r125;
	cvt.u64.u32 	%rd554, %r124;
	cvt.u64.u32 	%rd558, %r126;
	bra.uni 	$L__BB32_107;
$L__BB32_106:
	div.s64 	%rd554, %rd555, %rd245;
	mul.lo.s64 	%rd383, %rd554, %rd245;
	sub.s64 	%rd558, %rd555, %rd383;
$L__BB32_107:
	add.s64 	%rd385, %rd1, %rd379;
	ld.global.u64 	%rd386, [%rd385];
	mad.lo.s64 	%rd387, %rd386, %rd558, %rd244;
	add.s64 	%rd563, %rd563, %rd387;
	add.s32 	%r211, %r211, -2;
$L__BB32_108:
	and.b32  	%r127, %r22, 1;
	setp.eq.b32 	%p24, %r127, 1;
	not.pred 	%p25, %p24;
	@%p25 bra 	$L__BB32_113;
	mul.wide.u32 	%rd388, %r211, 8;
	add.s64 	%rd389, %rd2, %rd388;
	ld.global.u64 	%rd256, [%rd389];
	or.b64  	%rd390, %rd554, %rd256;
	and.b64  	%rd391, %rd390, -4294967296;
	setp.ne.s64 	%p26, %rd391, 0;
	@%p26 bra 	$L__BB32_111;
	cvt.u32.u64 	%r128, %rd256;
	cvt.u32.u64 	%r129, %rd554;
	rem.u32 	%r130, %r129, %r128;
	cvt.u64.u32 	%rd562, %r130;
	bra.uni 	$L__BB32_112;
$L__BB32_111:
	rem.s64 	%rd562, %rd554, %rd256;
$L__BB32_112:
	add.s64 	%rd393, %rd1, %rd388;
	ld.global.u64 	%rd394, [%rd393];
	mad.lo.s64 	%rd563, %rd394, %rd562, %rd563;
$L__BB32_113:
	ld.global.u8 	%rs2, [%rd563];
	st.shared.u8 	[%r5], %rs2;
$L__BB32_114:
	bar.sync 	0;
	setp.lt.u32 	%p48, %r213, 66;
	@%p48 bra 	$L__BB32_118;
$L__BB32_115:
	shr.u32 	%r50, %r213, 1;
	setp.ge.u32 	%p49, %r1, %r50;
	@%p49 bra 	$L__BB32_117;
	ld.shared.u8 	%rs6, [%r5];
	add.s32 	%r202, %r5, %r50;
	ld.shared.u8 	%rs7, [%r202];
	max.u16 	%rs8, %rs6, %rs7;
	st.shared.u8 	[%r5], %rs8;
$L__BB32_117:
	bar.sync 	0;
	setp.gt.u32 	%p50, %r213, 131;
	mov.u32 	%r213, %r50;
	@%p50 bra 	$L__BB32_115;
$L__BB32_118:
	setp.gt.u32 	%p51, %r1, 31;
	@%p51 bra 	$L__BB32_121;
	ld.volatile.shared.u8 	%rs9, [%r5];
	ld.volatile.shared.u8 	%rs10, [%r5+32];
	max.u16 	%rs11, %rs9, %rs10;
	st.volatile.shared.u8 	[%r5], %rs11;
	ld.volatile.shared.u8 	%rs12, [%r5];
	ld.volatile.shared.u8 	%rs13, [%r5+16];
	max.u16 	%rs14, %rs12, %rs13;
	st.volatile.shared.u8 	[%r5], %rs14;
	ld.volatile.shared.u8 	%rs15, [%r5];
	ld.volatile.shared.u8 	%rs16, [%r5+8];
	max.u16 	%rs17, %rs15, %rs16;
	st.volatile.shared.u8 	[%r5], %rs17;
	ld.volatile.shared.u8 	%rs18, [%r5];
	ld.volatile.shared.u8 	%rs19, [%r5+4];
	max.u16 	%rs20, %rs18, %rs19;
	st.volatile.shared.u8 	[%r5], %rs20;
	ld.volatile.shared.u8 	%rs21, [%r5];
	ld.volatile.shared.u8 	%rs22, [%r5+2];
	max.u16 	%rs23, %rs21, %rs22;
	st.volatile.shared.u8 	[%r5], %rs23;
	ld.volatile.shared.u8 	%rs24, [%r5];
	ld.volatile.shared.u8 	%rs25, [%r5+1];
	max.u16 	%rs26, %rs24, %rs25;
	st.volatile.shared.u8 	[%r5], %rs26;
	setp.ne.s32 	%p52, %r1, 0;
	@%p52 bra 	$L__BB32_121;
	ld.param.u64 	%rd478, [contiguous_reduce2_u8_param_0];
	ld.shared.u8 	%rs27, [sdata_u8];
	cvt.u64.u32 	%rd473, %r2;
	mov.u32 	%r203, %ctaid.y;
	cvt.u64.u32 	%rd474, %r203;
	mad.lo.s64 	%rd475, %rd265, %rd474, %rd473;
	cvta.to.global.u64 	%rd476, %rd478;
	add.s64 	%rd477, %rd476, %rd475;
	st.global.u8 	[%rd477], %rs27;
$L__BB32_121:
	ret;

}
	// .globl	contiguous_reduce22_u8
.visible .entry contiguous_reduce22_u8(
	.param .u64 .ptr .align 1 contiguous_reduce22_u8_param_0,
	.param .u64 .ptr .align 1 contiguous_reduce22_u8_param_1,
	.param .u64 contiguous_reduce22_u8_param_2,
	.param .u64 contiguous_reduce22_u8_param_3
)
{
	.reg .pred 	%p<8>;
	.reg .b16 	%rs<28>;
	.reg .b32 	%r<17>;
	.reg .b64 	%rd<23>;

	ld.param.u64 	%rd4, [contiguous_reduce22_u8_param_0];
	ld.param.u64 	%rd7, [contiguous_reduce22_u8_param_1];
	ld.param.u64 	%rd5, [contiguous_reduce22_u8_param_2];
	ld.param.u64 	%rd6, [contiguous_reduce22_u8_param_3];
	cvta.to.global.u64 	%rd1, %rd7;
	mov.u32 	%r1, %tid.x;
	mov.u32 	%r2, %ctaid.x;
	mov.u32 	%r16, %ntid.x;
	mul.lo.s32 	%r8, %r2, %r16;
	shl.b32 	%r9, %r8, 1;
	add.s32 	%r4, %r9, %r1;
	mov.u32 	%r10, sdata_u8;
	add.s32 	%r5, %r10, %r1;
	mov.b16 	%rs1, 0;
	st.shared.u8 	[%r5], %rs1;
	add.s32 	%r11, %r4, %r16;
	cvt.u64.u32 	%rd2, %r11;
	setp.le.u64 	%p1, %rd5, %rd2;
	@%p1 bra 	$L__BB33_2;
	cvt.u64.u32 	%rd11, %r4;
	mov.u32 	%r13, %ctaid.y;
	cvt.u64.u32 	%rd12, %r13;
	mul.lo.s64 	%rd13, %rd5, %rd12;
	add.s64 	%rd14, %rd13, %rd11;
	add.s64 	%rd15, %rd1, %rd14;
	ld.global.u8 	%rs3, [%rd15];
	add.s64 	%rd16, %rd13, %rd2;
	add.s64 	%rd17, %rd1, %rd16;
	ld.global.u8 	%rs4, [%rd17];
	max.u16 	%rs5, %rs3, %rs4;
	st.shared.u8 	[%r5], %rs5;
	bra.uni 	$L__BB33_4;
$L__BB33_2:
	cvt.u64.u32 	%rd3, %r4;
	setp.le.u64 	%p2, %rd5, %rd3;
	@%p2 bra 	$L__BB33_4;
	mov.u32 	%r12, %ctaid.y;
	cvt.u64.u32 	%rd8, %r12;
	mad.lo.s64 	%rd9, %rd5, %rd8, %rd3;
	add.s64 	%rd10, %rd1, %rd9;
	ld.global.u8 	%rs2, [%rd10];
	st.shared.u8 	[%r5], %rs2;
$L__BB33_4:
	bar.sync 	0;
	setp.lt.u32 	%p3, %r16, 66;
	@%p3 bra 	$L__BB33_8;
$L__BB33_5:
	shr.u32 	%r7, %r16, 1;
	setp.ge.u32 	%p4, %r1, %r7;
	@%p4 bra 	$L__BB33_7;
	ld.shared.u8 	%rs6, [%r5];
	add.s32 	%r14, %r5, %r7;
	ld.shared.u8 	%rs7, [%r14];
	max.u16 	%rs8, %rs6, %rs7;
	st.shared.u8 	[%r5], %rs8;
$L__BB33_7:
	bar.sync 	0;
	setp.gt.u32 	%p5, %r16, 131;
	mov.u32 	%r16, %r7;
	@%p5 bra 	$L__BB33_5;
$L__BB33_8:
	setp.gt.u32 	%p6, %r1, 31;
	@%p6 bra 	$L__BB33_11;
	ld.volatile.shared.u8 	%rs9, [%r5];
	ld.volatile.shared.u8 	%rs10, [%r5+32];
	max.u16 	%rs11, %rs9, %rs10;
	st.volatile.shared.u8 	[%r5], %rs11;
	ld.volatile.shared.u8 	%rs12, [%r5];
	ld.volatile.shared.u8 	%rs13, [%r5+16];
	max.u16 	%rs14, %rs12, %rs13;
	st.volatile.shared.u8 	[%r5], %rs14;
	ld.volatile.shared.u8 	%rs15, [%r5];
	ld.volatile.shared.u8 	%rs16, [%r5+8];
	max.u16 	%rs17, %rs15, %rs16;
	st.volatile.shared.u8 	[%r5], %rs17;
	ld.volatile.shared.u8 	%rs18, [%r5];
	ld.volatile.shared.u8 	%rs19, [%r5+4];
	max.u16 	%rs20, %rs18, %rs19;
	st.volatile.shared.u8 	[%r5], %rs20;
	ld.volatile.shared.u8 	%rs21, [%r5];
	ld.volatile.shared.u8 	%rs22, [%r5+2];
	max.u16 	%rs23, %rs21, %rs22;
	st.volatile.shared.u8 	[%r5], %rs23;
	ld.volatile.shared.u8 	%rs24, [%r5];
	ld.volatile.shared.u8 	%rs25, [%r5+1];
	max.u16 	%rs26, %rs24, %rs25;
	st.volatile.shared.u8 	[%r5], %rs26;
	setp.ne.s32 	%p7, %r1, 0;
	@%p7 bra 	$L__BB33_11;
	ld.shared.u8 	%rs27, [sdata_u8];
	cvt.u64.u32 	%rd18, %r2;
	mov.u32 	%r15, %ctaid.y;
	cvt.u64.u32 	%rd19, %r15;
	mad.lo.s64 	%rd20, %rd6, %rd19, %rd18;
	cvta.to.global.u64 	%rd21, %rd4;
	add.s64 	%rd22, %rd21, %rd20;
	st.global.u8 	[%rd22], %rs27;
$L__BB33_11:
	ret;

}
	// .globl	contiguous_reduce3_u8
.visible .entry contiguous_reduce3_u8(
	.param .u64 .ptr .align 1 contiguous_reduce3_u8_param_0,
	.param .u64 .ptr .align 1 contiguous_reduce3_u8_param_1,
	.param .u64 .ptr .align 1 contiguous_reduce3_u8_param_2,
	.param .u64 .ptr .align 1 contiguous_reduce3_u8_param_3,
	.param .u64 contiguous_reduce3_u8_param_4,
	.param .u64 contiguous_reduce3_u8_param_5,
	.param .u64 contiguous_reduce3_u8_param_6
)
{
	.reg .pred 	%p<38>;
	.reg .b16 	%rs<60>;
	.reg .b32 	%r<184>;
	.reg .b64 	%rd<306>;

	ld.param.u64 	%rd144, [contiguous_reduce3_u8_param_0];
	ld.param.u64 	%rd145, [contiguous_reduce3_u8_param_1];
	ld.param.u64 	%rd148, [contiguous_reduce3_u8_param_2];
	ld.param.u64 	%rd149, [contiguous_reduce3_u8_param_3];
	ld.param.u64 	%rd146, [contiguous_reduce3_u8_param_4];
	ld.param.u64 	%rd147, [contiguous_reduce3_u8_param_5];
	ld.param.u64 	%rd150, [contiguous_reduce3_u8_param_6];
	cvta.to.global.u64 	%rd1, %rd149;
	cvta.to.global.u64 	%rd2, %rd148;
	mov.u32 	%r1, %tid.y;
	mov.u32 	%r2, %ntid.x;
	mov.u32 	%r3, %tid.x;
	mad.lo.s32 	%r61, %r1, %r2, %r3;
	mov.u32 	%r62, %ctaid.x;
	mad.lo.s32 	%r63, %r62, %r2, %r3;
	mov.u32 	%r4, %ctaid.y;
	mov.u32 	%r5, %ntid.y;
	mad.lo.s32 	%r64, %r4, %r5, %r1;
	mov.u32 	%r65, sdata_u8;
	add.s32 	%r7, %r65, %r61;
	mov.b16 	%rs16, 0;
	st.shared.u8 	[%r7], %rs16;
	cvt.u64.u32 	%rd3, %r63;
	setp.le.u64 	%p1, %rd147, %rd3;
	cvt.u64.u32 	%rd152, %r64;
	setp.le.u64 	%p2, %rd150, %rd152;
	or.pred  	%p3, %p1, %p2;
	@%p3 bra 	$L__BB34_76;
	cvt.u32.u64 	%r66, %rd3;
	cvt.u32.u64 	%r67, %rd147;
	mad.lo.s32 	%r175, %r64, %r67, %r66;
	cvt.u32.u64 	%r9, %rd146;
	add.s32 	%r174, %r9, -1;
	setp.lt.s32 	%p4, %r174, 0;
	mov.b64 	%rd305, 0;
	@%p4 bra 	$L__BB34_59;
	setp.lt.u32 	%p5, %r174, 7;
	mov.b64 	%rd305, 0;
	@%p5 bra 	$L__BB34_30;
	add.s32 	%r170, %r9, -4;
	and.b32  	%r68, %r9, -8;
	neg.s32 	%r169, %r68;
	mov.b64 	%rd305, 0;
$L__BB34_4:
	.pragma "nounroll";
	add.s32 	%r16, %r170, 3;
	cvt.u64.u32 	%rd5, %r175;
	mul.wide.u32 	%rd157, %r16, 8;
	add.s64 	%rd158, %rd2, %rd157;
	ld.global.u64 	%rd6, [%rd158];
	and.b64  	%rd159, %rd6, -4294967296;
	setp.ne.s64 	%p6, %rd159, 0;
	@%p6 bra 	$L__BB34_6;
	cvt.u32.u64 	%r69, %rd6;
	cvt.u32.u64 	%r70, %rd5;
	div.u32 	%r71, %r70, %r69;
	mul.lo.s32 	%r72, %r71, %r69;
	sub.s32 	%r73, %r70, %r72;
	cvt.u64.u32 	%rd270, %r71;
	cvt.u64.u32 	%rd271, %r73;
	bra.uni 	$L__BB34_7;
$L__BB34_6:
	div.s64 	%rd270, %rd5, %rd6;
	mul.lo.s64 	%rd160, %rd270, %rd6;
	sub.s64 	%rd271, %rd5, %rd160;
$L__BB34_7:
	mul.wide.u32 	%rd161, %r16, 8;
	add.s64 	%rd162, %rd1, %rd161;
	ld.global.u64 	%rd163, [%rd162];
	mad.lo.s64 	%rd13, %rd163, %rd271, %rd305;
	add.s32 	%r17, %r170, 2;
	and.b64  	%rd14, %rd270, 4294967295;
	mul.wide.u32 	%rd164, %r17, 8;
	add.s64 	%rd165, %rd2, %rd164;
	ld.global.u64 	%rd15, [%rd165];
	and.b64  	%rd166, %rd15, -4294967296;
	setp.ne.s64 	%p7, %rd166, 0;
	@%p7 bra 	$L__BB34_9;
	cvt.u32.u64 	%r74, %rd15;
	cvt.u32.u64 	%r75, %rd14;
	div.u32 	%r76, %r75, %r74;
	mul.lo.s32 	%r77, %r76, %r74;
	sub.s32 	%r78, %r75, %r77;
	cvt.u64.u32 	%rd272, %r76;
	cvt.u64.u32 	%rd273, %r78;
	bra.uni 	$L__BB34_10;
$L__BB34_9:
	div.s64 	%rd272, %rd14, %rd15;
	mul.lo.s64 	%rd167, %rd272, %rd15;
	sub.s64 	%rd273, %rd14, %rd167;
$L__BB34_10:
	mul.wide.u32 	%rd168, %r17, 8;
	add.s64 	%rd169, %rd1, %rd168;
	ld.global.u64 	%rd170, [%rd169];
	mad.lo.s64 	%rd22, %rd170, %rd273, %rd13;
	add.s32 	%r18, %r170, 1;
	and.b64  	%rd23, %rd272, 4294967295;
	mul.wide.u32 	%rd171, %r18, 8;
	add.s64 	%rd172, %rd2, %rd171;
	ld.global.u64 	%rd24, [%rd172];
	and.b64  	%rd173, %rd24, -4294967296;
	setp.ne.s64 	%p8, %rd173, 0;
	@%p8 bra 	$L__BB34_12;
	cvt.u32.u64 	%r79, %rd24;
	cvt.u32.u64 	%r80, %rd23;
	div.u32 	%r81, %r80, %r79;
	mul.lo.s32 	%r82, %r81, %r79;
	sub.s32 	%r83, %r80, %r82;
	cvt.u64.u32 	%rd274, %r81;
	cvt.u64.u32 	%rd275, %r83;
	bra.uni 	$L__BB34_13;
$L__BB34_12:
	div.s64 	%rd274, %rd23, %rd24;
	mul.lo.s64 	%rd174, %rd274, %rd24;
	sub.s64 	%rd275, %rd23, %rd174;
$L__BB34_13:
	mul.wide.u32 	%rd175, %r18, 8;
	add.s64 	%rd176, %rd1, %rd175;
	ld.global.u64 	%rd177, [%rd176];
	mad.lo.s64 	%rd31, %rd177, %rd275, %rd22;
	and.b64  	%rd32, %rd274, 4294967295;
	mul.wide.u32 	%rd178, %r170, 8;
	add.s64 	%rd179, %rd2, %rd178;
	ld.global.u64 	%rd33, [%rd179];
	and.b64  	%rd180, %rd33, -4294967296;
	setp.ne.s64 	%p9, %rd180, 0;
	@%p9 bra 	$L__BB34_15;
	cvt.u32.u64 	%r84, %rd33;
	cvt.u32.u64 	%r85, %rd32;
	div.u32 	%r86, %r85, %r84;
	mul.lo.s32 	%r87, %r86, %r84;
	sub.s32 	%r88, %r85, %r87;
	cvt.u64.u32 	%rd276, %r86;
	cvt.u64.u32 	%rd277, %r88;
	bra.uni 	$L__BB34_16;
$L__BB34_15:
	div.s64 	%rd276, %rd32, %rd33;
	mul.lo.s64 	%rd181, %rd276, %rd33;
	sub.s64 	%rd277, %rd32, %rd181;
$L__BB34_16:
	mul.wide.u32 	%rd182, %r170, 8;
	add.s64 	%rd183, %rd1, %rd182;
	ld.global.u64 	%rd184, [%rd183];
	mad.lo.s64 	%rd40, %rd184, %rd277, %rd31;
	add.s32 	%r19, %r170, -1;
	and.b64  	%rd41, %rd276, 4294967295;
	mul.wide.u32 	%rd185, %r19, 8;
	add.s64 	%rd186, %rd2, %rd185;
	ld.global.u64 	%rd42, [%rd186];
	and.b64  	%rd187, %rd42, -4294967296;
	setp.ne.s64 	%p10, %rd187, 0;
	@%p10 bra 	$L__BB34_18;
	cvt.u32.u64 	%r89, %rd42;
	cvt.u32.u64 	%r90, %rd41;
	div.u32 	%r91, %r90, %r89;
	mul.lo.s32 	%r92, %r91, %r89;
	sub.s32 	%r93, %r90, %r92;
	cvt.u64.u32 	%rd278, %r91;
	cvt.u64.u32 	%rd279, %r93;
	bra.uni 	$L__BB34_19;
$L__BB34_18:
	div.s64 	%rd278, %rd41, %rd42;
	mul.lo.s64 	%rd188, %rd278, %rd42;
	sub.s64 	%rd279, %rd41, %rd188;
$L__BB34_19:
	mul.wide.u32 	%rd189, %r19, 8;
	add.s64 	%rd190, %rd1, %rd189;
	ld.global.u64 	%rd191, [%rd190];
	mad.lo.s64 	%rd49, %rd191, %rd279, %rd40;
	add.s32 	%r20, %r170, -2;
	and.b64  	%rd50, %rd278, 4294967295;
	mul.wide.u32 	%rd192, %r20, 8;
	add.s64 	%rd193, %rd2, %rd192;
	ld.global.u64 	%rd51, [%rd193];
	and.b64  	%rd194, %rd51, -4294967296;
	setp.ne.s64 	%p11, %rd194, 0;
	@%p11 bra 	$L__BB34_21;
	cvt.u32.u64 	%r94, %rd51;
	cvt.u32.u64 	%r95, %rd50;
	div.u32 	%r96, %r95, %r94;
	mul.lo.s32 	%r97, %r96, %r94;
	sub.s32 	%r98, %r95, %r97;
	cvt.u64.u32 	%rd280, %r96;
	cvt.u64.u32 	%rd281, %r98;
	bra.uni 	$L__BB34_22;
$L__BB34_21:
	div.s64 	%rd280, %rd50, %rd51;
	mul.lo.s64 	%rd195, %rd280, %rd51;
	sub.s64 	%rd281, %rd50, %rd195;
$L__BB34_22:
	mul.wide.u32 	%rd196, %r20, 8;
	add.s64 	%rd197, %rd1, %rd196;
	ld.global.u64 	%rd198, [%rd197];
	mad.lo.s64 	%rd58, %rd198, %rd281, %rd49;
	add.s32 	%r21, %r170, -3;
	and.b64  	%rd59, %rd280, 4294967295;
	mul.wide.u32 	%rd199, %r21, 8;
	add.s64 	%rd200, %rd2, %rd199;
	ld.global.u64 	%rd60, [%rd200];
	and.b64  	%rd201, %rd60, -4294967296;
	setp.ne.s64 	%p12, %rd201, 0;
	@%p12 bra 	$L__BB34_24;
	cvt.u32.u64 	%r99, %rd60;
	cvt.u32.u64 	%r100, %rd59;
	div.u32 	%r101, %r100, %r99;
	mul.lo.s32 	%r102, %r101, %r99;
	sub.s32 	%r103, %r100, %r102;
	cvt.u64.u32 	%rd282, %r101;
	cvt.u64.u32 	%rd283, %r103;
	bra.uni 	$L__BB34_25;
$L__BB34_24:
	div.s64 	%rd282, %rd59, %rd60;
	mul.lo.s64 	%rd202, %rd282, %rd60;
	sub.s64 	%rd283, %rd59, %rd202;
$L__BB34_25:
	mul.wide.u32 	%rd203, %r21, 8;
	add.s64 	%rd204, %rd1, %rd203;
	ld.global.u64 	%rd205, [%rd204];
	mad.lo.s64 	%rd67, %rd205, %rd283, %rd58;
	and.b64  	%rd68, %rd282, 4294967295;
	add.s32 	%r104, %r170, -4;
	mul.wide.u32 	%rd206, %r104, 8;
	add.s64 	%rd207, %rd2, %rd206;
	ld.global.u64 	%rd69, [%rd207];
	and.b64  	%rd208, %rd69, -4294967296;
	setp.ne.s64 	%p13, %rd208, 0;
	@%p13 bra 	$L__BB34_27;
	cvt.u32.u64 	%r105, %rd69;
	cvt.u32.u64 	%r106, %rd68;
	div.u32 	%r107, %r106, %r105;
	mul.lo.s32 	%r108, %r107, %r105;
	sub.s32 	%r109, %r106, %r108;
	cvt.u64.u32 	%rd284, %r107;
	cvt.u64.u32 	%rd285, %r109;
	bra.uni 	$L__BB34_28;
$L__BB34_27:
	div.s64 	%rd284, %rd68, %rd69;
	mul.lo.s64 	%rd209, %rd284, %rd69;
	sub.s64 	%rd285, %rd68, %rd209;
$L__BB34_28:
	mul.wide.u32 	%rd210, %r104, 8;
	add.s64 	%rd211, %rd1, %rd210;
	ld.global.u64 	%rd212, [%rd211];
	mad.lo.s64 	%rd305, %rd212, %rd285, %rd67;
	cvt.u32.u64 	%r175, %rd284;
	add.s32 	%r170, %r170, -8;
	add.s32 	%r169, %r169, 8;
	setp.ne.s32 	%p14, %r169, 0;
	@%p14 bra 	$L__BB34_4;
	add.s32 	%r174, %r170, 3;
$L__BB34_30:
	and.b32  	%r28, %r9, 7;
	setp.eq.s32 	%p15, %r28, 0;
	@%p15 bra 	$L__BB34_59;
	and.b32  	%r29, %r9, 3;
	setp.lt.u32 	%p16, %r28, 4;
	@%p16 bra 	$L__BB34_45;
	cvt.u64.u32 	%rd79, %r175;
	mul.wide.u32 	%rd214, %r174, 8;
	add.s64 	%rd215, %rd2, %rd214;
	ld.global.u64 	%rd80, [%rd215];
	and.b64  	%rd216, %rd80, -4294967296;
	setp.ne.s64 	%p17, %rd216, 0;
	@%p17 bra 	$L__BB34_34;
	cvt.u32.u64 	%r111, %rd80;
	cvt.u32.u64 	%r112, %rd79;
	div.u32 	%r113, %r112, %r111;
	mul.lo.s32 	%r114, %r113, %r111;
	sub.s32 	%r115, %r112, %r114;
	cvt.u64.u32 	%rd288, %r113;
	cvt.u64.u32 	%rd289, %r115;
	bra.uni 	$L__BB34_35;
$L__BB34_34:
	div.s64 	%rd288, %rd79, %rd80;
	mul.lo.s64 	%rd217, %rd288, %rd80;
	sub.s64 	%rd289, %rd79, %rd217;
$L__BB34_35:
	mul.wide.u32 	%rd218, %r174, 8;
	add.s64 	%rd219, %rd1, %rd218;
	ld.global.u64 	%rd220, [%rd219];
	mad.lo.s64 	%rd87, %rd220, %rd289, %rd305;
	add.s32 	%r30, %r174, -1;
	and.b64  	%rd88, %rd288, 4294967295;
	mul.wide.u32 	%rd221, %r30, 8;
	add.s64 	%rd222, %rd2, %rd221;
	ld.global.u64 	%rd89, [%rd222];
	and.b64  	%rd223, %rd89, -4294967296;
	setp.ne.s64 	%p18, %rd223, 0;
	@%p18 bra 	$L__BB34_37;
	cvt.u32.u64 	%r116, %rd89;
	cvt.u32.u64 	%r117, %rd88;
	div.u32 	%r118, %r117, %r116;
	mul.lo.s32 	%r119, %r118, %r116;
	sub.s32 	%r120, %r117, %r119;
	cvt.u64.u32 	%rd290, %r118;
	cvt.u64.u32 	%rd291, %r120;
	bra.uni 	$L__BB34_38;
$L__BB34_37:
	div.s64 	%rd290, %rd88, %rd89;
	mul.lo.s64 	%rd224, %rd290, %rd89;
	sub.s64 	%rd291, %rd88, %rd224;
$L__BB34_38:
	mul.wide.u32 	%rd225, %r30, 8;
	add.s64 	%rd226, %rd1, %rd225;
	ld.global.u64 	%rd227, [%rd226];
	mad.lo.s64 	%rd96, %rd227, %rd291, %rd87;
	add.s32 	%r31, %r174, -2;
	and.b64  	%rd97, %rd290, 4294967295;
	mul.wide.u32 	%rd228, %r31, 8;
	add.s64 	%rd229, %rd2, %rd228;
	ld.global.u64 	%rd98, [%rd229];
	and.b64  	%rd230, %rd98, -4294967296;
	setp.ne.s64 	%p19, %rd230, 0;
	@%p19 bra 	$L__BB34_40;
	cvt.u32.u64 	%r121, %rd98;
	cvt.u32.u64 	%r122, %rd97;
	div.u32 	%r123, %r122, %r121;
	mul.lo.s32 	%r124, %r123, %r121;
	sub.s32 	%r125, %r122, %r124;
	cvt.u64.u32 	%rd292, %r123;
	cvt.u64.u32 	%rd293, %r125;
	bra.uni 	$L__BB34_41;
$L__BB34_40:
	div.s64 	%rd292, %rd97, %rd98;
	mul.lo.s64 	%rd231, %rd292, %rd98;
	sub.s64 	%rd293, %rd97, %rd231;
$L__BB34_41:
	mul.wide.u32 	%rd232, %r31, 8;
	add.s64 	%rd233, %rd1, %rd232;
	ld.global.u64 	%rd234, [%rd233];
	mad.lo.s64 	%rd105, %rd234, %rd293, %rd96;
	add.s32 	%r32, %r174, -3;
	and.b64  	%rd106, %rd292, 4294967295;
	mul.wide.u32 	%rd235, %r32, 8;
	add.s64 	%rd236, %rd2, %rd235;
	ld.global.u64 	%rd107, [%rd236];
	and.b64  	%rd237, %rd107, -4294967296;
	setp.ne.s64 	%p20, %rd237, 0;
	@%p20 bra 	$L__BB34_43;
	cvt.u32.u64 	%r126, %rd107;
	cvt.u32.u64 	%r127, %rd106;
	div.u32 	%r128, %r127, %r126;
	mul.lo.s32 	%r129, %r128, %r126;
	sub.s32 	%r130, %r127, %r129;
	cvt.u64.u32 	%rd294, %r128;
	cvt.u64.u32 	%rd295, %r130;
	bra.uni 	$L__BB34_44;
$L__BB34_43:
	div.s64 	%rd294, %rd106, %rd107;
	mul.lo.s64 	%rd238, %rd294, %rd107;
	sub.s64 	%rd295, %rd106, %rd238;
$L__BB34_44:
	mul.wide.u32 	%rd239, %r32, 8;
	add.s64 	%rd240, %rd1, %rd239;
	ld.global.u64 	%rd241, [%rd240];
	mad.lo.s64 	%rd305, %rd241, %rd295, %rd105;
	cvt.u32.u64 	%r175, %rd294;
	add.s32 	%r174, %r174, -4;
$L__BB34_45:
	setp.eq.s32 	%p21, %r29, 0;
	@%p21 bra 	$L__BB34_59;
	setp.eq.s32 	%p22, %r29, 1;
	@%p22 bra 	$L__BB34_54;
	cvt.u64.u32 	%rd117, %r175;
	mul.wide.u32 	%rd243, %r174, 8;
	add.s64 	%rd244, %rd2, %rd243;
	ld.global.u64 	%rd118, [%rd244];
	and.b64  	%rd245, %rd118, -4294967296;
	setp.ne.s64 	%p23, %rd245, 0;
	@%p23 bra 	$L__BB34_49;
	cvt.u32.u64 	%r131, %rd118;
	cvt.u32.u64 	%r132, %rd117;
	div.u32 	%r133, %r132, %r131;
	mul.lo.s32 	%r134, %r133, %r131;
	sub.s32 	%r135, %r132, %r134;
	cvt.u64.u32 	%rd298, %r133;
	cvt.u64.u32 	%rd299, %r135;
	bra.uni 	$L__BB34_50;
$L__BB34_49:
	div.s64 	%rd298, %rd117, %rd118;
	mul.lo.s64 	%rd246, %rd298, %rd118;
	sub.s64 	%rd299, %rd117, %rd246;
$L__BB34_50:
	add.s64 	%rd248, %rd1, %rd243;
	ld.global.u64 	%rd249, [%rd248];
	mad.lo.s64 	%rd125, %rd249, %rd299, %rd305;
	add.s32 	%r37, %r174, -1;
	and.b64  	%rd126, %rd298, 4294967295;
	mul.wide.u32 	%rd250, %r37, 8;
	add.s64 	%rd251, %rd2, %rd250;
	ld.global.u64 	%rd127, [%rd251];
	and.b64  	%rd252, %rd127, -4294967296;
	setp.ne.s64 	%p24, %rd252, 0;
	@%p24 bra 	$L__BB34_52;
	cvt.u32.u64 	%r136, %rd127;
	cvt.u32.u64 	%r137, %rd126;
	div.u32 	%r138, %r137, %r136;
	mul.lo.s32 	%r139, %r138, %r136;
	sub.s32 	%r140, %r137, %r139;
	cvt.u64.u32 	%rd300, %r138;
	cvt.u64.u32 	%rd301, %r140;
	bra.uni 	$L__BB34_53;
$L__BB34_52:
	div.s64 	%rd300, %rd126, %rd127;
	mul.lo.s64 	%rd253, %rd300, %rd127;
	sub.s64 	%rd301, %rd126, %rd253;
$L__BB34_53:
	add.s64 	%rd255, %rd1, %rd250;
	ld.global.u64 	%rd256, [%rd255];
	mad.lo.s64 	%rd305, %rd256, %rd301, %rd125;
	cvt.u32.u64 	%r175, %rd300;
	add.s32 	%r174, %r174, -2;
$L__BB34_54:
	and.b32  	%r141, %r9, 1;
	setp.eq.b32 	%p25, %r141, 1;
	not.pred 	%p26, %p25;
	@%p26 bra 	$L__BB34_59;
	cvt.u64.u32 	%rd137, %r175;
	mul.wide.u32 	%rd257, %r174, 8;
	add.s64 	%rd258, %rd2, %rd257;
	ld.global.u64 	%rd138, [%rd258];
	and.b64  	%rd259, %rd138, -4294967296;
	setp.ne.s64 	%p27, %rd259, 0;
	@%p27 bra 	$L__BB34_57;
	cvt.u32.u64 	%r142, %rd138;
	cvt.u32.u64 	%r143, %rd137;
	rem.u32 	%r144, %r143, %r142;
	cvt.u64.u32 	%rd304, %r144;
	bra.uni 	$L__BB34_58;
$L__BB34_57:
	rem.s64 	%rd304, %rd137, %rd138;
$L__BB34_58:
	add.s64 	%rd261, %rd1, %rd257;
	ld.global.u64 	%rd262, [%rd261];
	mad.lo.s64 	%rd305, %rd262, %rd304, %rd305;
$L__BB34_59:
	cvta.to.global.u64 	%rd263, %rd145;
	add.s64 	%rd264, %rd263, %rd305;
	ld.global.u8 	%rs17, [%rd264];
	st.shared.u8 	[%r7], %rs17;
	bar.sync 	0;
	setp.ne.s32 	%p28, %r1, 0;
	@%p28 bra 	$L__BB34_76;
	setp.gt.u32 	%p29, %r5, 1;
	@%p29 bra 	$L__BB34_62;
	mov.u32 	%r145, sdata_u8;
	add.s32 	%r146, %r145, %r3;
	ld.shared.u8 	%rs58, [%r146];
	bra.uni 	$L__BB34_75;
$L__BB34_62:
	mov.u32 	%r148, sdata_u8;
	add.s32 	%r42, %r148, %r3;
	ld.shared.u8 	%rs58, [%r42];
	add.s32 	%r43, %r5, -1;
	add.s32 	%r149, %r5, -2;
	and.b32  	%r44, %r43, 7;
	setp.lt.u32 	%p30, %r149, 7;
	mov.b32 	%r182, 1;
	@%p30 bra 	$L__BB34_66;
	and.b32  	%r151, %r43, -8;
	neg.s32 	%r180, %r151;
	add.s32 	%r152, %r3, %r2;
	add.s32 	%r178, %r148, %r152;
	shl.b32 	%r47, %r2, 3;
	mov.b32 	%r179, 0;
$L__BB34_64:
	.pragma "nounroll";
	ld.shared.u8 	%rs19, [%r178];
	and.b16  	%rs20, %rs58, 255;
	max.u16 	%rs21, %rs20, %rs19;
	add.s32 	%r154, %r178, %r2;
	ld.shared.u8 	%rs22, [%r154];
	max.u16 	%rs23, %rs21, %rs22;
	add.s32 	%r155, %r154, %r2;
	ld.shared.u8 	%rs24, [%r155];
	max.u16 	%rs25, %rs23, %rs24;
	add.s32 	%r156, %r155, %r2;
	ld.shared.u8 	%rs26, [%r156];
	max.u16 	%rs27, %rs25, %rs26;
	add.s32 	%r157, %r156, %r2;
	ld.shared.u8 	%rs28, [%r157];
	max.u16 	%rs29, %rs27, %rs28;
	add.s32 	%r158, %r157, %r2;
	ld.shared.u8 	%rs30, [%r158];
	max.u16 	%rs31, %rs29, %rs30;
	add.s32 	%r159, %r158, %r2;
	ld.shared.u8 	%rs32, [%r159];
	max.u16 	%rs33, %rs31, %rs32;
	add.s32 	%r160, %r159, %r2;
	ld.shared.u8 	%rs34, [%r160];
	max.u16 	%rs58, %rs33, %rs34;
	add.s32 	%r180, %r180, 8;
	add.s32 	%r179, %r179, 8;
	add.s32 	%r178, %r178, %r47;
	setp.ne.s32 	%p31, %r180, 0;
	@%p31 bra 	$L__BB34_64;
	add.s32 	%r182, %r179, 1;
$L__BB34_66:
	setp.eq.s32 	%p32, %r44, 0;
	@%p32 bra 	$L__BB34_74;
	and.b32  	%r56, %r43, 3;
	setp.lt.u32 	%p33, %r44, 4;
	@%p33 bra 	$L__BB34_69;
	mad.lo.s32 	%r161, %r182, %r2, %r42;
	ld.shared.u8 	%rs36, [%r161];
	and.b16  	%rs37, %rs58, 255;
	max.u16 	%rs38, %rs37, %rs36;
	add.s32 	%r162, %r161, %r2;
	ld.shared.u8 	%rs39, [%r162];
	max.u16 	%rs40, %rs38, %rs39;
	add.s32 	%r163, %r162, %r2;
	ld.shared.u8 	%rs41, [%r163];
	max.u16 	%rs42, %rs40, %rs41;
	add.s32 	%r164, %r163, %r2;
	ld.shared.u8 	%rs43, [%r164];
	max.u16 	%rs58, %rs42, %rs43;
	add.s32 	%r182, %r182, 4;
$L__BB34_69:
	setp.eq.s32 	%p34, %r56, 0;
	@%p34 bra 	$L__BB34_74;
	setp.eq.s32 	%p35, %r56, 1;
	@%p35 bra 	$L__BB34_72;
	mad.lo.s32 	%r165, %r182, %r2, %r42;
	ld.shared.u8 	%rs45, [%r165];
	and.b16  	%rs46, %rs58, 255;
	max.u16 	%rs47, %rs46, %rs45;
	add.s32 	%r166, %r165, %r2;
	ld.shared.u8 	%rs48, [%r166];
	max.u16 	%rs58, %rs47, %rs48;
	add.s32 	%r182, %r182, 2;
$L__BB34_72:
	and.b32  	%r167, %r43, 1;
	setp.eq.b32 	%p36, %r167, 1;
	not.pred 	%p37, %p36;
	@%p37 bra 	$L__BB34_74;
	mad.lo.s32 	%r168, %r182, %r2, %r42;
	ld.shared.u8 	%rs49, [%r168];
	and.b16  	%rs50, %rs58, 255;
	max.u16 	%rs58, %rs50, %rs49;
$L__BB34_74:
	st.shared.u8 	[%r42], %rs58;
$L__BB34_75:
	cvt.u64.u32 	%rd265, %r4;
	mad.lo.s64 	%rd266, %rd147, %rd265, %rd3;
	cvta.to.global.u64 	%rd267, %rd144;
	add.s64 	%rd268, %rd267, %rd266;
	st.global.u8 	[%rd268], %rs58;
$L__BB34_76:
	ret;

}
	// .globl	contiguous_reduce33_u8
.visible .entry contiguous_reduce33_u8(
	.param .u64 .ptr .align 1 contiguous_reduce33_u8_param_0,
	.param .u64 .ptr .align 1 contiguous_reduce33_u8_param_1,
	.param .u64 contiguous_reduce33_u8_param_2,
	.param .u64 contiguous_reduce33_u8_param_3,
	.param .u64 contiguous_reduce33_u8_param_4
)
{
	.reg .pred 	%p<14>;
	.reg .b16 	%rs<60>;
	.reg .b32 	%r<65>;
	.reg .b64 	%rd<15>;

	ld.param.u64 	%rd2, [contiguous_reduce33_u8_param_0];
	ld.param.u64 	%rd3, [contiguous_reduce33_u8_param_1];
	ld.param.u64 	%rd4, [contiguous_reduce33_u8_param_3];
	ld.param.u64 	%rd5, [contiguous_reduce33_u8_param_4];
	mov.u32 	%r1, %tid.y;
	mov.u32 	%r2, %ntid.x;
	mov.u32 	%r3, %tid.x;
	mad.lo.s32 	%r27, %r1, %r2, %r3;
	mov.u32 	%r28, %ctaid.x;
	mad.lo.s32 	%r29, %r28, %r2, %r3;
	mov.u32 	%r4, %ctaid.y;
	mov.u32 	%r5, %ntid.y;
	mad.lo.s32 	%r30, %r4, %r5, %r1;
	mov.u32 	%r31, sdata_u8;
	add.s32 	%r7, %r31, %r27;
	mov.b16 	%rs16, 0;
	st.shared.u8 	[%r7], %rs16;
	cvt.u64.u32 	%rd1, %r29;
	setp.le.u64 	%p1, %rd4, %rd1;
	cvt.u64.u32 	%rd7, %r30;
	setp.le.u64 	%p2, %rd5, %rd7;
	or.pred  	%p3, %p1, %p2;
	@%p3 bra 	$L__BB35_18;
	cvt.u32.u64 	%r32, %rd1;
	cvta.to.global.u64 	%rd8, %rd3;
	cvt.u32.u64 	%r33, %rd4;
	mad.lo.s32 	%r34, %r30, %r33, %r32;
	cvt.u64.u32 	%rd9, %r34;
	add.s64 	%rd10, %rd8, %rd9;
	ld.global.u8 	%rs17, [%rd10];
	st.shared.u8 	[%r7], %rs17;
	bar.sync 	0;
	setp.ne.s32 	%p4, %r1, 0;
	@%p4 bra 	$L__BB35_18;
	setp.gt.u32 	%p5, %r5, 1;
	@%p5 bra 	$L__BB35_4;
	add.s32 	%r36, %r31, %r3;
	ld.shared.u8 	%rs58, [%r36];
	bra.uni 	$L__BB35_17;
$L__BB35_4:
	add.s32 	%r8, %r31, %r3;
	ld.shared.u8 	%rs58, [%r8];
	add.s32 	%r9, %r5, -1;
	add.s32 	%r39, %r5, -2;
	and.b32  	%r10, %r9, 7;
	setp.lt.u32 	%p6, %r39, 7;
	mov.b32 	%r63, 1;
	@%p6 bra 	$L__BB35_8;
	and.b32  	%r41, %r9, -8;
	neg.s32 	%r61, %r41;
	add.s32 	%r42, %r3, %r2;
	add.s32 	%r59, %r31, %r42;
	shl.b32 	%r13, %r2, 3;
	mov.b32 	%r60, 0;
$L__BB35_6:
	.pragma "nounroll";
	ld.shared.u8 	%rs19, [%r59];
	and.b16  	%rs20, %rs58, 255;
	max.u16 	%rs21, %rs20, %rs19;
	add.s32 	%r44, %r59, %r2;
	ld.shared.u8 	%rs22, [%r44];
	max.u16 	%rs23, %rs21, %rs22;
	add.s32 	%r45, %r44, %r2;
	ld.shared.u8 	%rs24, [%r45];
	max.u16 	%rs25, %rs23, %rs24;
	add.s32 	%r46, %r45, %r2;
	ld.shared.u8 	%rs26, [%r46];
	max.u16 	%rs27, %rs25, %rs26;
	add.s32 	%r47, %r46, %r2;
	ld.shared.u8 	%rs28, [%r47];
	max.u16 	%rs29, %rs27, %rs28;
	add.s32 	%r48, %r47, %r2;
	ld.shared.u8 	%rs30, [%r48];
	max.u16 	%rs31, %rs29, %rs30;
	add.s32 	%r49, %r48, %r2;
	ld.shared.u8 	%rs32, [%r49];
	max.u16 	%rs33, %rs31, %rs32;
	add.s32 	%r50, %r49, %r2;
	ld.shared.u8 	%rs34, [%r50];
	max.u16 	%rs58, %rs33, %rs34;
	add.s32 	%r61, %r61, 8;
	add.s32 	%r60, %r60, 8;
	add.s32 	%r59, %r59, %r13;
	setp.ne.s32 	%p7, %r61, 0;
	@%p7 bra 	$L__BB35_6;
	add.s32 	%r63, %r60, 1;
$L__BB35_8:
	setp.eq.s32 	%p8, %r10, 0;
	@%p8 bra 	$L__BB35_16;
	and.b32  	%r22, %r9, 3;
	setp.lt.u32 	%p9, %r10, 4;
	@%p9 bra 	$L__BB35_11;
	mad.lo.s32 	%r51, %r63, %r2, %r8;
	ld.shared.u8 	%rs36, [%r51];
	and.b16  	%rs37, %rs58, 255;
	max.u16 	%rs38, %rs37, %rs36;
	add.s32 	%r52, %r51, %r2;
	ld.shared.u8 	%rs39, [%r52];
	max.u16 	%rs40, %rs38, %rs39;
	add.s32 	%r53, %r52, %r2;
	ld.shared.u8 	%rs41, [%r53];
	max.u16 	%rs42, %rs40, %rs41;
	add.s32 	%r54, %r53, %r2;
	ld.shared.u8 	%rs43, [%r54];
	max.u16 	%rs58, %rs42, %rs43;
	add.s32 	%r63, %r63, 4;
$L__BB35_11:
	setp.eq.s32 	%p10, %r22, 0;
	@%p10 bra 	$L__BB35_16;
	setp.eq.s32 	%p11, %r22, 1;
	@%p11 bra 	$L__BB35_14;
	mad.lo.s32 	%r55, %r63, %r2, %r8;
	ld.shared.u8 	%rs45, [%r55];
	and.b16  	%rs46, %rs58, 255;
	max.u16 	%rs47, %rs46, %rs45;
	add.s32 	%r56, %r55, %r2;
	ld.shared.u8 	%rs48, [%r56];
	max.u16 	%rs58, %rs47, %rs48;
	add.s32 	%r63, %r63, 2;
$L__BB35_14:
	and.b32  	%r57, %r9, 1;
	setp.eq.b32 	%p12, %r57, 1;
	not.pred 	%p13, %p12;
	@%p13 bra 	$L__BB35_16;
	mad.lo.s32 	%r58, %r63, %r2, %r8;
	ld.shared.u8 	%rs49, [%r58];
	and.b16  	%rs50, %rs58, 255;
	max.u16 	%rs58, %rs50, %rs49;
$L__BB35_16:
	st.shared.u8 	[%r8], %rs58;
$L__BB35_17:
	cvt.u64.u32 	%rd11, %r4;
	mad.lo.s64 	%rd12, %rd4, %rd11, %rd1;
	cvta.to.global.u64 	%rd13, %rd2;
	add.s64 	%rd14, %rd13, %rd12;
	st.global.u8 	[%rd14], %rs58;
$L__BB35_18:
	ret;

}
	// .globl	contiguous_reduce_u16
.visible .entry contiguous_reduce_u16(
	.param .u64 .ptr .align 1 contiguous_reduce_u16_param_0,
	.param .u64 .ptr .align 1 contiguous_reduce_u16_param_1,
	.param .u64 contiguous_reduce_u16_param_2
)
{
	.reg .pred 	%p<8>;
	.reg .b16 	%rs<28>;
	.reg .b32 	%r<16>;
	.reg .b64 	%rd<16>;

	ld.param.u64 	%rd4, [contiguous_reduce_u16_param_0];
	ld.param.u64 	%rd6, [contiguous_reduce_u16_param_1];
	ld.param.u64 	%rd5, [contiguous_reduce_u16_param_2];
	cvta.to.global.u64 	%rd1, %rd6;
	mov.u32 	%r1, %tid.x;
	mov.u32 	%r2, %ctaid.x;
	mov.u32 	%r15, %ntid.x;
	mul.lo.s32 	%r8, %r2, %r15;
	shl.b32 	%r9, %r8, 1;
	add.s32 	%r4, %r9, %r1;
	shl.b32 	%r10, %r1, 1;
	mov.u32 	%r11, sdata_u16;
	add.s32 	%r5, %r11, %r10;
	mov.b16 	%rs1, 0;
	st.shared.u16 	[%r5], %rs1;
	add.s32 	%r12, %r4, %r15;
	cvt.u64.u32 	%rd2, %r12;
	setp.le.u64 	%p1, %rd5, %rd2;
	@%p1 bra 	$L__BB36_2;
	mul.wide.u32 	%rd9, %r4, 2;
	add.s64 	%rd10, %rd1, %rd9;
	ld.global.u16 	%rs3, [%rd10];
	shl.b64 	%rd11, %rd2, 1;
	add.s64 	%rd12, %rd1, %rd11;
	ld.global.u16 	%rs4, [%rd12];
	max.u16 	%rs5, %rs3, %rs4;
	st.shared.u16 	[%r5], %rs5;
	bra.uni 	$L__BB36_4;
$L__BB36_2:
	cvt.u64.u32 	%rd3, %r4;
	setp.le.u64 	%p2, %rd5, %rd3;
	@%p2 bra 	$L__BB36_4;
	shl.b64 	%rd7, %rd3, 1;
	add.s64 	%rd8, %rd1, %rd7;
	ld.global.u16 	%rs2, [%rd8];
	st.shared.u16 	[%r5], %rs2;
$L__BB36_4:
	bar.sync 	0;
	setp.lt.u32 	%p3, %r15, 66;
	@%p3 bra 	$L__BB36_8;
$L__BB36_5:
	shr.u32 	%r7, %r15, 1;
	setp.ge.u32 	%p4, %r1, %r7;
	@%p4 bra 	$L__BB36_7;
	ld.shared.u16 	%rs6, [%r5];
	and.b32  	%r13, %r15, 2046;
	add.s32 	%r14, %r5, %r13;
	ld.shared.u16 	%rs7, [%r14];
	max.u16 	%rs8, %rs6, %rs7;
	st.shared.u16 	[%r5], %rs8;
$L__BB36_7:
	bar.sync 	0;
	setp.gt.u32 	%p5, %r15, 131;
	mov.u32 	%r15, %r7;
	@%p5 bra 	$L__BB36_5;
$L__BB36_8:
	setp.gt.u32 	%p6, %r1, 31;
	@%p6 bra 	$L__BB36_11;
	ld.volatile.shared.u16 	%rs9, [%r5];
	ld.volatile.shared.u16 	%rs10, [%r5+64];
	max.u16 	%rs11, %rs9, %rs10;
	st.volatile.shared.u16 	[%r5], %rs11;
	ld.volatile.shared.u16 	%rs12, [%r5];
	ld.volatile.shared.u16 	%rs13, [%r5+32];
	max.u16 	%rs14, %rs12, %rs13;
	st.volatile.shared.u16 	[%r5], %rs14;
	ld.volatile.shared.u16 	%rs15, [%r5];
	ld.volatile.shared.u16 	%rs16, [%r5+16];
	max.u16 	%rs17, %rs15, %rs16;
	st.volatile.shared.u16 	[%r5], %rs17;
	ld.volatile.shared.u16 	%rs18, [%r5];
	ld.volatile.shared.u16 	%rs19, [%r5+8];
	max.u16 	%rs20, %rs18, %rs19;
	st.volatile.shared.u16 	[%r5], %rs20;
	ld.volatile.shared.u16 	%rs21, [%r5];
	ld.volatile.shared.u16 	%rs22, [%r5+4];
	max.u16 	%rs23, %rs21, %rs22;
	st.volatile.shared.u16 	[%r5], %rs23;
	ld.volatile.shared.u16 	%rs24, [%r5];
	ld.volatile.shared.u16 	%rs25, [%r5+2];
	max.u16 	%rs26, %rs24, %rs25;
	st.volatile.shared.u16 	[%r5], %rs26;
	setp.ne.s32 	%p7, %r1, 0;
	@%p7 bra 	$L__BB36_11;
	ld.shared.u16 	%rs27, [sdata_u16];
	cvta.to.global.u64 	%rd13, %rd4;
	mul.wide.u32 	%rd14, %r2, 2;
	add.s64 	%rd15, %rd13, %rd14;
	st.global.u16 	[%rd15], %rs27;
$L__BB36_11:
	ret;

}
	// .globl	uncontiguous_reduce_u16
.visible .entry uncontiguous_reduce_u16(
	.param .u64 .ptr .align 1 uncontiguous_reduce_u16_param_0,
	.param .u64 .ptr .align 1 uncontiguous_reduce_u16_param_1,
	.param .u64 .ptr .align 1 uncontiguous_reduce_u16_param_2,
	.param .u64 .ptr .align 1 uncontiguous_reduce_u16_param_3,
	.param .u64 uncontiguous_reduce_u16_param_4,
	.param .u64 uncontiguous_reduce_u16_param_5
)
{
	.reg .pred 	%p<53>;
	.reg .b16 	%rs<28>;
	.reg .b32 	%r<212>;
	.reg .b64 	%rd<558>;

	ld.param.u64 	%rd260, [uncontiguous_reduce_u16_param_0];
	ld.param.u64 	%rd263, [uncontiguous_reduce_u16_param_1];
	ld.param.u64 	%rd264, [uncontiguous_reduce_u16_param_2];
	ld.param.u64 	%rd265, [uncontiguous_reduce_u16_param_3];
	ld.param.u64 	%rd261, [uncontiguous_reduce_u16_param_4];
	ld.param.u64 	%rd262, [uncontiguous_reduce_u16_param_5];
	cvta.to.global.u64 	%rd1, %rd265;
	cvta.to.global.u64 	%rd2, %rd264;
	cvta.to.global.u64 	%rd3, %rd263;
	mov.u32 	%r1, %tid.x;
	mov.u32 	%r2, %ctaid.x;
	mov.u32 	%r211, %ntid.x;
	mul.lo.s32 	%r52, %r2, %r211;
	shl.b32 	%r53, %r52, 1;
	add.s32 	%r4, %r53, %r1;
	shl.b32 	%r54, %r1, 1;
	mov.u32 	%r55, sdata_u16;
	add.s32 	%r5, %r55, %r54;
	mov.b16 	%rs1, 0;
	st.shared.u16 	[%r5], %rs1;
	add.s32 	%r56, %r4, %r211;
	cvt.u64.u32 	%rd511, %r56;
	setp.le.u64 	%p1, %rd262, %rd511;
	@%p1 bra 	$L__BB37_54;
	cvt.u32.u64 	%r6, %rd261;
	add.s32 	%r205, %r6, -1;
	setp.lt.s32 	%p27, %r205, 0;
	mov.b64 	%rd515, 0;
	mov.u64 	%rd516, %rd515;
	@%p27 bra 	$L__BB37_53;
	cvt.u64.u32 	%rd512, %r4;
	setp.lt.u32 	%p28, %r205, 3;
	mov.b64 	%rd516, 0;
	mov.u64 	%rd515, %rd516;
	@%p28 bra 	$L__BB37_30;
	add.s32 	%r203, %r6, -2;
	and.b32  	%r132, %r6, -4;
	neg.s32 	%r202, %r132;
	mov.b64 	%rd516, 0;
$L__BB37_4:
	.pragma "nounroll";
	add.s32 	%r12, %r203, 1;
	mul.wide.u32 	%rd397, %r12, 8;
	add.s64 	%rd398, %rd2, %rd397;
	ld.global.u64 	%rd10, [%rd398];
	or.b64  	%rd399, %rd512, %rd10;
	and.b64  	%rd400, %rd399, -4294967296;
	setp.ne.s64 	%p29, %rd400, 0;
	@%p29 bra 	$L__BB37_6;
	cvt.u32.u64 	%r133, %rd10;
	cvt.u32.u64 	%r134, %rd512;
	div.u32 	%r135, %r134, %r133;
	mul.lo.s32 	%r136, %r135, %r133;
	sub.s32 	%r137, %r134, %r136;
	cvt.u64.u32 	%rd477, %r135;
	cvt.u64.u32 	%rd478, %r137;
	bra.uni 	$L__BB37_7;
$L__BB37_6:
	div.s64 	%rd477, %rd512, %rd10;
	mul.lo.s64 	%rd401, %rd477, %rd10;
	sub.s64 	%rd478, %rd512, %rd401;
$L__BB37_7:
	mul.wide.u32 	%rd402, %r12, 8;
	add.s64 	%rd403, %rd1, %rd402;
	ld.global.u64 	%rd17, [%rd403];
	mad.lo.s64 	%rd18, %rd17, %rd478, %rd515;
	or.b64  	%rd404, %rd511, %rd10;
	and.b64  	%rd405, %rd404, -4294967296;
	setp.ne.s64 	%p30, %rd405, 0;
	@%p30 bra 	$L__BB37_9;
	cvt.u32.u64 	%r138, %rd10;
	cvt.u32.u64 	%r139, %rd511;
	div.u32 	%r140, %r139, %r138;
	mul.lo.s32 	%r141, %r140, %r138;
	sub.s32 	%r142, %r139, %r141;
	cvt.u64.u32 	%rd479, %r140;
	cvt.u64.u32 	%rd480, %r142;
	bra.uni 	$L__BB37_10;
$L__BB37_9:
	div.s64 	%rd479, %rd511, %rd10;
	mul.lo.s64 	%rd406, %rd479, %rd10;
	sub.s64 	%rd480, %rd511, %rd406;
$L__BB37_10:
	mad.lo.s64 	%rd25, %rd480, %rd17, %rd516;
	add.s32 	%r13, %r203, -2;
	mul.wide.u32 	%rd407, %r203, 8;
	add.s64 	%rd408, %rd2, %rd407;
	ld.global.u64 	%rd26, [%rd408];
	or.b64  	%rd409, %rd477, %rd26;
	and.b64  	%rd410, %rd409, -4294967296;
	setp.ne.s64 	%p31, %rd410, 0;
	@%p31 bra 	$L__BB37_12;
	cvt.u32.u64 	%r143, %rd26;
	cvt.u32.u64 	%r144, %rd477;
	div.u32 	%r145, %r144, %r143;
	mul.lo.s32 	%r146, %r145, %r143;
	sub.s32 	%r147, %r144, %r146;
	cvt.u64.u32 	%rd481, %r145;
	cvt.u64.u32 	%rd482, %r147;
	bra.uni 	$L__BB37_13;
$L__BB37_12:
	div.s64 	%rd481, %rd477, %rd26;
	mul.lo.s64 	%rd411, %rd481, %rd26;
	sub.s64 	%rd482, %rd477, %rd411;
$L__BB37_13:
	mul.wide.u32 	%rd412, %r203, 8;
	add.s64 	%rd413, %rd1, %rd412;
	ld.global.u64 	%rd33, [%rd413];
	mad.lo.s64 	%rd34, %rd33, %rd482, %rd18;
	or.b64  	%rd414, %rd479, %rd26;
	and.b64  	%rd415, %rd414, -4294967296;
	setp.ne.s64 	%p32, %rd415, 0;
	@%p32 bra 	$L__BB37_15;
	cvt.u32.u64 	%r148, %rd26;
	cvt.u32.u64 	%r149, %rd479;
	div.u32 	%r150, %r149, %r148;
	mul.lo.s32 	%r151, %r150, %r148;
	sub.s32 	%r152, %r149, %r151;
	cvt.u64.u32 	%rd483, %r150;
	cvt.u64.u32 	%rd484, %r152;
	bra.uni 	$L__BB37_16;
$L__BB37_15:
	div.s64 	%rd483, %rd479, %rd26;
	mul.lo.s64 	%rd416, %rd483, %rd26;
	sub.s64 	%rd484, %rd479, %rd416;
$L__BB37_16:
	mad.lo.s64 	%rd41, %rd484, %rd33, %rd25;
	add.s32 	%r14, %r203, -1;
	mul.wide.u32 	%rd417, %r14, 8;
	add.s64 	%rd418, %rd2, %rd417;
	ld.global.u64 	%rd42, [%rd418];
	or.b64  	%rd419, %rd481, %rd42;
	and.b64  	%rd420, %rd419, -4294967296;
	setp.ne.s64 	%p33, %rd420, 0;
	@%p33 bra 	$L__BB37_18;
	cvt.u32.u64 	%r153, %rd42;
	cvt.u32.u64 	%r154, %rd481;
	div.u32 	%r155, %r154, %r153;
	mul.lo.s32 	%r156, %r155, %r153;
	sub.s32 	%r157, %r154, %r156;
	cvt.u64.u32 	%rd485, %r155;
	cvt.u64.u32 	%rd486, %r157;
	bra.uni 	$L__BB37_19;
$L__BB37_18:
	div.s64 	%rd485, %rd481, %rd42;
	mul.lo.s64 	%rd421, %rd485, %rd42;
	sub.s64 	%rd486, %rd481, %rd421;
$L__BB37_19:
	mul.wide.u32 	%rd422, %r14, 8;
	add.s64 	%rd423, %rd1, %rd422;
	ld.global.u64 	%rd49, [%rd423];
	mad.lo.s64 	%rd50, %rd49, %rd486, %rd34;
	or.b64  	%rd424, %rd483, %rd42;
	and.b64  	%rd425, %rd424, -4294967296;
	setp.ne.s64 	%p34, %rd425, 0;
	@%p34 bra 	$L__BB37_21;
	cvt.u32.u64 	%r158, %rd42;
	cvt.u32.u64 	%r159, %rd483;
	div.u32 	%r160, %r159, %r158;
	mul.lo.s32 	%r161, %r160, %r158;
	sub.s32 	%r162, %r159, %r161;
	cvt.u64.u32 	%rd487, %r160;
	cvt.u64.u32 	%rd488, %r162;
	bra.uni 	$L__BB37_22;
$L__BB37_21:
	div.s64 	%rd487, %rd483, %rd42;
	mul.lo.s64 	%rd426, %rd487, %rd42;
	sub.s64 	%rd488, %rd483, %rd426;
$L__BB37_22:
	mad.lo.s64 	%rd57, %rd488, %rd49, %rd41;
	mul.wide.u32 	%rd427, %r13, 8;
	add.s64 	%rd428, %rd2, %rd427;
	ld.global.u64 	%rd58, [%rd428];
	or.b64  	%rd429, %rd485, %rd58;
	and.b64  	%rd430, %rd429, -4294967296;
	setp.ne.s64 	%p35, %rd430, 0;
	@%p35 bra 	$L__BB37_24;
	cvt.u32.u64 	%r163, %rd58;
	cvt.u32.u64 	%r164, %rd485;
	div.u32 	%r165, %r164, %r163;
	mul.lo.s32 	%r166, %r165, %r163;
	sub.s32 	%r167, %r164, %r166;
	cvt.u64.u32 	%rd512, %r165;
	cvt.u64.u32 	%rd490, %r167;
	bra.uni 	$L__BB37_25;
$L__BB37_24:
	div.s64 	%rd512, %rd485, %rd58;
	mul.lo.s64 	%rd431, %rd512, %rd58;
	sub.s64 	%rd490, %rd485, %rd431;
$L__BB37_25:
	mul.wide.u32 	%rd432, %r13, 8;
	add.s64 	%rd433, %rd1, %rd432;
	ld.global.u64 	%rd65, [%rd433];
	mad.lo.s64 	%rd515, %rd65, %rd490, %rd50;
	or.b64  	%rd434, %rd487, %rd58;
	and.b64  	%rd435, %rd434, -4294967296;
	setp.ne.s64 	%p36, %rd435, 0;
	@%p36 bra 	$L__BB37_27;
	cvt.u32.u64 	%r168, %rd58;
	cvt.u32.u64 	%r169, %rd487;
	div.u32 	%r170, %r169, %r168;
	mul.lo.s32 	%r171, %r170, %r168;
	sub.s32 	%r172, %r169, %r171;
	cvt.u64.u32 	%rd511, %r170;
	cvt.u64.u32 	%rd492, %r172;
	bra.uni 	$L__BB37_28;
$L__BB37_27:
	div.s64 	%rd511, %rd487, %rd58;
	mul.lo.s64 	%rd436, %rd511, %rd58;
	sub.s64 	%rd492, %rd487, %rd436;
$L__BB37_28:
	mad.lo.s64 	%rd516, %rd492, %rd65, %rd57;
	add.s32 	%r203, %r203, -4;
	add.s32 	%r202, %r202, 4;
	setp.ne.s32 	%p37, %r202, 0;
	@%p37 bra 	$L__BB37_4;
	add.s32 	%r205, %r203, 1;
$L__BB37_30:
	and.b32  	%r19, %r6, 3;
	setp.eq.s32 	%p38, %r19, 0;
	@%p38 bra 	$L__BB37_53;
	setp.eq.s32 	%p39, %r19, 1;
	@%p39 bra 	$L__BB37_45;
	mul.wide.u32 	%rd438, %r205, 8;
	add.s64 	%rd439, %rd2, %rd438;
	ld.global.u64 	%rd80, [%rd439];
	or.b64  	%rd440, %rd512, %rd80;
	and.b64  	%rd441, %rd440, -4294967296;
	setp.ne.s64 	%p40, %rd441, 0;
	@%p40 bra 	$L__BB37_34;
	cvt.u32.u64 	%r173, %rd80;
	cvt.u32.u64 	%r174, %rd512;
	div.u32 	%r175, %r174, %r173;
	mul.lo.s32 	%r176, %r175, %r173;
	sub.s32 	%r177, %r174, %r176;
	cvt.u64.u32 	%rd499, %r175;
	cvt.u64.u32 	%rd500, %r177;
	bra.uni 	$L__BB37_35;
$L__BB37_34:
	div.s64 	%rd499, %rd512, %rd80;
	mul.lo.s64 	%rd442, %rd499, %rd80;
	sub.s64 	%rd500, %rd512, %rd442;
$L__BB37_35:
	add.s64 	%rd444, %rd1, %rd438;
	ld.global.u64 	%rd87, [%rd444];
	mad.lo.s64 	%rd88, %rd87, %rd500, %rd515;
	or.b64  	%rd445, %rd511, %rd80;
	and.b64  	%rd446, %rd445, -4294967296;
	setp.ne.s64 	%p41, %rd446, 0;
	@%p41 bra 	$L__BB37_37;
	cvt.u32.u64 	%r178, %rd80;
	cvt.u32.u64 	%r179, %rd511;
	div.u32 	%r180, %r179, %r178;
	mul.lo.s32 	%r181, %r180, %r178;
	sub.s32 	%r182, %r179, %r181;
	cvt.u64.u32 	%rd501, %r180;
	cvt.u64.u32 	%rd502, %r182;
	bra.uni 	$L__BB37_38;
$L__BB37_37:
	div.s64 	%rd501, %rd511, %rd80;
	mul.lo.s64 	%rd447, %rd501, %rd80;
	sub.s64 	%rd502, %rd511, %rd447;
$L__BB37_38:
	mad.lo.s64 	%rd95, %rd502, %rd87, %rd516;
	add.s32 	%r20, %r205, -1;
	mul.wide.u32 	%rd448, %r20, 8;
	add.s64 	%rd449, %rd2, %rd448;
	ld.global.u64 	%rd96, [%rd449];
	or.b64  	%rd450, %rd499, %rd96;
	and.b64  	%rd451, %rd450, -4294967296;
	setp.ne.s64 	%p42, %rd451, 0;
	@%p42 bra 	$L__BB37_40;
	cvt.u32.u64 	%r183, %rd96;
	cvt.u32.u64 	%r184, %rd499;
	div.u32 	%r185, %r184, %r183;
	mul.lo.s32 	%r186, %r185, %r183;
	sub.s32 	%r187, %r184, %r186;
	cvt.u64.u32 	%rd512, %r185;
	cvt.u64.u32 	%rd504, %r187;
	bra.uni 	$L__BB37_41;
$L__BB37_40:
	div.s64 	%rd512, %rd499, %rd96;
	mul.lo.s64 	%rd452, %rd512, %rd96;
	sub.s64 	%rd504, %rd499, %rd452;
$L__BB37_41:
	add.s64 	%rd454, %rd1, %rd448;
	ld.global.u64 	%rd103, [%rd454];
	mad.lo.s64 	%rd515, %rd103, %rd504, %rd88;
	or.b64  	%rd455, %rd501, %rd96;
	and.b64  	%rd456, %rd455, -4294967296;
	setp.ne.s64 	%p43, %rd456, 0;
	@%p43 bra 	$L__BB37_43;
	cvt.u32.u64 	%r188, %rd96;
	cvt.u32.u64 	%r189, %rd501;
	div.u32 	%r190, %r189, %r188;
	mul.lo.s32 	%r191, %r190, %r188;
	sub.s32 	%r192, %r189, %r191;
	cvt.u64.u32 	%rd511, %r190;
	cvt.u64.u32 	%rd506, %r192;
	bra.uni 	$L__BB37_44;
$L__BB37_43:
	div.s64 	%rd511, %rd501, %rd96;
	mul.lo.s64 	%rd457, %rd511, %rd96;
	sub.s64 	%rd506, %rd501, %rd457;
$L__BB37_44:
	mad.lo.s64 	%rd516, %rd506, %rd103, %rd95;
	add.s32 	%r205, %r205, -2;
$L__BB37_45:
	and.b32  	%r193, %r6, 1;
	setp.eq.b32 	%p44, %r193, 1;
	not.pred 	%p45, %p44;
	@%p45 bra 	$L__BB37_53;
	mul.wide.u32 	%rd458, %r205, 8;
	add.s64 	%rd459, %rd2, %rd458;
	ld.global.u64 	%rd118, [%rd459];
	or.b64  	%rd460, %rd512, %rd118;
	and.b64  	%rd461, %rd460, -4294967296;
	setp.ne.s64 	%p46, %rd461, 0;
	@%p46 bra 	$L__BB37_48;
	cvt.u32.u64 	%r194, %rd118;
	cvt.u32.u64 	%r195, %rd512;
	rem.u32 	%r196, %r195, %r194;
	cvt.u64.u32 	%rd513, %r196;
	bra.uni 	$L__BB37_49;
$L__BB37_48:
	rem.s64 	%rd513, %rd512, %rd118;
$L__BB37_49:
	add.s64 	%rd463, %rd1, %rd458;
	ld.global.u64 	%rd122, [%rd463];
	mad.lo.s64 	%rd515, %rd122, %rd513, %rd515;
	or.b64  	%rd464, %rd511, %rd118;
	and.b64  	%rd465, %rd464, -4294967296;
	setp.ne.s64 	%p47, %rd465, 0;
	@%p47 bra 	$L__BB37_51;
	cvt.u32.u64 	%r197, %rd118;
	cvt.u32.u64 	%r198, %rd511;
	rem.u32 	%r199, %r198, %r197;
	cvt.u64.u32 	%rd514, %r199;
	bra.uni 	$L__BB37_52;
$L__BB37_51:
	rem.s64 	%rd514, %rd511, %rd118;
$L__BB37_52:
	mad.lo.s64 	%rd516, %rd514, %rd122, %rd516;
$L__BB37_53:
	shl.b64 	%rd466, %rd515, 1;
	add.s64 	%rd467, %rd3, %rd466;
	ld.global.u16 	%rs3, [%rd467];
	shl.b64 	%rd468, %rd516, 1;
	add.s64 	%rd469, %rd3, %rd468;
	ld.global.u16 	%rs4, [%rd469];
	max.u16 	%rs5, %rs3, %rs4;
	st.shared.u16 	[%r5], %rs5;
	bra.uni 	$L__BB37_114;
$L__BB37_54:
	cvt.u64.u32 	%rd548, %r4;
	setp.le.u64 	%p2, %rd262, %rd548;
	@%p2 bra 	$L__BB37_114;
	cvt.u32.u64 	%r23, %rd261;
	add.s32 	%r209, %r23, -1;
	setp.lt.s32 	%p3, %r209, 0;
	mov.b64 	%rd557, 0;
	@%p3 bra 	$L__BB37_113;
	and.b32  	%r25, %r23, 7;
	setp.lt.u32 	%p4, %r209, 7;
	mov.b64 	%rd557, 0;
	@%p4 bra 	$L__BB37_84;
	add.s32 	%r207, %r23, -4;
	and.b32  	%r57, %r23, -8;
	neg.s32 	%r206, %r57;
	mov.b64 	%rd557, 0;
$L__BB37_58:
	.pragma "nounroll";
	add.s32 	%r30, %r207, 3;
	mul.wide.u32 	%rd270, %r30, 8;
	add.s64 	%rd271, %rd2, %rd270;
	ld.global.u64 	%rd133, [%rd271];
	or.b64  	%rd272, %rd548, %rd133;
	and.b64  	%rd273, %rd272, -4294967296;
	setp.ne.s64 	%p5, %rd273, 0;
	@%p5 bra 	$L__BB37_60;
	cvt.u32.u64 	%r58, %rd133;
	cvt.u32.u64 	%r59, %rd548;
	div.u32 	%r60, %r59, %r58;
	mul.lo.s32 	%r61, %r60, %r58;
	sub.s32 	%r62, %r59, %r61;
	cvt.u64.u32 	%rd519, %r60;
	cvt.u64.u32 	%rd520, %r62;
	bra.uni 	$L__BB37_61;
$L__BB37_60:
	div.s64 	%rd519, %rd548, %rd133;
	mul.lo.s64 	%rd274, %rd519, %rd133;
	sub.s64 	%rd520, %rd548, %rd274;
$L__BB37_61:
	add.s64 	%rd276, %rd1, %rd270;
	ld.global.u64 	%rd277, [%rd276];
	mad.lo.s64 	%rd140, %rd277, %rd520, %rd557;
	add.s32 	%r31, %r207, 2;
	mul.wide.u32 	%rd278, %r31, 8;
	add.s64 	%rd279, %rd2, %rd278;
	ld.global.u64 	%rd141, [%rd279];
	or.b64  	%rd280, %rd519, %rd141;
	and.b64  	%rd281, %rd280, -4294967296;
	setp.ne.s64 	%p6, %rd281, 0;
	@%p6 bra 	$L__BB37_63;
	cvt.u32.u64 	%r63, %rd141;
	cvt.u32.u64 	%r64, %rd519;
	div.u32 	%r65, %r64, %r63;
	mul.lo.s32 	%r66, %r65, %r63;
	sub.s32 	%r67, %r64, %r66;
	cvt.u64.u32 	%rd521, %r65;
	cvt.u64.u32 	%rd522, %r67;
	bra.uni 	$L__BB37_64;
$L__BB37_63:
	div.s64 	%rd521, %rd519, %rd141;
	mul.lo.s64 	%rd282, %rd521, %rd141;
	sub.s64 	%rd522, %rd519, %rd282;
$L__BB37_64:
	add.s64 	%rd284, %rd1, %rd278;
	ld.global.u64 	%rd285, [%rd284];
	mad.lo.s64 	%rd148, %rd285, %rd522, %rd140;
	add.s32 	%r32, %r207, 1;
	mul.wide.u32 	%rd286, %r32, 8;
	add.s64 	%rd287, %rd2, %rd286;
	ld.global.u64 	%rd149, [%rd287];
	or.b64  	%rd288, %rd521, %rd149;
	and.b64  	%rd289, %rd288, -4294967296;
	setp.ne.s64 	%p7, %rd289, 0;
	@%p7 bra 	$L__BB37_66;
	cvt.u32.u64 	%r68, %rd149;
	cvt.u32.u64 	%r69, %rd521;
	div.u32 	%r70, %r69, %r68;
	mul.lo.s32 	%r71, %r70, %r68;
	sub.s32 	%r72, %r69, %r71;
	cvt.u64.u32 	%rd523, %r70;
	cvt.u64.u32 	%rd524, %r72;
	bra.uni 	$L__BB37_67;
$L__BB37_66:
	div.s64 	%rd523, %rd521, %rd149;
	mul.lo.s64 	%rd290, %rd523, %rd149;
	sub.s64 	%rd524, %rd521, %rd290;
$L__BB37_67:
	add.s64 	%rd292, %rd1, %rd286;
	ld.global.u64 	%rd293, [%rd292];
	mad.lo.s64 	%rd156, %rd293, %rd524, %rd148;
	add.s32 	%r33, %r207, -4;
	mul.wide.u32 	%rd294, %r207, 8;
	add.s64 	%rd295, %rd2, %rd294;
	ld.global.u64 	%rd157, [%rd295];
	or.b64  	%rd296, %rd523, %rd157;
	and.b64  	%rd297, %rd296, -4294967296;
	setp.ne.s64 	%p8, %rd297, 0;
	@%p8 bra 	$L__BB37_69;
	cvt.u32.u64 	%r73, %rd157;
	cvt.u32.u64 	%r74, %rd523;
	div.u32 	%r75, %r74, %r73;
	mul.lo.s32 	%r76, %r75, %r73;
	sub.s32 	%r77, %r74, %r76;
	cvt.u64.u32 	%rd525, %r75;
	cvt.u64.u32 	%rd526, %r77;
	bra.uni 	$L__BB37_70;
$L__BB37_69:
	div.s64 	%rd525, %rd523, %rd157;
	mul.lo.s64 	%rd298, %rd525, %rd157;
	sub.s64 	%rd526, %rd523, %rd298;
$L__BB37_70:
	add.s64 	%rd300, %rd1, %rd294;
	ld.global.u64 	%rd301, [%rd300];
	mad.lo.s64 	%rd164, %rd301, %rd526, %rd156;
	add.s32 	%r34, %r207, -1;
	mul.wide.u32 	%rd302, %r34, 8;
	add.s64 	%rd303, %rd2, %rd302;
	ld.global.u64 	%rd165, [%rd303];
	or.b64  	%rd304, %rd525, %rd165;
	and.b64  	%rd305, %rd304, -4294967296;
	setp.ne.s64 	%p9, %rd305, 0;
	@%p9 bra 	$L__BB37_72;
	cvt.u32.u64 	%r78, %rd165;
	cvt.u32.u64 	%r79, %rd525;
	div.u32 	%r80, %r79, %r78;
	mul.lo.s32 	%r81, %r80, %r78;
	sub.s32 	%r82, %r79, %r81;
	cvt.u64.u32 	%rd527, %r80;
	cvt.u64.u32 	%rd528, %r82;
	bra.uni 	$L__BB37_73;
$L__BB37_72:
	div.s64 	%rd527, %rd525, %rd165;
	mul.lo.s64 	%rd306, %rd527, %rd165;
	sub.s64 	%rd528, %rd525, %rd306;
$L__BB37_73:
	add.s64 	%rd308, %rd1, %rd302;
	ld.global.u64 	%rd309, [%rd308];
	mad.lo.s64 	%rd172, %rd309, %rd528, %rd164;
	add.s32 	%r35, %r207, -2;
	mul.wide.u32 	%rd310, %r35, 8;
	add.s64 	%rd311, %rd2, %rd310;
	ld.global.u64 	%rd173, [%rd311];
	or.b64  	%rd312, %rd527, %rd173;
	and.b64  	%rd313, %rd312, -4294967296;
	setp.ne.s64 	%p10, %rd313, 0;
	@%p10 bra 	$L__BB37_75;
	cvt.u32.u64 	%r83, %rd173;
	cvt.u32.u64 	%r84, %rd527;
	div.u32 	%r85, %r84, %r83;
	mul.lo.s32 	%r86, %r85, %r83;
	sub.s32 	%r87, %r84, %r86;
	cvt.u64.u32 	%rd529, %r85;
	cvt.u64.u32 	%rd530, %r87;
	bra.uni 	$L__BB37_76;
$L__BB37_75:
	div.s64 	%rd529, %rd527, %rd173;
	mul.lo.s64 	%rd314, %rd529, %rd173;
	sub.s64 	%rd530, %rd527, %rd314;
$L__BB37_76:
	add.s64 	%rd316, %rd1, %rd310;
	ld.global.u64 	%rd317, [%rd316];
	mad.lo.s64 	%rd180, %rd317, %rd530, %rd172;
	add.s32 	%r36, %r207, -3;
	mul.wide.u32 	%rd318, %r36, 8;
	add.s64 	%rd319, %rd2, %rd318;
	ld.global.u64 	%rd181, [%rd319];
	or.b64  	%rd320, %rd529, %rd181;
	and.b64  	%rd321, %rd320, -4294967296;
	setp.ne.s64 	%p11, %rd321, 0;
	@%p11 bra 	$L__BB37_78;
	cvt.u32.u64 	%r88, %rd181;
	cvt.u32.u64 	%r89, %rd529;
	div.u32 	%r90, %r89, %r88;
	mul.lo.s32 	%r91, %r90, %r88;
	sub.s32 	%r92, %r89, %r91;
	cvt.u64.u32 	%rd531, %r90;
	cvt.u64.u32 	%rd532, %r92;
	bra.uni 	$L__BB37_79;
$L__BB37_78:
	div.s64 	%rd531, %rd529, %rd181;
	mul.lo.s64 	%rd322, %rd531, %rd181;
	sub.s64 	%rd532, %rd529, %rd322;
$L__BB37_79:
	add.s64 	%rd324, %rd1, %rd318;
	ld.global.u64 	%rd325, [%rd324];
	mad.lo.s64 	%rd188, %rd325, %rd532, %rd180;
	mul.wide.u32 	%rd326, %r33, 8;
	add.s64 	%rd327, %rd2, %rd326;
	ld.global.u64 	%rd189, [%rd327];
	or.b64  	%rd328, %rd531, %rd189;
	and.b64  	%rd329, %rd328, -4294967296;
	setp.ne.s64 	%p12, %rd329, 0;
	@%p12 bra 	$L__BB37_81;
	cvt.u32.u64 	%r93, %rd189;
	cvt.u32.u64 	%r94, %rd531;
	div.u32 	%r95, %r94, %r93;
	mul.lo.s32 	%r96, %r95, %r93;
	sub.s32 	%r97, %r94, %r96;
	cvt.u64.u32 	%rd548, %r95;
	cvt.u64.u32 	%rd534, %r97;
	bra.uni 	$L__BB37_82;
$L__BB37_81:
	div.s64 	%rd548, %rd531, %rd189;
	mul.lo.s64 	%rd330, %rd548, %rd189;
	sub.s64 	%rd534, %rd531, %rd330;
$L__BB37_82:
	add.s64 	%rd332, %rd1, %rd326;
	ld.global.u64 	%rd333, [%rd332];
	mad.lo.s64 	%rd557, %rd333, %rd534, %rd188;
	add.s32 	%r207, %r207, -8;
	add.s32 	%r206, %r206, 8;
	setp.ne.s32 	%p13, %r206, 0;
	@%p13 bra 	$L__BB37_58;
	add.s32 	%r209, %r207, 3;
$L__BB37_84:
	setp.eq.s32 	%p14, %r25, 0;
	@%p14 bra 	$L__BB37_113;
	and.b32  	%r41, %r23, 3;
	setp.lt.u32 	%p15, %r25, 4;
	@%p15 bra 	$L__BB37_99;
	mul.wide.u32 	%rd335, %r209, 8;
	add.s64 	%rd336, %rd2, %rd335;
	ld.global.u64 	%rd200, [%rd336];
	or.b64  	%rd337, %rd548, %rd200;
	and.b64  	%rd338, %rd337, -4294967296;
	setp.ne.s64 	%p16, %rd338, 0;
	@%p16 bra 	$L__BB37_88;
	cvt.u32.u64 	%r98, %rd200;
	cvt.u32.u64 	%r99, %rd548;
	div.u32 	%r100, %r99, %r98;
	mul.lo.s32 	%r101, %r100, %r98;
	sub.s32 	%r102, %r99, %r101;
	cvt.u64.u32 	%rd538, %r100;
	cvt.u64.u32 	%rd539, %r102;
	bra.uni 	$L__BB37_89;
$L__BB37_88:
	div.s64 	%rd538, %rd548, %rd200;
	mul.lo.s64 	%rd339, %rd538, %rd200;
	sub.s64 	%rd539, %rd548, %rd339;
$L__BB37_89:
	add.s64 	%rd341, %rd1, %rd335;
	ld.global.u64 	%rd342, [%rd341];
	mad.lo.s64 	%rd207, %rd342, %rd539, %rd557;
	add.s32 	%r42, %r209, -1;
	mul.wide.u32 	%rd343, %r42, 8;
	add.s64 	%rd344, %rd2, %rd343;
	ld.global.u64 	%rd208, [%rd344];
	or.b64  	%rd345, %rd538, %rd208;
	and.b64  	%rd346, %rd345, -4294967296;
	setp.ne.s64 	%p17, %rd346, 0;
	@%p17 bra 	$L__BB37_91;
	cvt.u32.u64 	%r103, %rd208;
	cvt.u32.u64 	%r104, %rd538;
	div.u32 	%r105, %r104, %r103;
	mul.lo.s32 	%r106, %r105, %r103;
	sub.s32 	%r107, %r104, %r106;
	cvt.u64.u32 	%rd540, %r105;
	cvt.u64.u32 	%rd541, %r107;
	bra.uni 	$L__BB37_92;
$L__BB37_91:
	div.s64 	%rd540, %rd538, %rd208;
	mul.lo.s64 	%rd347, %rd540, %rd208;
	sub.s64 	%rd541, %rd538, %rd347;
$L__BB37_92:
	add.s64 	%rd349, %rd1, %rd343;
	ld.global.u64 	%rd350, [%rd349];
	mad.lo.s64 	%rd215, %rd350, %rd541, %rd207;
	add.s32 	%r43, %r209, -2;
	mul.wide.u32 	%rd351, %r43, 8;
	add.s64 	%rd352, %rd2, %rd351;
	ld.global.u64 	%rd216, [%rd352];
	or.b64  	%rd353, %rd540, %rd216;
	and.b64  	%rd354, %rd353, -4294967296;
	setp.ne.s64 	%p18, %rd354, 0;
	@%p18 bra 	$L__BB37_94;
	cvt.u32.u64 	%r108, %rd216;
	cvt.u32.u64 	%r109, %rd540;
	div.u32 	%r110, %r109, %r108;
	mul.lo.s32 	%r111, %r110, %r108;
	sub.s32 	%r112, %r109, %r111;
	cvt.u64.u32 	%rd542, %r110;
	cvt.u64.u32 	%rd543, %r112;
	bra.uni 	$L__BB37_95;
$L__BB37_94:
	div.s64 	%rd542, %rd540, %rd216;
	mul.lo.s64 	%rd355, %rd542, %rd216;
	sub.s64 	%rd543, %rd540, %rd355;
$L__BB37_95:
	add.s64 	%rd357, %rd1, %rd351;
	ld.global.u64 	%rd358, [%rd357];
	mad.lo.s64 	%rd223, %rd358, %rd543, %rd215;
	add.s32 	%r44, %r209, -3;
	mul.wide.u32 	%rd359, %r44, 8;
	add.s64 	%rd360, %rd2, %rd359;
	ld.global.u64 	%rd224, [%rd360];
	or.b64  	%rd361, %rd542, %rd224;
	and.b64  	%rd362, %rd361, -4294967296;
	setp.ne.s64 	%p19, %rd362, 0;
	@%p19 bra 	$L__BB37_97;
	cvt.u32.u64 	%r113, %rd224;
	cvt.u32.u64 	%r114, %rd542;
	div.u32 	%r115, %r114, %r113;
	mul.lo.s32 	%r116, %r115, %r113;
	sub.s32 	%r117, %r114, %r116;
	cvt.u64.u32 	%rd548, %r115;
	cvt.u64.u32 	%rd545, %r117;
	bra.uni 	$L__BB37_98;
$L__BB37_97:
	div.s64 	%rd548, %rd542, %rd224;
	mul.lo.s64 	%rd363, %rd548, %rd224;
	sub.s64 	%rd545, %rd542, %rd363;
$L__BB37_98:
	add.s64 	%rd365, %rd1, %rd359;
	ld.global.u64 	%rd366, [%rd365];
	mad.lo.s64 	%rd557, %rd366, %rd545, %rd223;
	add.s32 	%r209, %r209, -4;
$L__BB37_99:
	setp.eq.s32 	%p20, %r41, 0;
	@%p20 bra 	$L__BB37_113;
	setp.eq.s32 	%p21, %r41, 1;
	@%p21 bra 	$L__BB37_108;
	mul.wide.u32 	%rd368, %r209, 8;
	add.s64 	%rd369, %rd2, %rd368;
	ld.global.u64 	%rd235, [%rd369];
	or.b64  	%rd370, %rd548, %rd235;
	and.b64  	%rd371, %rd370, -4294967296;
	setp.ne.s64 	%p22, %rd371, 0;
	@%p22 bra 	$L__BB37_103;
	cvt.u32.u64 	%r118, %rd235;
	cvt.u32.u64 	%r119, %rd548;
	div.u32 	%r120, %r119, %r118;
	mul.lo.s32 	%r121, %r120, %r118;
	sub.s32 	%r122, %r119, %r121;
	cvt.u64.u32 	%rd549, %r120;
	cvt.u64.u32 	%rd550, %r122;
	bra.uni 	$L__BB37_104;
$L__BB37_103:
	div.s64 	%rd549, %rd548, %rd235;
	mul.lo.s64 	%rd372, %rd549, %rd235;
	sub.s64 	%rd550, %rd548, %rd372;
$L__BB37_104:
	add.s64 	%rd374, %rd1, %rd368;
	ld.global.u64 	%rd375, [%rd374];
	mad.lo.s64 	%rd242, %rd375, %rd550, %rd557;
	add.s32 	%r47, %r209, -1;
	mul.wide.u32 	%rd376, %r47, 8;
	add.s64 	%rd377, %rd2, %rd376;
	ld.global.u64 	%rd243, [%rd377];
	or.b64  	%rd378, %rd549, %rd243;
	and.b64  	%rd379, %rd378, -4294967296;
	setp.ne.s64 	%p23, %rd379, 0;
	@%p23 bra 	$L__BB37_106;
	cvt.u32.u64 	%r123, %rd243;
	cvt.u32.u64 	%r124, %rd549;
	div.u32 	%r125, %r124, %r123;
	mul.lo.s32 	%r126, %r125, %r123;
	sub.s32 	%r127, %r124, %r126;
	cvt.u64.u32 	%rd548, %r125;
	cvt.u64.u32 	%rd552, %r127;
	bra.uni 	$L__BB37_107;
$L__BB37_106:
	div.s64 	%rd548, %rd549, %rd243;
	mul.lo.s64 	%rd380, %rd548, %rd243;
	sub.s64 	%rd552, %rd549, %rd380;
$L__BB37_107:
	add.s64 	%rd382, %rd1, %rd376;
	ld.global.u64 	%rd383, [%rd382];
	mad.lo.s64 	%rd557, %rd383, %rd552, %rd242;
	add.s32 	%r209, %r209, -2;
$L__BB37_108:
	and.b32  	%r128, %r23, 1;
	setp.eq.b32 	%p24, %r128, 1;
	not.pred 	%p25, %p24;
	@%p25 bra 	$L__BB37_113;
	mul.wide.u32 	%rd384, %r209, 8;
	add.s64 	%rd385, %rd2, %rd384;
	ld.global.u64 	%rd254, [%rd385];
	or.b64  	%rd386, %rd548, %rd254;
	and.b64  	%rd387, %rd386, -4294967296;
	setp.ne.s64 	%p26, %rd387, 0;
	@%p26 bra 	$L__BB37_111;
	cvt.u32.u64 	%r129, %rd254;
	cvt.u32.u64 	%r130, %rd548;
	rem.u32 	%r131, %r130, %r129;
	cvt.u64.u32 	%rd556, %r131;
	bra.uni 	$L__BB37_112;
$L__BB37_111:
	rem.s64 	%rd556, %rd548, %rd254;
$L__BB37_112:
	add.s64 	%rd389, %rd1, %rd384;
	ld.global.u64 	%rd390, [%rd389];
	mad.lo.s64 	%rd557, %rd390, %rd556, %rd557;
$L__BB37_113:
	shl.b64 	%rd391, %rd557, 1;
	add.s64 	%rd392, %rd3, %rd391;
	ld.global.u16 	%rs2, [%rd392];
	st.shared.u16 	[%r5], %rs2;
$L__BB37_114:
	bar.sync 	0;
	setp.lt.u32 	%p48, %r211, 66;
	@%p48 bra 	$L__BB37_118;
$L__BB37_115:
	shr.u32 	%r51, %r211, 1;
	setp.ge.u32 	%p49, %r1, %r51;
	@%p49 bra 	$L__BB37_117;
	ld.shared.u16 	%rs6, [%r5];
	and.b32  	%r200, %r211, 2046;
	add.s32 	%r201, %r5, %r200;
	ld.shared.u16 	%rs7, [%r201];
	max.u16 	%rs8, %rs6, %rs7;
	st.shared.u16 	[%r5], %rs8;
$L__BB37_117:
	bar.sync 	0;
	setp.gt.u32 	%p50, %r211, 131;
	mov.u32 	%r211, %r51;
	@%p50 bra 	$L__BB37_115;
$L__BB37_118:
	setp.gt.u32 	%p51, %r1, 31;
	@%p51 bra 	$L__BB37_121;
	ld.volatile.shared.u16 	%rs9, [%r5];
	ld.volatile.shared.u16 	%rs10, [%r5+64];
	max.u16 	%rs11, %rs9, %rs10;
	st.volatile.shared.u16 	[%r5], %rs11;
	ld.volatile.shared.u16 	%rs12, [%r5];
	ld.volatile.shared.u16 	%rs13, [%r5+32];
	max.u16 	%rs14, %rs12, %rs13;
	st.volatile.shared.u16 	[%r5], %rs14;
	ld.volatile.shared.u16 	%rs15, [%r5];
	ld.volatile.shared.u16 	%rs16, [%r5+16];
	max.u16 	%rs17, %rs15, %rs16;
	st.volatile.shared.u16 	[%r5], %rs17;
	ld.volatile.shared.u16 	%rs18, [%r5];
	ld.volatile.shared.u16 	%rs19, [%r5+8];
	max.u16 	%rs20, %rs18, %rs19;
	st.volatile.shared.u16 	[%r5], %rs20;
	ld.volatile.shared.u16 	%rs21, [%r5];
	ld.volatile.shared.u16 	%rs22, [%r5+4];
	max.u16 	%rs23, %rs21, %rs22;
	st.volatile.shared.u16 	[%r5], %rs23;
	ld.volatile.shared.u16 	%rs24, [%r5];
	ld.volatile.shared.u16 	%rs25, [%r5+2];
	max.u16 	%rs26, %rs24, %rs25;
	st.volatile.shared.u16 	[%r5], %rs26;
	setp.ne.s32 	%p52, %r1, 0;
	@%p52 bra 	$L__BB37_121;
	ld.shared.u16 	%rs27, [sdata_u16];
	cvta.to.global.u64 	%rd470, %rd260;
	mul.wide.u32 	%rd471, %r2, 2;
	add.s64 	%rd472, %rd470, %rd471;
	st.global.u16 	[%rd472], %rs27;
$L__BB37_121:
	ret;

}
	// .globl	contiguous_reduce2_u16
.visible .entry contiguous_reduce2_u16(
	.param .u64 .ptr .align 1 contiguous_reduce2_u16_param_0,
	.param .u64 .ptr .align 1 contiguous_reduce2_u16_param_1,
	.param .u64 .ptr .align 1 contiguous_reduce2_u16_param_2,
	.param .u64 .ptr .align 1 contiguous_reduce2_u16_param_3,
	.param .u64 contiguous_reduce2_u16_param_4,
	.param .u64 contiguous_reduce2_u16_param_5,
	.param .u64 contiguous_reduce2_u16_param_6
)
{
	.reg .pred 	%p<53>;
	.reg .b16 	%rs<28>;
	.reg .b32 	%r<216>;
	.reg .b64 	%rd<572>;

	ld.param.u64 	%rd266, [contiguous_reduce2_u16_param_1];
	ld.param.u64 	%rd267, [contiguous_reduce2_u16_param_2];
	ld.param.u64 	%rd268, [contiguous_reduce2_u16_param_3];
	ld.param.u64 	%rd263, [contiguous_reduce2_u16_param_4];
	ld.param.u64 	%rd264, [contiguous_reduce2_u16_param_5];
	ld.param.u64 	%rd265, [contiguous_reduce2_u16_param_6];
	cvta.to.global.u64 	%rd1, %rd268;
	cvta.to.global.u64 	%rd2, %rd267;
	cvta.to.global.u64 	%rd571, %rd266;
	mov.u32 	%r1, %tid.x;
	mov.u32 	%r2, %ctaid.x;
	mov.u32 	%r215, %ntid.x;
	mul.lo.s32 	%r51, %r2, %r215;
	shl.b32 	%r52, %r51, 1;
	add.s32 	%r4, %r52, %r1;
	shl.b32 	%r53, %r1, 1;
	mov.u32 	%r54, sdata_u16;
	add.s32 	%r5, %r54, %r53;
	mov.b16 	%rs1, 0;
	st.shared.u16 	[%r5], %rs1;
	add.s32 	%r55, %r4, %r215;
	cvt.u64.u32 	%rd4, %r55;
	setp.le.u64 	%p1, %rd264, %rd4;
	@%p1 bra 	$L__BB38_54;
	cvt.u64.u32 	%rd401, %r4;
	mov.u32 	%r132, %ctaid.y;
	cvt.u64.u32 	%rd402, %r132;
	mul.lo.s64 	%rd403, %rd264, %rd402;
	add.s64 	%rd525, %rd403, %rd401;
	add.s64 	%rd523, %rd403, %rd4;
	cvt.u32.u64 	%r6, %rd263;
	add.s32 	%r209, %r6, -1;
	setp.lt.s32 	%p27, %r209, 0;
	mov.b64 	%rd529, 0;
	mov.u64 	%rd530, %rd529;
	@%p27 bra 	$L__BB38_53;
	setp.lt.u32 	%p28, %r209, 3;
	mov.b64 	%rd530, 0;
	mov.u64 	%rd529, %rd530;
	@%p28 bra 	$L__BB38_30;
	add.s32 	%r207, %r6, -2;
	and.b32  	%r133, %r6, -4;
	neg.s32 	%r206, %r133;
	mov.b64 	%rd530, 0;
$L__BB38_4:
	.pragma "nounroll";
	add.s32 	%r12, %r207, 1;
	mul.wide.u32 	%rd407, %r12, 8;
	add.s64 	%rd408, %rd2, %rd407;
	ld.global.u64 	%rd11, [%rd408];
	or.b64  	%rd409, %rd525, %rd11;
	and.b64  	%rd410, %rd409, -4294967296;
	setp.ne.s64 	%p29, %rd410, 0;
	@%p29 bra 	$L__BB38_6;
	cvt.u32.u64 	%r134, %rd11;
	cvt.u32.u64 	%r135, %rd525;
	div.u32 	%r136, %r135, %r134;
	mul.lo.s32 	%r137, %r136, %r134;
	sub.s32 	%r138, %r135, %r137;
	cvt.u64.u32 	%rd491, %r136;
	cvt.u64.u32 	%rd492, %r138;
	bra.uni 	$L__BB38_7;
$L__BB38_6:
	div.s64 	%rd491, %rd525, %rd11;
	mul.lo.s64 	%rd411, %rd491, %rd11;
	sub.s64 	%rd492, %rd525, %rd411;
$L__BB38_7:
	mul.wide.u32 	%rd412, %r12, 8;
	add.s64 	%rd413, %rd1, %rd412;
	ld.global.u64 	%rd18, [%rd413];
	mad.lo.s64 	%rd19, %rd18, %rd492, %rd529;
	or.b64  	%rd414, %rd523, %rd11;
	and.b64  	%rd415, %rd414, -4294967296;
	setp.ne.s64 	%p30, %rd415, 0;
	@%p30 bra 	$L__BB38_9;
	cvt.u32.u64 	%r139, %rd11;
	cvt.u32.u64 	%r140, %rd523;
	div.u32 	%r141, %r140, %r139;
	mul.lo.s32 	%r142, %r141, %r139;
	sub.s32 	%r143, %r140, %r142;
	cvt.u64.u32 	%rd493, %r141;
	cvt.u64.u32 	%rd494, %r143;
	bra.uni 	$L__BB38_10;
$L__BB38_9:
	div.s64 	%rd493, %rd523, %rd11;
	mul.lo.s64 	%rd416, %rd493, %rd11;
	sub.s64 	%rd494, %rd523, %rd416;
$L__BB38_10:
	mad.lo.s64 	%rd26, %rd494, %rd18, %rd530;
	mul.wide.u32 	%rd417, %r207, 8;
	add.s64 	%rd418, %rd2, %rd417;
	ld.global.u64 	%rd27, [%rd418];
	or.b64  	%rd419, %rd491, %rd27;
	and.b64  	%rd420, %rd419, -4294967296;
	setp.ne.s64 	%p31, %rd420, 0;
	@%p31 bra 	$L__BB38_12;
	cvt.u32.u64 	%r144, %rd27;
	cvt.u32.u64 	%r145, %rd491;
	div.u32 	%r146, %r145, %r144;
	mul.lo.s32 	%r147, %r146, %r144;
	sub.s32 	%r148, %r145, %r147;
	cvt.u64.u32 	%rd495, %r146;
	cvt.u64.u32 	%rd496, %r148;
	bra.uni 	$L__BB38_13;
$L__BB38_12:
	div.s64 	%rd495, %rd491, %rd27;
	mul.lo.s64 	%rd421, %rd495, %rd27;
	sub.s64 	%rd496, %rd491, %rd421;
$L__BB38_13:
	mul.wide.u32 	%rd422, %r207, 8;
	add.s64 	%rd423, %rd1, %rd422;
	ld.global.u64 	%rd34, [%rd423];
	mad.lo.s64 	%rd35, %rd34, %rd496, %rd19;
	or.b64  	%rd424, %rd493, %rd27;
	and.b64  	%rd425, %rd424, -4294967296;
	setp.ne.s64 	%p32, %rd425, 0;
	@%p32 bra 	$L__BB38_15;
	cvt.u32.u64 	%r149, %rd27;
	cvt.u32.u64 	%r150, %rd493;
	div.u32 	%r151, %r150, %r149;
	mul.lo.s32 	%r152, %r151, %r149;
	sub.s32 	%r153, %r150, %r152;
	cvt.u64.u32 	%rd497, %r151;
	cvt.u64.u32 	%rd498, %r153;
	bra.uni 	$L__BB38_16;
$L__BB38_15:
	div.s64 	%rd497, %rd493, %rd27;
	mul.lo.s64 	%rd426, %rd497, %rd27;
	sub.s64 	%rd498, %rd493, %rd426;
$L__BB38_16:
	mad.lo.s64 	%rd42, %rd498, %rd34, %rd26;
	add.s32 	%r13, %r207, -1;
	mul.wide.u32 	%rd427, %r13, 8;
	add.s64 	%rd428, %rd2, %rd427;
	ld.global.u64 	%rd43, [%rd428];
	or.b64  	%rd429, %rd495, %rd43;
	and.b64  	%rd430, %rd429, -4294967296;
	setp.ne.s64 	%p33, %rd430, 0;
	@%p33 bra 	$L__BB38_18;
	cvt.u32.u64 	%r154, %rd43;
	cvt.u32.u64 	%r155, %rd495;
	div.u32 	%r156, %r155, %r154;
	mul.lo.s32 	%r157, %r156, %r154;
	sub.s32 	%r158, %r155, %r157;
	cvt.u64.u32 	%rd499, %r156;
	cvt.u64.u32 	%rd500, %r158;
	bra.uni 	$L__BB38_19;
$L__BB38_18:
	div.s64 	%rd499, %rd495, %rd43;
	mul.lo.s64 	%rd431, %rd499, %rd43;
	sub.s64 	%rd500, %rd495, %rd431;
$L__BB38_19:
	mul.wide.u32 	%rd432, %r13, 8;
	add.s64 	%rd433, %rd1, %rd432;
	ld.global.u64 	%rd50, [%rd433];
	mad.lo.s64 	%rd51, %rd50, %rd500, %rd35;
	or.b64  	%rd434, %rd497, %rd43;
	and.b64  	%rd435, %rd434, -4294967296;
	setp.ne.s64 	%p34, %rd435, 0;
	@%p34 bra 	$L__BB38_21;
	cvt.u32.u64 	%r159, %rd43;
	cvt.u32.u64 	%r160, %rd497;
	div.u32 	%r161, %r160, %r159;
	mul.lo.s32 	%r162, %r161, %r159;
	sub.s32 	%r163, %r160, %r162;
	cvt.u64.u32 	%rd501, %r161;
	cvt.u64.u32 	%rd502, %r163;
	bra.uni 	$L__BB38_22;
$L__BB38_21:
	div.s64 	%rd501, %rd497, %rd43;
	mul.lo.s64 	%rd436, %rd501, %rd43;
	sub.s64 	%rd502, %rd497, %rd436;
$L__BB38_22:
	mad.lo.s64 	%rd58, %rd502, %rd50, %rd42;
	add.s32 	%r164, %r207, -2;
	mul.wide.u32 	%rd437, %r164, 8;
	add.s64 	%rd438, %rd2, %rd437;
	ld.global.u64 	%rd59, [%rd438];
	or.b64  	%rd439, %rd499, %rd59;
	and.b64  	%rd440, %rd439, -4294967296;
	setp.ne.s64 	%p35, %rd440, 0;
	@%p35 bra 	$L__BB38_24;
	cvt.u32.u64 	%r165, %rd59;
	cvt.u32.u64 	%r166, %rd499;
	div.u32 	%r167, %r166, %r165;
	mul.lo.s32 	%r168, %r167, %r165;
	sub.s32 	%r169, %r166, %r168;
	cvt.u64.u32 	%rd525, %r167;
	cvt.u64.u32 	%rd504, %r169;
	bra.uni 	$L__BB38_25;
$L__BB38_24:
	div.s64 	%rd525, %rd499, %rd59;
	mul.lo.s64 	%rd441, %rd525, %rd59;
	sub.s64 	%rd504, %rd499, %rd441;
$L__BB38_25:
	mul.wide.u32 	%rd442, %r164, 8;
	add.s64 	%rd443, %rd1, %rd442;
	ld.global.u64 	%rd66, [%rd443];
	mad.lo.s64 	%rd529, %rd66, %rd504, %rd51;
	or.b64  	%rd444, %rd501, %rd59;
	and.b64  	%rd445, %rd444, -4294967296;
	setp.ne.s64 	%p36, %rd445, 0;
	@%p36 bra 	$L__BB38_27;
	cvt.u32.u64 	%r171, %rd59;
	cvt.u32.u64 	%r172, %rd501;
	div.u32 	%r173, %r172, %r171;
	mul.lo.s32 	%r174, %r173, %r171;
	sub.s32 	%r175, %r172, %r174;
	cvt.u64.u32 	%rd523, %r173;
	cvt.u64.u32 	%rd506, %r175;
	bra.uni 	$L__BB38_28;
$L__BB38_27:
	div.s64 	%rd523, %rd501, %rd59;
	mul.lo.s64 	%rd446, %rd523, %rd59;
	sub.s64 	%rd506, %rd501, %rd446;
$L__BB38_28:
	mad.lo.s64 	%rd530, %rd506, %rd66, %rd58;
	add.s32 	%r207, %r207, -4;
	add.s32 	%r206, %r206, 4;
	setp.ne.s32 	%p37, %r206, 0;
	@%p37 bra 	$L__BB38_4;
	add.s32 	%r209, %r207, 1;
$L__BB38_30:
	and.b32  	%r18, %r6, 3;
	setp.eq.s32 	%p38, %r18, 0;
	@%p38 bra 	$L__BB38_53;
	setp.eq.s32 	%p39, %r18, 1;
	@%p39 bra 	$L__BB38_45;
	mul.wide.u32 	%rd448, %r209, 8;
	add.s64 	%rd449, %rd2, %rd448;
	ld.global.u64 	%rd81, [%rd449];
	or.b64  	%rd450, %rd525, %rd81;
	and.b64  	%rd451, %rd450, -4294967296;
	setp.ne.s64 	%p40, %rd451, 0;
	@%p40 bra 	$L__BB38_34;
	cvt.u32.u64 	%r176, %rd81;
	cvt.u32.u64 	%r177, %rd525;
	div.u32 	%r178, %r177, %r176;
	mul.lo.s32 	%r179, %r178, %r176;
	sub.s32 	%r180, %r177, %r179;
	cvt.u64.u32 	%rd513, %r178;
	cvt.u64.u32 	%rd514, %r180;
	bra.uni 	$L__BB38_35;
$L__BB38_34:
	div.s64 	%rd513, %rd525, %rd81;
	mul.lo.s64 	%rd452, %rd513, %rd81;
	sub.s64 	%rd514, %rd525, %rd452;
$L__BB38_35:
	add.s64 	%rd454, %rd1, %rd448;
	ld.global.u64 	%rd88, [%rd454];
	mad.lo.s64 	%rd89, %rd88, %rd514, %rd529;
	or.b64  	%rd455, %rd523, %rd81;
	and.b64  	%rd456, %rd455, -4294967296;
	setp.ne.s64 	%p41, %rd456, 0;
	@%p41 bra 	$L__BB38_37;
	cvt.u32.u64 	%r181, %rd81;
	cvt.u32.u64 	%r182, %rd523;
	div.u32 	%r183, %r182, %r181;
	mul.lo.s32 	%r184, %r183, %r181;
	sub.s32 	%r185, %r182, %r184;
	cvt.u64.u32 	%rd515, %r183;
	cvt.u64.u32 	%rd516, %r185;
	bra.uni 	$L__BB38_38;
$L__BB38_37:
	div.s64 	%rd515, %rd523, %rd81;
	mul.lo.s64 	%rd457, %rd515, %rd81;
	sub.s64 	%rd516, %rd523, %rd457;
$L__BB38_38:
	mad.lo.s64 	%rd96, %rd516, %rd88, %rd530;
	add.s32 	%r19, %r209, -1;
	mul.wide.u32 	%rd458, %r19, 8;
	add.s64 	%rd459, %rd2, %rd458;
	ld.global.u64 	%rd97, [%rd459];
	or.b64  	%rd460, %rd513, %rd97;
	and.b64  	%rd461, %rd460, -4294967296;
	setp.ne.s64 	%p42, %rd461, 0;
	@%p42 bra 	$L__BB38_40;
	cvt.u32.u64 	%r186, %rd97;
	cvt.u32.u64 	%r187, %rd513;
	div.u32 	%r188, %r187, %r186;
	mul.lo.s32 	%r189, %r188, %r186;
	sub.s32 	%r190, %r187, %r189;
	cvt.u64.u32 	%rd525, %r188;
	cvt.u64.u32 	%rd518, %r190;
	bra.uni 	$L__BB38_41;
$L__BB38_40:
	div.s64 	%rd525, %rd513, %rd97;
	mul.lo.s64 	%rd462, %rd525, %rd97;
	sub.s64 	%rd518, %rd513, %rd462;
$L__BB38_41:
	add.s64 	%rd464, %rd1, %rd458;
	ld.global.u64 	%rd104, [%rd464];
	mad.lo.s64 	%rd529, %rd104, %rd518, %rd89;
	or.b64  	%rd465, %rd515, %rd97;
	and.b64  	%rd466, %rd465, -4294967296;
	setp.ne.s64 	%p43, %rd466, 0;
	@%p43 bra 	$L__BB38_43;
	cvt.u32.u64 	%r191, %rd97;
	cvt.u32.u64 	%r192, %rd515;
	div.u32 	%r193, %r192, %r191;
	mul.lo.s32 	%r194, %r193, %r191;
	sub.s32 	%r195, %r192, %r194;
	cvt.u64.u32 	%rd523, %r193;
	cvt.u64.u32 	%rd520, %r195;
	bra.uni 	$L__BB38_44;
$L__BB38_43:
	div.s64 	%rd523, %rd515, %rd97;
	mul.lo.s64 	%rd467, %rd523, %rd97;
	sub.s64 	%rd520, %rd515, %rd467;
$L__BB38_44:
	mad.lo.s64 	%rd530, %rd520, %rd104, %rd96;
	add.s32 	%r209, %r209, -2;
$L__BB38_45:
	and.b32  	%r196, %r6, 1;
	setp.eq.b32 	%p44, %r196, 1;
	not.pred 	%p45, %p44;
	@%p45 bra 	$L__BB38_53;
	mul.wide.u32 	%rd468, %r209, 8;
	add.s64 	%rd469, %rd2, %rd468;
	ld.global.u64 	%rd119, [%rd469];
	or.b64  	%rd470, %rd525, %rd119;
	and.b64  	%rd471, %rd470, -4294967296;
	setp.ne.s64 	%p46, %rd471, 0;
	@%p46 bra 	$L__BB38_48;
	cvt.u32.u64 	%r197, %rd119;
	cvt.u32.u64 	%r198, %rd525;
	rem.u32 	%r199, %r198, %r197;
	cvt.u64.u32 	%rd527, %r199;
	bra.uni 	$L__BB38_49;
$L__BB38_48:
	rem.s64 	%rd527, %rd525, %rd119;
$L__BB38_49:
	add.s64 	%rd473, %rd1, %rd468;
	ld.global.u64 	%rd123, [%rd473];
	mad.lo.s64 	%rd529, %rd123, %rd527, %rd529;
	or.b64  	%rd474, %rd523, %rd119;
	and.b64  	%rd475, %rd474, -4294967296;
	setp.ne.s64 	%p47, %rd475, 0;
	@%p47 bra 	$L__BB38_51;
	cvt.u32.u64 	%r200, %rd119;
	cvt.u32.u64 	%r201, %rd523;
	rem.u32 	%r202, %r201, %r200;
	cvt.u64.u32 	%rd528, %r202;
	bra.uni 	$L__BB38_52;
$L__BB38_51:
	rem.s64 	%rd528, %rd523, %rd119;
$L__BB38_52:
	mad.lo.s64 	%rd530, %rd528, %rd123, %rd530;
$L__BB38_53:
	shl.b64 	%rd476, %rd529, 1;
	add.s64 	%rd477, %rd571, %rd476;
	ld.global.u16 	%rs3, [%rd477];
	shl.b64 	%rd478, %rd530, 1;
	add.s64 	%rd479, %rd571, %rd478;
	ld.global.u16 	%rs4, [%rd479];
	max.u16 	%rs5, %rs3, %rs4;
	st.shared.u16 	[%r5], %rs5;
	bra.uni 	$L__BB38_114;
$L__BB38_54:
	cvt.u64.u32 	%rd131, %r4;
	setp.le.u64 	%p2, %rd264, %rd131;
	@%p2 bra 	$L__BB38_114;
	mov.u32 	%r56, %ctaid.y;
	cvt.u64.u32 	%rd269, %r56;
	mad.lo.s64 	%rd562, %rd264, %rd269, %rd131;
	cvt.u32.u64 	%r22, %rd263;
	add.s32 	%r213, %r22, -1;
	setp.lt.s32 	%p3, %r213, 0;
	@%p3 bra 	$L__BB38_113;
	and.b32  	%r24, %r22, 7;
	setp.lt.u32 	%p4, %r213, 7;
	@%p4 bra 	$L__BB38_84;
	add.s32 	%r211, %r22, -4;
	and.b32  	%r57, %r22, -8;
	neg.s32 	%r210, %r57;
$L__BB38_58:
	.pragma "nounroll";
	add.s32 	%r29, %r211, 3;
	mul.wide.u32 	%rd271, %r29, 8;
	add.s64 	%rd272, %rd2, %rd271;
	ld.global.u64 	%rd135, [%rd272];
	or.b64  	%rd273, %rd562, %rd135;
	and.b64  	%rd274, %rd273, -4294967296;
	setp.ne.s64 	%p5, %rd274, 0;
	@%p5 bra 	$L__BB38_60;
	cvt.u32.u64 	%r58, %rd135;
	cvt.u32.u64 	%r59, %rd562;
	div.u32 	%r60, %r59, %r58;
	mul.lo.s32 	%r61, %r60, %r58;
	sub.s32 	%r62, %r59, %r61;
	cvt.u64.u32 	%rd533, %r60;
	cvt.u64.u32 	%rd534, %r62;
	bra.uni 	$L__BB38_61;
$L__BB38_60:
	div.s64 	%rd533, %rd562, %rd135;
	mul.lo.s64 	%rd275, %rd533, %rd135;
	sub.s64 	%rd534, %rd562, %rd275;
$L__BB38_61:
	add.s64 	%rd277, %rd1, %rd271;
	ld.global.u64 	%rd278, [%rd277];
	mul.lo.s64 	%rd142, %rd278, %rd534;
	add.s32 	%r30, %r211, 2;
	mul.wide.u32 	%rd279, %r30, 8;
	add.s64 	%rd280, %rd2, %rd279;
	ld.global.u64 	%rd143, [%rd280];
	or.b64  	%rd281, %rd533, %rd143;
	and.b64  	%rd282, %rd281, -4294967296;
	setp.ne.s64 	%p6, %rd282, 0;
	@%p6 bra 	$L__BB38_63;
	cvt.u32.u64 	%r63, %rd143;
	cvt.u32.u64 	%r64, %rd533;
	div.u32 	%r65, %r64, %r63;
	mul.lo.s32 	%r66, %r65, %r63;
	sub.s32 	%r67, %r64, %r66;
	cvt.u64.u32 	%rd535, %r65;
	cvt.u64.u32 	%rd536, %r67;
	bra.uni 	$L__BB38_64;
$L__BB38_63:
	div.s64 	%rd535, %rd533, %rd143;
	mul.lo.s64 	%rd283, %rd535, %rd143;
	sub.s64 	%rd536, %rd533, %rd283;
$L__BB38_64:
	add.s64 	%rd285, %rd1, %rd279;
	ld.global.u64 	%rd286, [%rd285];
	mad.lo.s64 	%rd150, %rd286, %rd536, %rd142;
	add.s32 	%r31, %r211, 1;
	mul.wide.u32 	%rd287, %r31, 8;
	add.s64 	%rd288, %rd2, %rd287;
	ld.global.u64 	%rd151, [%rd288];
	or.b64  	%rd289, %rd535, %rd151;
	and.b64  	%rd290, %rd289, -4294967296;
	setp.ne.s64 	%p7, %rd290, 0;
	@%p7 bra 	$L__BB38_66;
	cvt.u32.u64 	%r68, %rd151;
	cvt.u32.u64 	%r69, %rd535;
	div.u32 	%r70, %r69, %r68;
	mul.lo.s32 	%r71, %r70, %r68;
	sub.s32 	%r72, %r69, %r71;
	cvt.u64.u32 	%rd537, %r70;
	cvt.u64.u32 	%rd538, %r72;
	bra.uni 	$L__BB38_67;
$L__BB38_66:
	div.s64 	%rd537, %rd535, %rd151;
	mul.lo.s64 	%rd291, %rd537, %rd151;
	sub.s64 	%rd538, %rd535, %rd291;
$L__BB38_67:
	add.s64 	%rd293, %rd1, %rd287;
	ld.global.u64 	%rd294, [%rd293];
	mad.lo.s64 	%rd158, %rd294, %rd538, %rd150;
	add.s32 	%r32, %r211, -4;
	mul.wide.u32 	%rd295, %r211, 8;
	add.s64 	%rd296, %rd2, %rd295;
	ld.global.u64 	%rd159, [%rd296];
	or.b64  	%rd297, %rd537, %rd159;
	and.b64  	%rd298, %rd297, -4294967296;
	setp.ne.s64 	%p8, %rd298, 0;
	@%p8 bra 	$L__BB38_69;
	cvt.u32.u64 	%r73, %rd159;
	cvt.u32.u64 	%r74, %rd537;
	div.u32 	%r75, %r74, %r73;
	mul.lo.s32 	%r76, %r75, %r73;
	sub.s32 	%r77, %r74, %r76;
	cvt.u64.u32 	%rd539, %r75;
	cvt.u64.u32 	%rd540, %r77;
	bra.uni 	$L__BB38_70;
$L__BB38_69:
	div.s64 	%rd539, %rd537, %rd159;
	mul.lo.s64 	%rd299, %rd539, %rd159;
	sub.s64 	%rd540, %rd537, %rd299;
$L__BB38_70:
	add.s64 	%rd301, %rd1, %rd295;
	ld.global.u64 	%rd302, [%rd301];
	mad.lo.s64 	%rd166, %rd302, %rd540, %rd158;
	add.s32 	%r33, %r211, -1;
	mul.wide.u32 	%rd303, %r33, 8;
	add.s64 	%rd304, %rd2, %rd303;
	ld.global.u64 	%rd167, [%rd304];
	or.b64  	%rd305, %rd539, %rd167;
	and.b64  	%rd306, %rd305, -4294967296;
	setp.ne.s64 	%p9, %rd306, 0;
	@%p9 bra 	$L__BB38_72;
	cvt.u32.u64 	%r78, %rd167;
	cvt.u32.u64 	%r79, %rd539;
	div.u32 	%r80, %r79, %r78;
	mul.lo.s32 	%r81, %r80, %r78;
	sub.s32 	%r82, %r79, %r81;
	cvt.u64.u32 	%rd541, %r80;
	cvt.u64.u32 	%rd542, %r82;
	bra.uni 	$L__BB38_73;
$L__BB38_72:
	div.s64 	%rd541, %rd539, %rd167;
	mul.lo.s64 	%rd307, %rd541, %rd167;
	sub.s64 	%rd542, %rd539, %rd307;
$L__BB38_73:
	add.s64 	%rd309, %rd1, %rd303;
	ld.global.u64 	%rd310, [%rd309];
	mad.lo.s64 	%rd174, %rd310, %rd542, %rd166;
	add.s32 	%r34, %r211, -2;
	mul.wide.u32 	%rd311, %r34, 8;
	add.s64 	%rd312, %rd2, %rd311;
	ld.global.u64 	%rd175, [%rd312];
	or.b64  	%rd313, %rd541, %rd175;
	and.b64  	%rd314, %rd313, -4294967296;
	setp.ne.s64 	%p10, %rd314, 0;
	@%p10 bra 	$L__BB38_75;
	cvt.u32.u64 	%r83, %rd175;
	cvt.u32.u64 	%r84, %rd541;
	div.u32 	%r85, %r84, %r83;
	mul.lo.s32 	%r86, %r85, %r83;
	sub.s32 	%r87, %r84, %r86;
	cvt.u64.u32 	%rd543, %r85;
	cvt.u64.u32 	%rd544, %r87;
	bra.uni 	$L__BB38_76;
$L__BB38_75:
	div.s64 	%rd543, %rd541, %rd175;
	mul.lo.s64 	%rd315, %rd543, %rd175;
	sub.s64 	%rd544, %rd541, %rd315;
$L__BB38_76:
	add.s64 	%rd317, %rd1, %rd311;
	ld.global.u64 	%rd318, [%rd317];
	mad.lo.s64 	%rd182, %rd318, %rd544, %rd174;
	add.s32 	%r35, %r211, -3;
	mul.wide.u32 	%rd319, %r35, 8;
	add.s64 	%rd320, %rd2, %rd319;
	ld.global.u64 	%rd183, [%rd320];
	or.b64  	%rd321, %rd543, %rd183;
	and.b64  	%rd322, %rd321, -4294967296;
	setp.ne.s64 	%p11, %rd322, 0;
	@%p11 bra 	$L__BB38_78;
	cvt.u32.u64 	%r88, %rd183;
	cvt.u32.u64 	%r89, %rd543;
	div.u32 	%r90, %r89, %r88;
	mul.lo.s32 	%r91, %r90, %r88;
	sub.s32 	%r92, %r89, %r91;
	cvt.u64.u32 	%rd545, %r90;
	cvt.u64.u32 	%rd546, %r92;
	bra.uni 	$L__BB38_79;
$L__BB38_78:
	div.s64 	%rd545, %rd543, %rd183;
	mul.lo.s64 	%rd323, %rd545, %rd183;
	sub.s64 	%rd546, %rd543, %rd323;
$L__BB38_79:
	add.s64 	%rd325, %rd1, %rd319;
	ld.global.u64 	%rd326, [%rd325];
	mad.lo.s64 	%rd190, %rd326, %rd546, %rd182;
	mul.wide.u32 	%rd327, %r32, 8;
	add.s64 	%rd328, %rd2, %rd327;
	ld.global.u64 	%rd191, [%rd328];
	or.b64  	%rd329, %rd545, %rd191;
	and.b64  	%rd330, %rd329, -4294967296;
	setp.ne.s64 	%p12, %rd330, 0;
	@%p12 bra 	$L__BB38_81;
	cvt.u32.u64 	%r93, %rd191;
	cvt.u32.u64 	%r94, %rd545;
	div.u32 	%r95, %r94, %r93;
	mul.lo.s32 	%r96, %r95, %r93;
	sub.s32 	%r97, %r94, %r96;
	cvt.u64.u32 	%rd562, %r95;
	cvt.u64.u32 	%rd548, %r97;
	bra.uni 	$L__BB38_82;
$L__BB38_81:
	div.s64 	%rd562, %rd545, %rd191;
	mul.lo.s64 	%rd331, %rd562, %rd191;
	sub.s64 	%rd548, %rd545, %rd331;
$L__BB38_82:
	add.s64 	%rd333, %rd1, %rd327;
	ld.global.u64 	%rd334, [%rd333];
	mad.lo.s64 	%rd335, %rd334, %rd548, %rd190;
	shl.b64 	%rd336, %rd335, 1;
	add.s64 	%rd571, %rd571, %rd336;
	add.s32 	%r211, %r211, -8;
	add.s32 	%r210, %r210, 8;
	setp.ne.s32 	%p13, %r210, 0;
	@%p13 bra 	$L__BB38_58;
	add.s32 	%r213, %r211, 3;
$L__BB38_84:
	setp.eq.s32 	%p14, %r24, 0;
	@%p14 bra 	$L__BB38_113;
	and.b32  	%r40, %r22, 3;
	setp.lt.u32 	%p15, %r24, 4;
	@%p15 bra 	$L__BB38_99;
	mul.wide.u32 	%rd338, %r213, 8;
	add.s64 	%rd339, %rd2, %rd338;
	ld.global.u64 	%rd202, [%rd339];
	or.b64  	%rd340, %rd562, %rd202;
	and.b64  	%rd341, %rd340, -4294967296;
	setp.ne.s64 	%p16, %rd341, 0;
	@%p16 bra 	$L__BB38_88;
	cvt.u32.u64 	%r98, %rd202;
	cvt.u32.u64 	%r99, %rd562;
	div.u32 	%r100, %r99, %r98;
	mul.lo.s32 	%r101, %r100, %r98;
	sub.s32 	%r102, %r99, %r101;
	cvt.u64.u32 	%rd552, %r100;
	cvt.u64.u32 	%rd553, %r102;
	bra.uni 	$L__BB38_89;
$L__BB38_88:
	div.s64 	%rd552, %rd562, %rd202;
	mul.lo.s64 	%rd342, %rd552, %rd202;
	sub.s64 	%rd553, %rd562, %rd342;
$L__BB38_89:
	add.s64 	%rd344, %rd1, %rd338;
	ld.global.u64 	%rd345, [%rd344];
	mul.lo.s64 	%rd209, %rd345, %rd553;
	add.s32 	%r41, %r213, -1;
	mul.wide.u32 	%rd346, %r41, 8;
	add.s64 	%rd347, %rd2, %rd346;
	ld.global.u64 	%rd210, [%rd347];
	or.b64  	%rd348, %rd552, %rd210;
	and.b64  	%rd349, %rd348, -4294967296;
	setp.ne.s64 	%p17, %rd349, 0;
	@%p17 bra 	$L__BB38_91;
	cvt.u32.u64 	%r103, %rd210;
	cvt.u32.u64 	%r104, %rd552;
	div.u32 	%r105, %r104, %r103;
	mul.lo.s32 	%r106, %r105, %r103;
	sub.s32 	%r107, %r104, %r106;
	cvt.u64.u32 	%rd554, %r105;
	cvt.u64.u32 	%rd555, %r107;
	bra.uni 	$L__BB38_92;
$L__BB38_91:
	div.s64 	%rd554, %rd552, %rd210;
	mul.lo.s64 	%rd350, %rd554, %rd210;
	sub.s64 	%rd555, %rd552, %rd350;
$L__BB38_92:
	add.s64 	%rd352, %rd1, %rd346;
	ld.global.u64 	%rd353, [%rd352];
	mad.lo.s64 	%rd217, %rd353, %rd555, %rd209;
	add.s32 	%r42, %r213, -2;
	mul.wide.u32 	%rd354, %r42, 8;
	add.s64 	%rd355, %rd2, %rd354;
	ld.global.u64 	%rd218, [%rd355];
	or.b64  	%rd356, %rd554, %rd218;
	and.b64  	%rd357, %rd356, -4294967296;
	setp.ne.s64 	%p18, %rd357, 0;
	@%p18 bra 	$L__BB38_94;
	cvt.u32.u64 	%r108, %rd218;
	cvt.u32.u64 	%r109, %rd554;
	div.u32 	%r110, %r109, %r108;
	mul.lo.s32 	%r111, %r110, %r108;
	sub.s32 	%r112, %r109, %r111;
	cvt.u64.u32 	%rd556, %r110;
	cvt.u64.u32 	%rd557, %r112;
	bra.uni 	$L__BB38_95;
$L__BB38_94:
	div.s64 	%rd556, %rd554, %rd218;
	mul.lo.s64 	%rd358, %rd556, %rd218;
	sub.s64 	%rd557, %rd554, %rd358;
$L__BB38_95:
	add.s64 	%rd360, %rd1, %rd354;
	ld.global.u64 	%rd361, [%rd360];
	mad.lo.s64 	%rd225, %rd361, %rd557, %rd217;
	add.s32 	%r43, %r213, -3;
	mul.wide.u32 	%rd362, %r43, 8;
	add.s64 	%rd363, %rd2, %rd362;
	ld.global.u64 	%rd226, [%rd363];
	or.b64  	%rd364, %rd556, %rd226;
	and.b64  	%rd365, %rd364, -4294967296;
	setp.ne.s64 	%p19, %rd365, 0;
	@%p19 bra 	$L__BB38_97;
	cvt.u32.u64 	%r113, %rd226;
	cvt.u32.u64 	%r114, %rd556;
	div.u32 	%r115, %r114, %r113;
	mul.lo.s32 	%r116, %r115, %r113;
	sub.s32 	%r117, %r114, %r116;
	cvt.u64.u32 	%rd562, %r115;
	cvt.u64.u32 	%rd559, %r117;
	bra.uni 	$L__BB38_98;
$L__BB38_97:
	div.s64 	%rd562, %rd556, %rd226;
	mul.lo.s64 	%rd366, %rd562, %rd226;
	sub.s64 	%rd559, %rd556, %rd366;
$L__BB38_98:
	add.s64 	%rd368, %rd1, %rd362;
	ld.global.u64 	%rd369, [%rd368];
	mad.lo.s64 	%rd370, %rd369, %rd559, %rd225;
	shl.b64 	%rd371, %rd370, 1;
	add.s64 	%rd571, %rd571, %rd371;
	add.s32 	%r213, %r213, -4;
$L__BB38_99:
	setp.eq.s32 	%p20, %r40, 0;
	@%p20 bra 	$L__BB38_113;
	setp.eq.s32 	%p21, %r40, 1;
	@%p21 bra 	$L__BB38_108;
	mul.wide.u32 	%rd373, %r213, 8;
	add.s64 	%rd374, %rd2, %rd373;
	ld.global.u64 	%rd237, [%rd374];
	or.b64  	%rd375, %rd562, %rd237;
	and.b64  	%rd376, %rd375, -4294967296;
	setp.ne.s64 	%p22, %rd376, 0;
	@%p22 bra 	$L__BB38_103;
	cvt.u32.u64 	%r118, %rd237;
	cvt.u32.u64 	%r119, %rd562;
	div.u32 	%r120, %r119, %r118;
	mul.lo.s32 	%r121, %r120, %r118;
	sub.s32 	%r122, %r119, %r121;
	cvt.u64.u32 	%rd563, %r120;
	cvt.u64.u32 	%rd564, %r122;
	bra.uni 	$L__BB38_104;
$L__BB38_103:
	div.s64 	%rd563, %rd562, %rd237;
	mul.lo.s64 	%rd377, %rd563, %rd237;
	sub.s64 	%rd564, %rd562, %rd377;
$L__BB38_104:
	add.s64 	%rd379, %rd1, %rd373;
	ld.global.u64 	%rd380, [%rd379];
	mul.lo.s64 	%rd244, %rd380, %rd564;
	add.s32 	%r46, %r213, -1;
	mul.wide.u32 	%rd381, %r46, 8;
	add.s64 	%rd382, %rd2, %rd381;
	ld.global.u64 	%rd245, [%rd382];
	or.b64  	%rd383, %rd563, %rd245;
	and.b64  	%rd384, %rd383, -4294967296;
	setp.ne.s64 	%p23, %rd384, 0;
	@%p23 bra 	$L__BB38_106;
	cvt.u32.u64 	%r123, %rd245;
	cvt.u32.u64 	%r124, %rd563;
	div.u32 	%r125, %r124, %r123;
	mul.lo.s32 	%r126, %r125, %r123;
	sub.s32 	%r127, %r124, %r126;
	cvt.u64.u32 	%rd562, %r125;
	cvt.u64.u32 	%rd566, %r127;
	bra.uni 	$L__BB38_107;
$L__BB38_106:
	div.s64 	%rd562, %rd563, %rd245;
	mul.lo.s64 	%rd385, %rd562, %rd245;
	sub.s64 	%rd566, %rd563, %rd385;
$L__BB38_107:
	add.s64 	%rd387, %rd1, %rd381;
	ld.global.u64 	%rd388, [%rd387];
	mad.lo.s64 	%rd389, %rd388, %rd566, %rd244;
	shl.b64 	%rd390, %rd389, 1;
	add.s64 	%rd571, %rd571, %rd390;
	add.s32 	%r213, %r213, -2;
$L__BB38_108:
	and.b32  	%r128, %r22, 1;
	setp.eq.b32 	%p24, %r128, 1;
	not.pred 	%p25, %p24;
	@%p25 bra 	$L__BB38_113;
	mul.wide.u32 	%rd391, %r213, 8;
	add.s64 	%rd392, %rd2, %rd391;
	ld.global.u64 	%rd256, [%rd392];
	or.b64  	%rd393, %rd562, %rd256;
	and.b64  	%rd394, %rd393, -4294967296;
	setp.ne.s64 	%p26, %rd394, 0;
	@%p26 bra 	$L__BB38_111;
	cvt.u32.u64 	%r129, %rd256;
	cvt.u32.u64 	%r130, %rd562;
	rem.u32 	%r131, %r130, %r129;
	cvt.u64.u32 	%rd570, %r131;
	bra.uni 	$L__BB38_112;
$L__BB38_111:
	rem.s64 	%rd570, %rd562, %rd256;
$L__BB38_112:
	add.s64 	%rd396, %rd1, %rd391;
	ld.global.u64 	%rd397, [%rd396];
	mul.lo.s64 	%rd398, %rd397, %rd570;
	shl.b64 	%rd399, %rd398, 1;
	add.s64 	%rd571, %rd571, %rd399;
$L__BB38_113:
	ld.global.u16 	%rs2, [%rd571];
	st.shared.u16 	[%r5], %rs2;
$L__BB38_114:
	bar.sync 	0;
	setp.lt.u32 	%p48, %r215, 66;
	@%p48 bra 	$L__BB38_118;
$L__BB38_115:
	shr.u32 	%r50, %r215, 1;
	setp.ge.u32 	%p49, %r1, %r50;
	@%p49 bra 	$L__BB38_117;
	ld.shared.u16 	%rs6, [%r5];
	and.b32  	%r203, %r215, 2046;
	add.s32 	%r204, %r5, %r203;
	ld.shared.u16 	%rs7, [%r204];
	max.u16 	%rs8, %rs6, %rs7;
	st.shared.u16 	[%r5], %rs8;
$L__BB38_117:
	bar.sync 	0;
	setp.gt.u32 	%p50, %r215, 131;
	mov.u32 	%r215, %r50;
	@%p50 bra 	$L__BB38_115;
$L__BB38_118:
	setp.gt.u32 	%p51, %r1, 31;
	@%p51 bra 	$L__BB38_121;
	ld.volatile.shared.u16 	%rs9, [%r5];
	ld.volatile.shared.u16 	%rs10, [%r5+64];
	max.u16 	%rs11, %rs9, %rs10;
	st.volatile.shared.u16 	[%r5], %rs11;
	ld.volatile.shared.u16 	%rs12, [%r5];
	ld.volatile.shared.u16 	%rs13, [%r5+32];
	max.u16 	%rs14, %rs12, %rs13;
	st.volatile.shared.u16 	[%r5], %rs14;
	ld.volatile.shared.u16 	%rs15, [%r5];
	ld.volatile.shared.u16 	%rs16, [%r5+16];
	max.u16 	%rs17, %rs15, %rs16;
	st.volatile.shared.u16 	[%r5], %rs17;
	ld.volatile.shared.u16 	%rs18, [%r5];
	ld.volatile.shared.u16 	%rs19, [%r5+8];
	max.u16 	%rs20, %rs18, %rs19;
	st.volatile.shared.u16 	[%r5], %rs20;
	ld.volatile.shared.u16 	%rs21, [%r5];
	ld.volatile.shared.u16 	%rs22, [%r5+4];
	max.u16 	%rs23, %rs21, %rs22;
	st.volatile.shared.u16 	[%r5], %rs23;
	ld.volatile.shared.u16 	%rs24, [%r5];
	ld.volatile.shared.u16 	%rs25, [%r5+2];
	max.u16 	%rs26, %rs24, %rs25;
	st.volatile.shared.u16 	[%r5], %rs26;
	setp.ne.s32 	%p52, %r1, 0;
	@%p52 bra 	$L__BB38_121;
	ld.param.u64 	%rd486, [contiguous_reduce2_u16_param_0];
	ld.shared.u16 	%rs27, [sdata_u16];
	cvt.u64.u32 	%rd480, %r2;
	mov.u32 	%r205, %ctaid.y;
	cvt.u64.u32 	%rd481, %r205;
	mad.lo.s64 	%rd482, %rd265, %rd481, %rd480;
	cvta.to.global.u64 	%rd483, %rd486;
	shl.b64 	%rd484, %rd482, 1;
	add.s64 	%rd485, %rd483, %rd484;
	st.global.u16 	[%rd485], %rs27;
$L__BB38_121:
	ret;

}
	// .globl	contiguous_reduce22_u16
.visible .entry contiguous_reduce22_u16(
	.param .u64 .ptr .align 1 contiguous_reduce22_u16_param_0,
	.param .u64 .ptr .align 1 contiguous_reduce22_u16_param_1,
	.param .u64 contiguous_reduce22_u16_param_2,
	.param .u64 contiguous_reduce22_u16_param_3
)
{
	.reg .pred 	%p<8>;
	.reg .b16 	%rs<28>;
	.reg .b32 	%r<19>;
	.reg .b64 	%rd<27>;

	ld.param.u64 	%rd4, [contiguous_reduce22_u16_param_0];
	ld.param.u64 	%rd7, [contiguous_reduce22_u16_param_1];
	ld.param.u64 	%rd5, [contiguous_reduce22_u16_param_2];
	ld.param.u64 	%rd6, [contiguous_reduce22_u16_param_3];
	cvta.to.global.u64 	%rd1, %rd7;
	mov.u32 	%r1, %tid.x;
	mov.u32 	%r2, %ctaid.x;
	mov.u32 	%r18, %ntid.x;
	mul.lo.s32 	%r8, %r2, %r18;
	shl.b32 	%r9, %r8, 1;
	add.s32 	%r4, %r9, %r1;
	shl.b32 	%r10, %r1, 1;
	mov.u32 	%r11, sdata_u16;
	add.s32 	%r5, %r11, %r10;
	mov.b16 	%rs1, 0;
	st.shared.u16 	[%r5], %rs1;
	add.s32 	%r12, %r4, %r18;
	cvt.u64.u32 	%rd2, %r12;
	setp.le.u64 	%p1, %rd5, %rd2;
	@%p1 bra 	$L__BB39_2;
	cvt.u64.u32 	%rd12, %r4;
	mov.u32 	%r14, %ctaid.y;
	cvt.u64.u32 	%rd13, %r14;
	mul.lo.s64 	%rd14, %rd5, %rd13;
	add.s64 	%rd15, %rd14, %rd12;
	shl.b64 	%rd16, %rd15, 1;
	add.s64 	%rd17, %rd1, %rd16;
	ld.global.u16 	%rs3, [%rd17];
	add.s64 	%rd18, %rd14, %rd2;
	shl.b64 	%rd19, %rd18, 1;
	add.s64 	%rd20, %rd1, %rd19;
	ld.global.u16 	%rs4, [%rd20];
	max.u16 	%rs5, %rs3, %rs4;
	st.shared.u16 	[%r5], %rs5;
	bra.uni 	$L__BB39_4;
$L__BB39_2:
	cvt.u64.u32 	%rd3, %r4;
	setp.le.u64 	%p2, %rd5, %rd3;
	@%p2 bra 	$L__BB39_4;
	mov.u32 	%r13, %ctaid.y;
	cvt.u64.u32 	%rd8, %r13;
	mad.lo.s64 	%rd9, %rd5, %rd8, %rd3;
	shl.b64 	%rd10, %rd9, 1;
	add.s64 	%rd11, %rd1, %rd10;
	ld.global.u16 	%rs2, [%rd11];
	st.shared.u16 	[%r5], %rs2;
$L__BB39_4:
	bar.sync 	0;
	setp.lt.u32 	%p3, %r18, 66;
	@%p3 bra 	$L__BB39_8;
$L__BB39_5:
	shr.u32 	%r7, %r18, 1;
	setp.ge.u32 	%p4, %r1, %r7;
	@%p4 bra 	$L__BB39_7;
	ld.shared.u16 	%rs6, [%r5];
	and.b32  	%r15, %r18, 2046;
	add.s32 	%r16, %r5, %r15;
	ld.shared.u16 	%rs7, [%r16];
	max.u16 	%rs8, %rs6, %rs7;
	st.shared.u16 	[%r5], %rs8;
$L__BB39_7:
	bar.sync 	0;
	setp.gt.u32 	%p5, %r18, 131;
	mov.u32 	%r18, %r7;
	@%p5 bra 	$L__BB39_5;
$L__BB39_8:
	setp.gt.u32 	%p6, %r1, 31;
	@%p6 bra 	$L__BB39_11;
	ld.volatile.shared.u16 	%rs9, [%r5];
	ld.volatile.shared.u16 	%rs10, [%r5+64];
	max.u16 	%rs11, %rs9, %rs10;
	st.volatile.shared.u16 	[%r5], %rs11;
	ld.volatile.shared.u16 	%rs12, [%r5];
	ld.volatile.shared.u16 	%rs13, [%r5+32];
	max.u16 	%rs14, %rs12, %rs13;
	st.volatile.shared.u16 	[%r5], %rs14;
	ld.volatile.shared.u16 	%rs15, [%r5];
	ld.volatile.shared.u16 	%rs16, [%r5+16];
	max.u16 	%rs17, %rs15, %rs16;
	st.volatile.shared.u16 	[%r5], %rs17;
	ld.volatile.shared.u16 	%rs18, [%r5];
	ld.volatile.shared.u16 	%rs19, [%r5+8];
	max.u16 	%rs20, %rs18, %rs19;
	st.volatile.shared.u16 	[%r5], %rs20;
	ld.volatile.shared.u16 	%rs21, [%r5];
	ld.volatile.shared.u16 	%rs22, [%r5+4];
	max.u16 	%rs23, %rs21, %rs22;
	st.volatile.shared.u16 	[%r5], %rs23;
	ld.volatile.shared.u16 	%rs24, [%r5];
	ld.volatile.shared.u16 	%rs25, [%r5+2];
	max.u16 	%rs26, %rs24, %rs25;
	st.volatile.shared.u16 	[%r5], %rs26;
	setp.ne.s32 	%p7, %r1, 0;
	@%p7 bra 	$L__BB39_11;
	ld.shared.u16 	%rs27, [sdata_u16];
	cvt.u64.u32 	%rd21, %r2;
	mov.u32 	%r17, %ctaid.y;
	cvt.u64.u32 	%rd22, %r17;
	mad.lo.s64 	%rd23, %rd6, %rd22, %rd21;
	cvta.to.global.u64 	%rd24, %rd4;
	shl.b64 	%rd25, %rd23, 1;
	add.s64 	%rd26, %rd24, %rd25;
	st.global.u16 	[%rd26], %rs27;
$L__BB39_11:
	ret;

}
	// .globl	contiguous_reduce3_u16
.visible .entry contiguous_reduce3_u16(
	.param .u64 .ptr .align 1 contiguous_reduce3_u16_param_0,
	.param .u64 .ptr .align 1 contiguous_reduce3_u16_param_1,
	.param .u64 .ptr .align 1 contiguous_reduce3_u16_param_2,
	.param .u64 .ptr .align 1 contiguous_reduce3_u16_param_3,
	.param .u64 contiguous_reduce3_u16_param_4,
	.param .u64 contiguous_reduce3_u16_param_5,
	.param .u64 contiguous_reduce3_u16_param_6
)
{
	.reg .pred 	%p<38>;
	.reg .b16 	%rs<56>;
	.reg .b32 	%r<204>;
	.reg .b64 	%rd<308>;

	ld.param.u64 	%rd144, [contiguous_reduce3_u16_param_0];
	ld.param.u64 	%rd145, [contiguous_reduce3_u16_param_1];
	ld.param.u64 	%rd148, [contiguous_reduce3_u16_param_2];
	ld.param.u64 	%rd149, [contiguous_reduce3_u16_param_3];
	ld.param.u64 	%rd146, [contiguous_reduce3_u16_param_4];
	ld.param.u64 	%rd147, [contiguous_reduce3_u16_param_5];
	ld.param.u64 	%rd150, [contiguous_reduce3_u16_param_6];
	cvta.to.global.u64 	%rd1, %rd149;
	cvta.to.global.u64 	%rd2, %rd148;
	mov.u32 	%r1, %tid.y;
	mov.u32 	%r2, %ntid.x;
	mov.u32 	%r3, %tid.x;
	mad.lo.s32 	%r64, %r1, %r2, %r3;
	mov.u32 	%r65, %ctaid.x;
	mad.lo.s32 	%r66, %r65, %r2, %r3;
	mov.u32 	%r4, %ctaid.y;
	mov.u32 	%r5, %ntid.y;
	mad.lo.s32 	%r67, %r4, %r5, %r1;
	shl.b32 	%r68, %r64, 1;
	mov.u32 	%r69, sdata_u16;
	add.s32 	%r7, %r69, %r68;
	mov.b16 	%rs16, 0;
	st.shared.u16 	[%r7], %rs16;
	cvt.u64.u32 	%rd3, %r66;
	setp.le.u64 	%p1, %rd147, %rd3;
	cvt.u64.u32 	%rd152, %r67;
	setp.le.u64 	%p2, %rd150, %rd152;
	or.pred  	%p3, %p1, %p2;
	@%p3 bra 	$L__BB40_76;
	cvt.u32.u64 	%r70, %rd3;
	cvt.u32.u64 	%r71, %rd147;
	mad.lo.s32 	%r194, %r67, %r71, %r70;
	cvt.u32.u64 	%r9, %rd146;
	add.s32 	%r193, %r9, -1;
	setp.lt.s32 	%p4, %r193, 0;
	mov.b64 	%rd307, 0;
	@%p4 bra 	$L__BB40_59;
	setp.lt.u32 	%p5, %r193, 7;
	mov.b64 	%rd307, 0;
	@%p5 bra 	$L__BB40_30;
	add.s32 	%r189, %r9, -4;
	and.b32  	%r72, %r9, -8;
	neg.s32 	%r188, %r72;
	mov.b64 	%rd307, 0;
$L__BB40_4:
	.pragma "nounroll";
	add.s32 	%r16, %r189, 3;
	cvt.u64.u32 	%rd5, %r194;
	mul.wide.u32 	%rd157, %r16, 8;
	add.s64 	%rd158, %rd2, %rd157;
	ld.global.u64 	%rd6, [%rd158];
	and.b64  	%rd159, %rd6, -4294967296;
	setp.ne.s64 	%p6, %rd159, 0;
	@%p6 bra 	$L__BB40_6;
	cvt.u32.u64 	%r73, %rd6;
	cvt.u32.u64 	%r74, %rd5;
	div.u32 	%r75, %r74, %r73;
	mul.lo.s32 	%r76, %r75, %r73;
	sub.s32 	%r77, %r74, %r76;
	cvt.u64.u32 	%rd272, %r75;
	cvt.u64.u32 	%rd273, %r77;
	bra.uni 	$L__BB40_7;
$L__BB40_6:
	div.s64 	%rd272, %rd5, %rd6;
	mul.lo.s64 	%rd160, %rd272, %rd6;
	sub.s64 	%rd273, %rd5, %rd160;
$L__BB40_7:
	mul.wide.u32 	%rd161, %r16, 8;
	add.s64 	%rd162, %rd1, %rd161;
	ld.global.u64 	%rd163, [%rd162];
	mad.lo.s64 	%rd13, %rd163, %rd273, %rd307;
	add.s32 	%r17, %r189, 2;
	and.b64  	%rd14, %rd272, 4294967295;
	mul.wide.u32 	%rd164, %r17, 8;
	add.s64 	%rd165, %rd2, %rd164;
	ld.global.u64 	%rd15, [%rd165];
	and.b64  	%rd166, %rd15, -4294967296;
	setp.ne.s64 	%p7, %rd166, 0;
	@%p7 bra 	$L__BB40_9;
	cvt.u32.u64 	%r78, %rd15;
	cvt.u32.u64 	%r79, %rd14;
	div.u32 	%r80, %r79, %r78;
	mul.lo.s32 	%r81, %r80, %r78;
	sub.s32 	%r82, %r79, %r81;
	cvt.u64.u32 	%rd274, %r80;
	cvt.u64.u32 	%rd275, %r82;
	bra.uni 	$L__BB40_10;
$L__BB40_9:
	div.s64 	%rd274, %rd14, %rd15;
	mul.lo.s64 	%rd167, %rd274, %rd15;
	sub.s64 	%rd275, %rd14, %rd167;
$L__BB40_10:
	mul.wide.u32 	%rd168, %r17, 8;
	add.s64 	%rd169, %rd1, %rd168;
	ld.global.u64 	%rd170, [%rd169];
	mad.lo.s64 	%rd22, %rd170, %rd275, %rd13;
	add.s32 	%r18, %r189, 1;
	and.b64  	%rd23, %rd274, 4294967295;
	mul.wide.u32 	%rd171, %r18, 8;
	add.s64 	%rd172, %rd2, %rd171;
	ld.global.u64 	%rd24, [%rd172];
	and.b64  	%rd173, %rd24, -4294967296;
	setp.ne.s64 	%p8, %rd173, 0;
	@%p8 bra 	$L__BB40_12;
	cvt.u32.u64 	%r83, %rd24;
	cvt.u32.u64 	%r84, %rd23;
	div.u32 	%r85, %r84, %r83;
	mul.lo.s32 	%r86, %r85, %r83;
	sub.s32 	%r87, %r84, %r86;
	cvt.u64.u32 	%rd276, %r85;
	cvt.u64.u32 	%rd277, %r87;
	bra.uni 	$L__BB40_13;
$L__BB40_12:
	div.s64 	%rd276, %rd23, %rd24;
	mul.lo.s64 	%rd174, %rd276, %rd24;
	sub.s64 	%rd277, %rd23, %rd174;
$L__BB40_13:
	mul.wide.u32 	%rd175, %r18, 8;
	add.s64 	%rd176, %rd1, %rd175;
	ld.global.u64 	%rd177, [%rd176];
	mad.lo.s64 	%rd31, %rd177, %rd277, %rd22;
	and.b64  	%rd32, %rd276, 4294967295;
	mul.wide.u32 	%rd178, %r189, 8;
	add.s64 	%rd179, %rd2, %rd178;
	ld.global.u64 	%rd33, [%rd179];
	and.b64  	%rd180, %rd33, -4294967296;
	setp.ne.s64 	%p9, %rd180, 0;
	@%p9 bra 	$L__BB40_15;
	cvt.u32.u64 	%r88, %rd33;
	cvt.u32.u64 	%r89, %rd32;
	div.u32 	%r90, %r89, %r88;
	mul.lo.s32 	%r91, %r90, %r88;
	sub.s32 	%r92, %r89, %r91;
	cvt.u64.u32 	%rd278, %r90;
	cvt.u64.u32 	%rd279, %r92;
	bra.uni 	$L__BB40_16;
$L__BB40_15:
	div.s64 	%rd278, %rd32, %rd33;
	mul.lo.s64 	%rd181, %rd278, %rd33;
	sub.s64 	%rd279, %rd32, %rd181;
$L__BB40_16:
	mul.wide.u32 	%rd182, %r189, 8;
	add.s64 	%rd183, %rd1, %rd182;
	ld.global.u64 	%rd184, [%rd183];
	mad.lo.s64 	%rd40, %rd184, %rd279, %rd31;
	add.s32 	%r19, %r189, -1;
	and.b64  	%rd41, %rd278, 4294967295;
	mul.wide.u32 	%rd185, %r19, 8;
	add.s64 	%rd186, %rd2, %rd185;
	ld.global.u64 	%rd42, [%rd186];
	and.b64  	%rd187, %rd42, -4294967296;
	setp.ne.s64 	%p10, %rd187, 0;
	@%p10 bra 	$L__BB40_18;
	cvt.u32.u64 	%r93, %rd42;
	cvt.u32.u64 	%r94, %rd41;
	div.u32 	%r95, %r94, %r93;
	mul.lo.s32 	%r96, %r95, %r93;
	sub.s32 	%r97, %r94, %r96;
	cvt.u64.u32 	%rd280, %r95;
	cvt.u64.u32 	%rd281, %r97;
	bra.uni 	$L__BB40_19;
$L__BB40_18:
	div.s64 	%rd280, %rd41, %rd42;
	mul.lo.s64 	%rd188, %rd280, %rd42;
	sub.s64 	%rd281, %rd41, %rd188;
$L__BB40_19:
	mul.wide.u32 	%rd189, %r19, 8;
	add.s64 	%rd190, %rd1, %rd189;
	ld.global.u64 	%rd191, [%rd190];
	mad.lo.s64 	%rd49, %rd191, %rd281, %rd40;
	add.s32 	%r20, %r189, -2;
	and.b64  	%rd50, %rd280, 4294967295;
	mul.wide.u32 	%rd192, %r20, 8;
	add.s64 	%rd193, %rd2, %rd192;
	ld.global.u64 	%rd51, [%rd193];
	and.b64  	%rd194, %rd51, -4294967296;
	setp.ne.s64 	%p11, %rd194, 0;
	@%p11 bra 	$L__BB40_21;
	cvt.u32.u64 	%r98, %rd51;
	cvt.u32.u64 	%r99, %rd50;
	div.u32 	%r100, %r99, %r98;
	mul.lo.s32 	%r101, %r100, %r98;
	sub.s32 	%r102, %r99, %r101;
	cvt.u64.u32 	%rd282, %r100;
	cvt.u64.u32 	%rd283, %r102;
	bra.uni 	$L__BB40_22;
$L__BB40_21:
	div.s64 	%rd282, %rd50, %rd51;
	mul.lo.s64 	%rd195, %rd282, %rd51;
	sub.s64 	%rd283, %rd50, %rd195;
$L__BB40_22:
	mul.wide.u32 	%rd196, %r20, 8;
	add.s64 	%rd197, %rd1, %rd196;
	ld.global.u64 	%rd198, [%rd197];
	mad.lo.s64 	%rd58, %rd198, %rd283, %rd49;
	add.s32 	%r21, %r189, -3;
	and.b64  	%rd59, %rd282, 4294967295;
	mul.wide.u32 	%rd199, %r21, 8;
	add.s64 	%rd200, %rd2, %rd199;
	ld.global.u64 	%rd60, [%rd200];
	and.b64  	%rd201, %rd60, -4294967296;
	setp.ne.s64 	%p12, %rd201, 0;
	@%p12 bra 	$L__BB40_24;
	cvt.u32.u64 	%r103, %rd60;
	cvt.u32.u64 	%r104, %rd59;
	div.u32 	%r105, %r104, %r103;
	mul.lo.s32 	%r106, %r105, %r103;
	sub.s32 	%r107, %r104, %r106;
	cvt.u64.u32 	%rd284, %r105;
	cvt.u64.u32 	%rd285, %r107;
	bra.uni 	$L__BB40_25;
$L__BB40_24:
	div.s64 	%rd284, %rd59, %rd60;
	mul.lo.s64 	%rd202, %rd284, %rd60;
	sub.s64 	%rd285, %rd59, %rd202;
$L__BB40_25:
	mul.wide.u32 	%rd203, %r21, 8;
	add.s64 	%rd204, %rd1, %rd203;
	ld.global.u64 	%rd205, [%rd204];
	mad.lo.s64 	%rd67, %rd205, %rd285, %rd58;
	and.b64  	%rd68, %rd284, 4294967295;
	add.s32 	%r108, %r189, -4;
	mul.wide.u32 	%rd206, %r108, 8;
	add.s64 	%rd207, %rd2, %rd206;
	ld.global.u64 	%rd69, [%rd207];
	and.b64  	%rd208, %rd69, -4294967296;
	setp.ne.s64 	%p13, %rd208, 0;
	@%p13 bra 	$L__BB40_27;
	cvt.u32.u64 	%r109, %rd69;
	cvt.u32.u64 	%r110, %rd68;
	div.u32 	%r111, %r110, %r109;
	mul.lo.s32 	%r112, %r111, %r109;
	sub.s32 	%r113, %r110, %r112;
	cvt.u64.u32 	%rd286, %r111;
	cvt.u64.u32 	%rd287, %r113;
	bra.uni 	$L__BB40_28;
$L__BB40_27:
	div.s64 	%rd286, %rd68, %rd69;
	mul.lo.s64 	%rd209, %rd286, %rd69;
	sub.s64 	%rd287, %rd68, %rd209;
$L__BB40_28:
	mul.wide.u32 	%rd210, %r108, 8;
	add.s64 	%rd211, %rd1, %rd210;
	ld.global.u64 	%rd212, [%rd211];
	mad.lo.s64 	%rd307, %rd212, %rd287, %rd67;
	cvt.u32.u64 	%r194, %rd286;
	add.s32 	%r189, %r189, -8;
	add.s32 	%r188, %r188, 8;
	setp.ne.s32 	%p14, %r188, 0;
	@%p14 bra 	$L__BB40_4;
	add.s32 	%r193, %r189, 3;
$L__BB40_30:
	and.b32  	%r28, %r9, 7;
	setp.eq.s32 	%p15, %r28, 0;
	@%p15 bra 	$L__BB40_59;
	and.b32  	%r29, %r9, 3;
	setp.lt.u32 	%p16, %r28, 4;
	@%p16 bra 	$L__BB40_45;
	cvt.u64.u32 	%rd79, %r194;
	mul.wide.u32 	%rd214, %r193, 8;
	add.s64 	%rd215, %rd2, %rd214;
	ld.global.u64 	%rd80, [%rd215];
	and.b64  	%rd216, %rd80, -4294967296;
	setp.ne.s64 	%p17, %rd216, 0;
	@%p17 bra 	$L__BB40_34;
	cvt.u32.u64 	%r115, %rd80;
	cvt.u32.u64 	%r116, %rd79;
	div.u32 	%r117, %r116, %r115;
	mul.lo.s32 	%r118, %r117, %r115;
	sub.s32 	%r119, %r116, %r118;
	cvt.u64.u32 	%rd290, %r117;
	cvt.u64.u32 	%rd291, %r119;
	bra.uni 	$L__BB40_35;
$L__BB40_34:
	div.s64 	%rd290, %rd79, %rd80;
	mul.lo.s64 	%rd217, %rd290, %rd80;
	sub.s64 	%rd291, %rd79, %rd217;
$L__BB40_35:
	mul.wide.u32 	%rd218, %r193, 8;
	add.s64 	%rd219, %rd1, %rd218;
	ld.global.u64 	%rd220, [%rd219];
	mad.lo.s64 	%rd87, %rd220, %rd291, %rd307;
	add.s32 	%r30, %r193, -1;
	and.b64  	%rd88, %rd290, 4294967295;
	mul.wide.u32 	%rd221, %r30, 8;
	add.s64 	%rd222, %rd2, %rd221;
	ld.global.u64 	%rd89, [%rd222];
	and.b64  	%rd223, %rd89, -4294967296;
	setp.ne.s64 	%p18, %rd223, 0;
	@%p18 bra 	$L__BB40_37;
	cvt.u32.u64 	%r120, %rd89;
	cvt.u32.u64 	%r121, %rd88;
	div.u32 	%r122, %r121, %r120;
	mul.lo.s32 	%r123, %r122, %r120;
	sub.s32 	%r124, %r121, %r123;
	cvt.u64.u32 	%rd292, %r122;
	cvt.u64.u32 	%rd293, %r124;
	bra.uni 	$L__BB40_38;
$L__BB40_37:
	div.s64 	%rd292, %rd88, %rd89;
	mul.lo.s64 	%rd224, %rd292, %rd89;
	sub.s64 	%rd293, %rd88, %rd224;
$L__BB40_38:
	mul.wide.u32 	%rd225, %r30, 8;
	add.s64 	%rd226, %rd1, %rd225;
	ld.global.u64 	%rd227, [%rd226];
	mad.lo.s64 	%rd96, %rd227, %rd293, %rd87;
	add.s32 	%r31, %r193, -2;
	and.b64  	%rd97, %rd292, 4294967295;
	mul.wide.u32 	%rd228, %r31, 8;
	add.s64 	%rd229, %rd2, %rd228;
	ld.global.u64 	%rd98, [%rd229];
	and.b64  	%rd230, %rd98, -4294967296;
	setp.ne.s64 	%p19, %rd230, 0;
	@%p19 bra 	$L__BB40_40;
	cvt.u32.u64 	%r125, %rd98;
	cvt.u32.u64 	%r126, %rd97;
	div.u32 	%r127, %r126, %r125;
	mul.lo.s32 	%r128, %r127, %r125;
	sub.s32 	%r129, %r126, %r128;
	cvt.u64.u32 	%rd294, %r127;
	cvt.u64.u32 	%rd295, %r129;
	bra.uni 	$L__BB40_41;
$L__BB40_40:
	div.s64 	%rd294, %rd97, %rd98;
	mul.lo.s64 	%rd231, %rd294, %rd98;
	sub.s64 	%rd295, %rd97, %rd231;
$L__BB40_41:
	mul.wide.u32 	%rd232, %r31, 8;
	add.s64 	%rd233, %rd1, %rd232;
	ld.global.u64 	%rd234, [%rd233];
	mad.lo.s64 	%rd105, %rd234, %rd295, %rd96;
	add.s32 	%r32, %r193, -3;
	and.b64  	%rd106, %rd294, 4294967295;
	mul.wide.u32 	%rd235, %r32, 8;
	add.s64 	%rd236, %rd2, %rd235;
	ld.global.u64 	%rd107, [%rd236];
	and.b64  	%rd237, %rd107, -4294967296;
	setp.ne.s64 	%p20, %rd237, 0;
	@%p20 bra 	$L__BB40_43;
	cvt.u32.u64 	%r130, %rd107;
	cvt.u32.u64 	%r131, %rd106;
	div.u32 	%r132, %r131, %r130;
	mul.lo.s32 	%r133, %r132, %r130;
	sub.s32 	%r134, %r131, %r133;
	cvt.u64.u32 	%rd296, %r132;
	cvt.u64.u32 	%rd297, %r134;
	bra.uni 	$L__BB40_44;
$L__BB40_43:
	div.s64 	%rd296, %rd106, %rd107;
	mul.lo.s64 	%rd238, %rd296, %rd107;
	sub.s64 	%rd297, %rd106, %rd238;
$L__BB40_44:
	mul.wide.u32 	%rd239, %r32, 8;
	add.s64 	%rd240, %rd1, %rd239;
	ld.global.u64 	%rd241, [%rd240];
	mad.lo.s64 	%rd307, %rd241, %rd297, %rd105;
	cvt.u32.u64 	%r194, %rd296;
	add.s32 	%r193, %r193, -4;
$L__BB40_45:
	setp.eq.s32 	%p21, %r29, 0;
	@%p21 bra 	$L__BB40_59;
	setp.eq.s32 	%p22, %r29, 1;
	@%p22 bra 	$L__BB40_54;
	cvt.u64.u32 	%rd117, %r194;
	mul.wide.u32 	%rd243, %r193, 8;
	add.s64 	%rd244, %rd2, %rd243;
	ld.global.u64 	%rd118, [%rd244];
	and.b64  	%rd245, %rd118, -4294967296;
	setp.ne.s64 	%p23, %rd245, 0;
	@%p23 bra 	$L__BB40_49;
	cvt.u32.u64 	%r135, %rd118;
	cvt.u32.u64 	%r136, %rd117;
	div.u32 	%r137, %r136, %r135;
	mul.lo.s32 	%r138, %r137, %r135;
	sub.s32 	%r139, %r136, %r138;
	cvt.u64.u32 	%rd300, %r137;
	cvt.u64.u32 	%rd301, %r139;
	bra.uni 	$L__BB40_50;
$L__BB40_49:
	div.s64 	%rd300, %rd117, %rd118;
	mul.lo.s64 	%rd246, %rd300, %rd118;
	sub.s64 	%rd301, %rd117, %rd246;
$L__BB40_50:
	add.s64 	%rd248, %rd1, %rd243;
	ld.global.u64 	%rd249, [%rd248];
	mad.lo.s64 	%rd125, %rd249, %rd301, %rd307;
	add.s32 	%r37, %r193, -1;
	and.b64  	%rd126, %rd300, 4294967295;
	mul.wide.u32 	%rd250, %r37, 8;
	add.s64 	%rd251, %rd2, %rd250;
	ld.global.u64 	%rd127, [%rd251];
	and.b64  	%rd252, %rd127, -4294967296;
	setp.ne.s64 	%p24, %rd252, 0;
	@%p24 bra 	$L__BB40_52;
	cvt.u32.u64 	%r140, %rd127;
	cvt.u32.u64 	%r141, %rd126;
	div.u32 	%r142, %r141, %r140;
	mul.lo.s32 	%r143, %r142, %r140;
	sub.s32 	%r144, %r141, %r143;
	cvt.u64.u32 	%rd302, %r142;
	cvt.u64.u32 	%rd303, %r144;
	bra.uni 	$L__BB40_53;
$L__BB40_52:
	div.s64 	%rd302, %rd126, %rd127;
	mul.lo.s64 	%rd253, %rd302, %rd127;
	sub.s64 	%rd303, %rd126, %rd253;
$L__BB40_53:
	add.s64 	%rd255, %rd1, %rd250;
	ld.global.u64 	%rd256, [%rd255];
	mad.lo.s64 	%rd307, %rd256, %rd303, %rd125;
	cvt.u32.u64 	%r194, %rd302;
	add.s32 	%r193, %r193, -2;
$L__BB40_54:
	and.b32  	%r145, %r9, 1;
	setp.eq.b32 	%p25, %r145, 1;
	not.pred 	%p26, %p25;
	@%p26 bra 	$L__BB40_59;
	cvt.u64.u32 	%rd137, %r194;
	mul.wide.u32 	%rd257, %r193, 8;
	add.s64 	%rd258, %rd2, %rd257;
	ld.global.u64 	%rd138, [%rd258];
	and.b64  	%rd259, %rd138, -4294967296;
	setp.ne.s64 	%p27, %rd259, 0;
	@%p27 bra 	$L__BB40_57;
	cvt.u32.u64 	%r146, %rd138;
	cvt.u32.u64 	%r147, %rd137;
	rem.u32 	%r148, %r147, %r146;
	cvt.u64.u32 	%rd306, %r148;
	bra.uni 	$L__BB40_58;
$L__BB40_57:
	rem.s64 	%rd306, %rd137, %rd138;
$L__BB40_58:
	add.s64 	%rd261, %rd1, %rd257;
	ld.global.u64 	%rd262, [%rd261];
	mad.lo.s64 	%rd307, %rd262, %rd306, %rd307;
$L__BB40_59:
	cvta.to.global.u64 	%rd263, %rd145;
	shl.b64 	%rd264, %rd307, 1;
	add.s64 	%rd265, %rd263, %rd264;
	ld.global.u16 	%rs17, [%rd265];
	st.shared.u16 	[%r7], %rs17;
	bar.sync 	0;
	setp.ne.s32 	%p28, %r1, 0;
	@%p28 bra 	$L__BB40_76;
	setp.gt.u32 	%p29, %r5, 1;
	@%p29 bra 	$L__BB40_62;
	shl.b32 	%r149, %r3, 1;
	mov.u32 	%r150, sdata_u16;
	add.s32 	%r151, %r150, %r149;
	ld.shared.u16 	%rs54, [%r151];
	bra.uni 	$L__BB40_75;
$L__BB40_62:
	shl.b32 	%r153, %r3, 1;
	mov.u32 	%r154, sdata_u16;
	add.s32 	%r42, %r154, %r153;
	ld.shared.u16 	%rs54, [%r42];
	add.s32 	%r43, %r5, -1;
	add.s32 	%r155, %r5, -2;
	and.b32  	%r44, %r43, 7;
	setp.lt.u32 	%p30, %r155, 7;
	mov.b32 	%r202, 1;
	@%p30 bra 	$L__BB40_66;
	and.b32  	%r158, %r43, -8;
	neg.s32 	%r199, %r158;
	shl.b32 	%r46, %r2, 1;
	add.s32 	%r160, %r153, %r46;
	add.s32 	%r197, %r154, %r160;
	shl.b32 	%r48, %r2, 4;
	mov.b32 	%r200, 1;
	mov.b32 	%r198, 0;
$L__BB40_64:
	.pragma "nounroll";
	mul.lo.s32 	%r162, %r200, %r2;
	shl.b32 	%r163, %r162, 1;
	add.s32 	%r164, %r42, %r163;
	ld.shared.u16 	%rs19, [%r197];
	max.u16 	%rs20, %rs54, %rs19;
	add.s32 	%r165, %r164, %r46;
	ld.shared.u16 	%rs21, [%r165];
	max.u16 	%rs22, %rs20, %rs21;
	add.s32 	%r166, %r165, %r46;
	ld.shared.u16 	%rs23, [%r166];
	max.u16 	%rs24, %rs22, %rs23;
	add.s32 	%r167, %r166, %r46;
	ld.shared.u16 	%rs25, [%r167];
	max.u16 	%rs26, %rs24, %rs25;
	add.s32 	%r168, %r167, %r46;
	ld.shared.u16 	%rs27, [%r168];
	max.u16 	%rs28, %rs26, %rs27;
	add.s32 	%r169, %r168, %r46;
	ld.shared.u16 	%rs29, [%r169];
	max.u16 	%rs30, %rs28, %rs29;
	add.s32 	%r170, %r169, %r46;
	ld.shared.u16 	%rs31, [%r170];
	max.u16 	%rs32, %rs30, %rs31;
	add.s32 	%r171, %r170, %r46;
	ld.shared.u16 	%rs33, [%r171];
	max.u16 	%rs54, %rs32, %rs33;
	add.s32 	%r200, %r200, 8;
	add.s32 	%r199, %r199, 8;
	add.s32 	%r198, %r198, 8;
	add.s32 	%r197, %r197, %r48;
	setp.ne.s32 	%p31, %r199, 0;
	@%p31 bra 	$L__BB40_64;
	add.s32 	%r202, %r198, 1;
$L__BB40_66:
	setp.eq.s32 	%p32, %r44, 0;
	@%p32 bra 	$L__BB40_74;
	and.b32  	%r59, %r43, 3;
	setp.lt.u32 	%p33, %r44, 4;
	@%p33 bra 	$L__BB40_69;
	mul.lo.s32 	%r172, %r202, %r2;
	shl.b32 	%r173, %r172, 1;
	add.s32 	%r174, %r42, %r173;
	ld.shared.u16 	%rs35, [%r174];
	max.u16 	%rs36, %rs54, %rs35;
	shl.b32 	%r175, %r2, 1;
	add.s32 	%r176, %r174, %r175;
	ld.shared.u16 	%rs37, [%r176];
	max.u16 	%rs38, %rs36, %rs37;
	add.s32 	%r177, %r176, %r175;
	ld.shared.u16 	%rs39, [%r177];
	max.u16 	%rs40, %rs38, %rs39;
	add.s32 	%r178, %r177, %r175;
	ld.shared.u16 	%rs41, [%r178];
	max.u16 	%rs54, %rs40, %rs41;
	add.s32 	%r202, %r202, 4;
$L__BB40_69:
	setp.eq.s32 	%p34, %r59, 0;
	@%p34 bra 	$L__BB40_74;
	setp.eq.s32 	%p35, %r59, 1;
	@%p35 bra 	$L__BB40_72;
	mul.lo.s32 	%r179, %r202, %r2;
	shl.b32 	%r180, %r179, 1;
	add.s32 	%r181, %r42, %r180;
	ld.shared.u16 	%rs43, [%r181];
	max.u16 	%rs44, %rs54, %rs43;
	shl.b32 	%r182, %r2, 1;
	add.s32 	%r183, %r181, %r182;
	ld.shared.u16 	%rs45, [%r183];
	max.u16 	%rs54, %rs44, %rs45;
	add.s32 	%r202, %r202, 2;
$L__BB40_72:
	and.b32  	%r184, %r43, 1;
	setp.eq.b32 	%p36, %r184, 1;
	not.pred 	%p37, %p36;
	@%p37 bra 	$L__BB40_74;
	mul.lo.s32 	%r185, %r202, %r2;
	shl.b32 	%r186, %r185, 1;
	add.s32 	%r187, %r42, %r186;
	ld.shared.u16 	%rs46, [%r187];
	max.u16 	%rs54, %rs54, %rs46;
$L__BB40_74:
	st.shared.u16 	[%r42], %rs54;
$L__BB40_75:
	cvt.u64.u32 	%rd266, %r4;
	mad.lo.s64 	%rd267, %rd147, %rd266, %rd3;
	cvta.to.global.u64 	%rd268, %rd144;
	shl.b64 	%rd269, %rd267, 1;
	add.s64 	%rd270, %rd268, %rd269;
	st.global.u16 	[%rd270], %rs54;
$L__BB40_76:
	ret;

}
	// .globl	contiguous_reduce33_u16
.visible .entry contiguous_reduce33_u16(
	.param .u64 .ptr .align 1 contiguous_reduce33_u16_param_0,
	.param .u64 .ptr .align 1 contiguous_reduce33_u16_param_1,
	.param .u64 contiguous_reduce33_u16_param_2,
	.param .u64 contiguous_reduce33_u16_param_3,
	.param .u64 contiguous_reduce33_u16_param_4
)
{
	.reg .pred 	%p<14>;
	.reg .b16 	%rs<56>;
	.reg .b32 	%r<85>;
	.reg .b64 	%rd<16>;

	ld.param.u64 	%rd2, [contiguous_reduce33_u16_param_0];
	ld.param.u64 	%rd3, [contiguous_reduce33_u16_param_1];
	ld.param.u64 	%rd4, [contiguous_reduce33_u16_param_3];
	ld.param.u64 	%rd5, [contiguous_reduce33_u16_param_4];
	mov.u32 	%r1, %tid.y;
	mov.u32 	%r2, %ntid.x;
	mov.u32 	%r3, %tid.x;
	mad.lo.s32 	%r30, %r1, %r2, %r3;
	mov.u32 	%r31, %ctaid.x;
	mad.lo.s32 	%r32, %r31, %r2, %r3;
	mov.u32 	%r4, %ctaid.y;
	mov.u32 	%r5, %ntid.y;
	mad.lo.s32 	%r33, %r4, %r5, %r1;
	shl.b32 	%r34, %r30, 1;
	mov.u32 	%r35, sdata_u16;
	add.s32 	%r7, %r35, %r34;
	mov.b16 	%rs16, 0;
	st.shared.u16 	[%r7], %rs16;
	cvt.u64.u32 	%rd1, %r32;
	setp.le.u64 	%p1, %rd4, %rd1;
	cvt.u64.u32 	%rd7, %r33;
	setp.le.u64 	%p2, %rd5, %rd7;
	or.pred  	%p3, %p1, %p2;
	@%p3 bra 	$L__BB41_18;
	cvt.u32.u64 	%r36, %rd1;
	cvta.to.global.u64 	%rd8, %rd3;
	cvt.u32.u64 	%r37, %rd4;
	mad.lo.s32 	%r38, %r33, %r37, %r36;
	mul.wide.u32 	%rd9, %r38, 2;
	add.s64 	%rd10, %rd8, %rd9;
	ld.global.u16 	%rs17, [%rd10];
	st.shared.u16 	[%r7], %rs17;
	bar.sync 	0;
	setp.ne.s32 	%p4, %r1, 0;
	@%p4 bra 	$L__BB41_18;
	setp.gt.u32 	%p5, %r5, 1;
	@%p5 bra 	$L__BB41_4;
	shl.b32 	%r39, %r3, 1;
	add.s32 	%r41, %r35, %r39;
	ld.shared.u16 	%rs54, [%r41];
	bra.uni 	$L__BB41_17;
$L__BB41_4:
	shl.b32 	%r43, %r3, 1;
	add.s32 	%r8, %r35, %r43;
	ld.shared.u16 	%rs54, [%r8];
	add.s32 	%r9, %r5, -1;
	add.s32 	%r45, %r5, -2;
	and.b32  	%r10, %r9, 7;
	setp.lt.u32 	%p6, %r45, 7;
	mov.b32 	%r83, 1;
	@%p6 bra 	$L__BB41_8;
	and.b32  	%r48, %r9, -8;
	neg.s32 	%r80, %r48;
	shl.b32 	%r12, %r2, 1;
	add.s32 	%r50, %r43, %r12;
	add.s32 	%r78, %r35, %r50;
	shl.b32 	%r14, %r2, 4;
	mov.b32 	%r81, 1;
	mov.b32 	%r79, 0;
$L__BB41_6:
	.pragma "nounroll";
	mul.lo.s32 	%r52, %r81, %r2;
	shl.b32 	%r53, %r52, 1;
	add.s32 	%r54, %r8, %r53;
	ld.shared.u16 	%rs19, [%r78];
	max.u16 	%rs20, %rs54, %rs19;
	add.s32 	%r55, %r54, %r12;
	ld.shared.u16 	%rs21, [%r55];
	max.u16 	%rs22, %rs20, %rs21;
	add.s32 	%r56, %r55, %r12;
	ld.shared.u16 	%rs23, [%r56];
	max.u16 	%rs24, %rs22, %rs23;
	add.s32 	%r57, %r56, %r12;
	ld.shared.u16 	%rs25, [%r57];
	max.u16 	%rs26, %rs24, %rs25;
	add.s32 	%r58, %r57, %r12;
	ld.shared.u16 	%rs27, [%r58];
	max.u16 	%rs28, %rs26, %rs27;
	add.s32 	%r59, %r58, %r12;
	ld.shared.u16 	%rs29, [%r59];
	max.u16 	%rs30, %rs28, %rs29;
	add.s32 	%r60, %r59, %r12;
	ld.shared.u16 	%rs31, [%r60];
	max.u16 	%rs32, %rs30, %rs31;
	add.s32 	%r61, %r60, %r12;
	ld.shared.u16 	%rs33, [%r61];
	max.u16 	%rs54, %rs32, %rs33;
	add.s32 	%r81, %r81, 8;
	add.s32 	%r80, %r80, 8;
	add.s32 	%r79, %r79, 8;
	add.s32 	%r78, %r78, %r14;
	setp.ne.s32 	%p7, %r80, 0;
	@%p7 bra 	$L__BB41_6;
	add.s32 	%r83, %r79, 1;
$L__BB41_8:
	setp.eq.s32 	%p8, %r10, 0;
	@%p8 bra 	$L__BB41_16;
	and.b32  	%r25, %r9, 3;
	setp.lt.u32 	%p9, %r10, 4;
	@%p9 bra 	$L__BB41_11;
	mul.lo.s32 	%r62, %r83, %r2;
	shl.b32 	%r63, %r62, 1;
	add.s32 	%r64, %r8, %r63;
	ld.shared.u16 	%rs35, [%r64];
	max.u16 	%rs36, %rs54, %rs35;
	shl.b32 	%r65, %r2, 1;
	add.s32 	%r66, %r64, %r65;
	ld.shared.u16 	%rs37, [%r66];
	max.u16 	%rs38, %rs36, %rs37;
	add.s32 	%r67, %r66, %r65;
	ld.shared.u16 	%rs39, [%r67];
	max.u16 	%rs40, %rs38, %rs39;
	add.s32 	%r68, %r67, %r65;
	ld.shared.u16 	%rs41, [%r68];
	max.u16 	%rs54, %rs40, %rs41;
	add.s32 	%r83, %r83, 4;
$L__BB41_11:
	setp.eq.s32 	%p10, %r25, 0;
	@%p10 bra 	$L__BB41_16;
	setp.eq.s32 	%p11, %r25, 1;
	@%p11 bra 	$L__BB41_14;
	mul.lo.s32 	%r69, %r83, %r2;
	shl.b32 	%r70, %r69, 1;
	add.s32 	%r71, %r8, %r70;
	ld.shared.u16 	%rs43, [%r71];
	max.u16 	%rs44, %rs54, %rs43;
	shl.b32 	%r72, %r2, 1;
	add.s32 	%r73, %r71, %r72;
	ld.shared.u16 	%rs45, [%r73];
	max.u16 	%rs54, %rs44, %rs45;
	add.s32 	%r83, %r83, 2;
$L__BB41_14:
	and.b32  	%r74, %r9, 1;
	setp.eq.b32 	%p12, %r74, 1;
	not.pred 	%p13, %p12;
	@%p13 bra 	$L__BB41_16;
	mul.lo.s32 	%r75, %r83, %r2;
	shl.b32 	%r76, %r75, 1;
	add.s32 	%r77, %r8, %r76;
	ld.shared.u16 	%rs46, [%r77];
	max.u16 	%rs54, %rs54, %rs46;
$L__BB41_16:
	st.shared.u16 	[%r8], %rs54;
$L__BB41_17:
	cvt.u64.u32 	%rd11, %r4;
	mad.lo.s64 	%rd12, %rd4, %rd11, %rd1;
	cvta.to.global.u64 	%rd13, %rd2;
	shl.b64 	%rd14, %rd12, 1;
	add.s64 	%rd15, %rd13, %rd14;
	st.global.u16 	[%rd15], %rs54;
$L__BB41_18:
	ret;

}
	// .globl	contiguous_reduce_u32
.visible .entry contiguous_reduce_u32(
	.param .u64 .ptr .align 1 contiguous_reduce_u32_param_0,
	.param .u64 .ptr .align 1 contiguous_reduce_u32_param_1,
	.param .u64 contiguous_reduce_u32_param_2
)
{
	.reg .pred 	%p<8>;
	.reg .b32 	%r<43>;
	.reg .b64 	%rd<16>;

	ld.param.u64 	%rd4, [contiguous_reduce_u32_param_0];
	ld.param.u64 	%rd6, [contiguous_reduce_u32_param_1];
	ld.param.u64 	%rd5, [contiguous_reduce_u32_param_2];
	cvta.to.global.u64 	%rd1, %rd6;
	mov.u32 	%r1, %tid.x;
	mov.u32 	%r2, %ctaid.x;
	mov.u32 	%r42, %ntid.x;
	mul.lo.s32 	%r8, %r2, %r42;
	shl.b32 	%r9, %r8, 1;
	add.s32 	%r4, %r9, %r1;
	shl.b32 	%r10, %r1, 2;
	mov.u32 	%r11, sdata_u32;
	add.s32 	%r5, %r11, %r10;
	mov.b32 	%r12, 0;
	st.shared.u32 	[%r5], %r12;
	add.s32 	%r13, %r4, %r42;
	cvt.u64.u32 	%rd2, %r13;
	setp.le.u64 	%p1, %rd5, %rd2;
	@%p1 bra 	$L__BB42_2;
	mul.wide.u32 	%rd9, %r4, 4;
	add.s64 	%rd10, %rd1, %rd9;
	ld.global.u32 	%r15, [%rd10];
	shl.b64 	%rd11, %rd2, 2;
	add.s64 	%rd12, %rd1, %rd11;
	ld.global.u32 	%r16, [%rd12];
	max.u32 	%r17, %r15, %r16;
	st.shared.u32 	[%r5], %r17;
	bra.uni 	$L__BB42_4;
$L__BB42_2:
	cvt.u64.u32 	%rd3, %r4;
	setp.le.u64 	%p2, %rd5, %rd3;
	@%p2 bra 	$L__BB42_4;
	shl.b64 	%rd7, %rd3, 2;
	add.s64 	%rd8, %rd1, %rd7;
	ld.global.u32 	%r14, [%rd8];
	st.shared.u32 	[%r5], %r14;
$L__BB42_4:
	bar.sync 	0;
	setp.lt.u32 	%p3, %r42, 66;
	@%p3 bra 	$L__BB42_8;
$L__BB42_5:
	shr.u32 	%r7, %r42, 1;
	setp.ge.u32 	%p4, %r1, %r7;
	@%p4 bra 	$L__BB42_7;
	ld.shared.u32 	%r18, [%r5];
	shl.b32 	%r19, %r7, 2;
	add.s32 	%r20, %r5, %r19;
	ld.shared.u32 	%r21, [%r20];
	max.u32 	%r22, %r18, %r21;
	st.shared.u32 	[%r5], %r22;
$L__BB42_7:
	bar.sync 	0;
	setp.gt.u32 	%p5, %r42, 131;
	mov.u32 	%r42, %r7;
	@%p5 bra 	$L__BB42_5;
$L__BB42_8:
	setp.gt.u32 	%p6, %r1, 31;
	@%p6 bra 	$L__BB42_11;
	ld.volatile.shared.u32 	%r23, [%r5];
	ld.volatile.shared.u32 	%r24, [%r5+128];
	max.u32 	%r25, %r23, %r24;
	st.volatile.shared.u32 	[%r5], %r25;
	ld.volatile.shared.u32 	%r26, [%r5];
	ld.volatile.shared.u32 	%r27, [%r5+64];
	max.u32 	%r28, %r26, %r27;
	st.volatile.shared.u32 	[%r5], %r28;
	ld.volatile.shared.u32 	%r29, [%r5];
	ld.volatile.shared.u32 	%r30, [%r5+32];
	max.u32 	%r31, %r29, %r30;
	st.volatile.shared.u32 	[%r5], %r31;
	ld.volatile.shared.u32 	%r32, [%r5];
	ld.volatile.shared.u32 	%r33, [%r5+16];
	max.u32 	%r34, %r32, %r33;
	st.volatile.shared.u32 	[%r5], %r34;
	ld.volatile.shared.u32 	%r35, [%r5];
	ld.volatile.shared.u32 	%r36, [%r5+8];
	max.u32 	%r37, %r35, %r36;
	st.volatile.shared.u32 	[%r5], %r37;
	ld.volatile.shared.u32 	%r38, [%r5];
	ld.volatile.shared.u32 	%r39, [%r5+4];
	max.u32 	%r40, %r38, %r39;
	st.volatile.shared.u32 	[%r5], %r40;
	setp.ne.s32 	%p7, %r1, 0;
	@%p7 bra 	$L__BB42_11;
	ld.shared.u32 	%r41, [sdata_u32];
	cvta.to.global.u64 	%rd13, %rd4;
	mul.wide.u32 	%rd14, %r2, 4;
	add.s64 	%rd15, %rd13, %rd14;
	st.global.u32 	[%rd15], %r41;
$L__BB42_11:
	ret;

}
	// .globl	uncontiguous_reduce_u32
.visible .entry uncontiguous_reduce_u32(
	.param .u64 .ptr .align 1 uncontiguous_reduce_u32_param_0,
	.param .u64 .ptr .align 1 uncontiguous_reduce_u32_param_1,
	.param .u64 .ptr .align 1 uncontiguous_reduce_u32_param_2,
	.param .u64 .ptr .align 1 uncontiguous_reduce_u32_param_3,
	.param .u64 uncontiguous_reduce_u32_param_4,
	.param .u64 uncontiguous_reduce_u32_param_5
)
{
	.reg .pred 	%p<53>;
	.reg .b32 	%r<239>;
	.reg .b64 	%rd<558>;

	ld.param.u64 	%rd260, [uncontiguous_reduce_u32_param_0];
	ld.param.u64 	%rd263, [uncontiguous_reduce_u32_param_1];
	ld.param.u64 	%rd264, [uncontiguous_reduce_u32_param_2];
	ld.param.u64 	%rd265, [uncontiguous_reduce_u32_param_3];
	ld.param.u64 	%rd261, [uncontiguous_reduce_u32_param_4];
	ld.param.u64 	%rd262, [uncontiguous_reduce_u32_param_5];
	cvta.to.global.u64 	%rd1, %rd265;
	cvta.to.global.u64 	%rd2, %rd264;
	cvta.to.global.u64 	%rd3, %rd263;
	mov.u32 	%r1, %tid.x;
	mov.u32 	%r2, %ctaid.x;
	mov.u32 	%r238, %ntid.x;
	mul.lo.s32 	%r52, %r2, %r238;
	shl.b32 	%r53, %r52, 1;
	add.s32 	%r4, %r53, %r1;
	shl.b32 	%r54, %r1, 2;
	mov.u32 	%r55, sdata_u32;
	add.s32 	%r5, %r55, %r54;
	mov.b32 	%r56, 0;
	st.shared.u32 	[%r5], %r56;
	add.s32 	%r57, %r4, %r238;
	cvt.u64.u32 	%rd511, %r57;
	setp.le.u64 	%p1, %rd262, %rd511;
	@%p1 bra 	$L__BB43_54;
	cvt.u32.u64 	%r6, %rd261;
	add.s32 	%r232, %r6, -1;
	setp.lt.s32 	%p27, %r232, 0;
	mov.b64 	%rd515, 0;
	mov.u64 	%rd516, %rd515;
	@%p27 bra 	$L__BB43_53;
	cvt.u64.u32 	%rd512, %r4;
	setp.lt.u32 	%p28, %r232, 3;
	mov.b64 	%rd516, 0;
	mov.u64 	%rd515, %rd516;
	@%p28 bra 	$L__BB43_30;
	add.s32 	%r230, %r6, -2;
	and.b32  	%r134, %r6, -4;
	neg.s32 	%r229, %r134;
	mov.b64 	%rd516, 0;
$L__BB43_4:
	.pragma "nounroll";
	add.s32 	%r12, %r230, 1;
	mul.wide.u32 	%rd397, %r12, 8;
	add.s64 	%rd398, %rd2, %rd397;
	ld.global.u64 	%rd10, [%rd398];
	or.b64  	%rd399, %rd512, %rd10;
	and.b64  	%rd400, %rd399, -4294967296;
	setp.ne.s64 	%p29, %rd400, 0;
	@%p29 bra 	$L__BB43_6;
	cvt.u32.u64 	%r135, %rd10;
	cvt.u32.u64 	%r136, %rd512;
	div.u32 	%r137, %r136, %r135;
	mul.lo.s32 	%r138, %r137, %r135;
	sub.s32 	%r139, %r136, %r138;
	cvt.u64.u32 	%rd477, %r137;
	cvt.u64.u32 	%rd478, %r139;
	bra.uni 	$L__BB43_7;
$L__BB43_6:
	div.s64 	%rd477, %rd512, %rd10;
	mul.lo.s64 	%rd401, %rd477, %rd10;
	sub.s64 	%rd478, %rd512, %rd401;
$L__BB43_7:
	mul.wide.u32 	%rd402, %r12, 8;
	add.s64 	%rd403, %rd1, %rd402;
	ld.global.u64 	%rd17, [%rd403];
	mad.lo.s64 	%rd18, %rd17, %rd478, %rd515;
	or.b64  	%rd404, %rd511, %rd10;
	and.b64  	%rd405, %rd404, -4294967296;
	setp.ne.s64 	%p30, %rd405, 0;
	@%p30 bra 	$L__BB43_9;
	cvt.u32.u64 	%r140, %rd10;
	cvt.u32.u64 	%r141, %rd511;
	div.u32 	%r142, %r141, %r140;
	mul.lo.s32 	%r143, %r142, %r140;
	sub.s32 	%r144, %r141, %r143;
	cvt.u64.u32 	%rd479, %r142;
	cvt.u64.u32 	%rd480, %r144;
	bra.uni 	$L__BB43_10;
$L__BB43_9:
	div.s64 	%rd479, %rd511, %rd10;
	mul.lo.s64 	%rd406, %rd479, %rd10;
	sub.s64 	%rd480, %rd511, %rd406;
$L__BB43_10:
	mad.lo.s64 	%rd25, %rd480, %rd17, %rd516;
	add.s32 	%r13, %r230, -2;
	mul.wide.u32 	%rd407, %r230, 8;
	add.s64 	%rd408, %rd2, %rd407;
	ld.global.u64 	%rd26, [%rd408];
	or.b64  	%rd409, %rd477, %rd26;
	and.b64  	%rd410, %rd409, -4294967296;
	setp.ne.s64 	%p31, %rd410, 0;
	@%p31 bra 	$L__BB43_12;
	cvt.u32.u64 	%r145, %rd26;
	cvt.u32.u64 	%r146, %rd477;
	div.u32 	%r147, %r146, %r145;
	mul.lo.s32 	%r148, %r147, %r145;
	sub.s32 	%r149, %r146, %r148;
	cvt.u64.u32 	%rd481, %r147;
	cvt.u64.u32 	%rd482, %r149;
	bra.uni 	$L__BB43_13;
$L__BB43_12:
	div.s64 	%rd481, %rd477, %rd26;
	mul.lo.s64 	%rd411, %rd481, %rd26;
	sub.s64 	%rd482, %rd477, %rd411;
$L__BB43_13:
	mul.wide.u32 	%rd412, %r230, 8;
	add.s64 	%rd413, %rd1, %rd412;
	ld.global.u64 	%rd33, [%rd413];
	mad.lo.s64 	%rd34, %rd33, %rd482, %rd18;
	or.b64  	%rd414, %rd479, %rd26;
	and.b64  	%rd415, %rd414, -4294967296;
	setp.ne.s64 	%p32, %rd415, 0;
	@%p32 bra 	$L__BB43_15;
	cvt.u32.u64 	%r150, %rd26;
	cvt.u32.u64 	%r151, %rd479;
	div.u32 	%r152, %r151, %r150;
	mul.lo.s32 	%r153, %r152, %r150;
	sub.s32 	%r154, %r151, %r153;
	cvt.u64.u32 	%rd483, %r152;
	cvt.u64.u32 	%rd484, %r154;
	bra.uni 	$L__BB43_16;
$L__BB43_15:
	div.s64 	%rd483, %rd479, %rd26;
	mul.lo.s64 	%rd416, %rd483, %rd26;
	sub.s64 	%rd484, %rd479, %rd416;
$L__BB43_16:
	mad.lo.s64 	%rd41, %rd484, %rd33, %rd25;
	add.s32 	%r14, %r230, -1;
	mul.wide.u32 	%rd417, %r14, 8;
	add.s64 	%rd418, %rd2, %rd417;
	ld.global.u64 	%rd42, [%rd418];
	or.b64  	%rd419, %rd481, %rd42;
	and.b64  	%rd420, %rd419, -4294967296;
	setp.ne.s64 	%p33, %rd420, 0;
	@%p33 bra 	$L__BB43_18;
	cvt.u32.u64 	%r155, %rd42;
	cvt.u32.u64 	%r156, %rd481;
	div.u32 	%r157, %r156, %r155;
	mul.lo.s32 	%r158, %r157, %r155;
	sub.s32 	%r159, %r156, %r158;
	cvt.u64.u32 	%rd485, %r157;
	cvt.u64.u32 	%rd486, %r159;
	bra.uni 	$L__BB43_19;
$L__BB43_18:
	div.s64 	%rd485, %rd481, %rd42;
	mul.lo.s64 	%rd421, %rd485, %rd42;
	sub.s64 	%rd486, %rd481, %rd421;
$L__BB43_19:
	mul.wide.u32 	%rd422, %r14, 8;
	add.s64 	%rd423, %rd1, %rd422;
	ld.global.u64 	%rd49, [%rd423];
	mad.lo.s64 	%rd50, %rd49, %rd486, %rd34;
	or.b64  	%rd424, %rd483, %rd42;
	and.b64  	%rd425, %rd424, -4294967296;
	setp.ne.s64 	%p34, %rd425, 0;
	@%p34 bra 	$L__BB43_21;
	cvt.u32.u64 	%r160, %rd42;
	cvt.u32.u64 	%r161, %rd483;
	div.u32 	%r162, %r161, %r160;
	mul.lo.s32 	%r163, %r162, %r160;
	sub.s32 	%r164, %r161, %r163;
	cvt.u64.u32 	%rd487, %r162;
	cvt.u64.u32 	%rd488, %r164;
	bra.uni 	$L__BB43_22;
$L__BB43_21:
	div.s64 	%rd487, %rd483, %rd42;
	mul.lo.s64 	%rd426, %rd487, %rd42;
	sub.s64 	%rd488, %rd483, %rd426;
$L__BB43_22:
	mad.lo.s64 	%rd57, %rd488, %rd49, %rd41;
	mul.wide.u32 	%rd427, %r13, 8;
	add.s64 	%rd428, %rd2, %rd427;
	ld.global.u64 	%rd58, [%rd428];
	or.b64  	%rd429, %rd485, %rd58;
	and.b64  	%rd430, %rd429, -4294967296;
	setp.ne.s64 	%p35, %rd430, 0;
	@%p35 bra 	$L__BB43_24;
	cvt.u32.u64 	%r165, %rd58;
	cvt.u32.u64 	%r166, %rd485;
	div.u32 	%r167, %r166, %r165;
	mul.lo.s32 	%r168, %r167, %r165;
	sub.s32 	%r169, %r166, %r168;
	cvt.u64.u32 	%rd512, %r167;
	cvt.u64.u32 	%rd490, %r169;
	bra.uni 	$L__BB43_25;
$L__BB43_24:
	div.s64 	%rd512, %rd485, %rd58;
	mul.lo.s64 	%rd431, %rd512, %rd58;
	sub.s64 	%rd490, %rd485, %rd431;
$L__BB43_25:
	mul.wide.u32 	%rd432, %r13, 8;
	add.s64 	%rd433, %rd1, %rd432;
	ld.global.u64 	%rd65, [%rd433];
	mad.lo.s64 	%rd515, %rd65, %rd490, %rd50;
	or.b64  	%rd434, %rd487, %rd58;
	and.b64  	%rd435, %rd434, -4294967296;
	setp.ne.s64 	%p36, %rd435, 0;
	@%p36 bra 	$L__BB43_27;
	cvt.u32.u64 	%r170, %rd58;
	cvt.u32.u64 	%r171, %rd487;
	div.u32 	%r172, %r171, %r170;
	mul.lo.s32 	%r173, %r172, %r170;
	sub.s32 	%r174, %r171, %r173;
	cvt.u64.u32 	%rd511, %r172;
	cvt.u64.u32 	%rd492, %r174;
	bra.uni 	$L__BB43_28;
$L__BB43_27:
	div.s64 	%rd511, %rd487, %rd58;
	mul.lo.s64 	%rd436, %rd511, %rd58;
	sub.s64 	%rd492, %rd487, %rd436;
$L__BB43_28:
	mad.lo.s64 	%rd516, %rd492, %rd65, %rd57;
	add.s32 	%r230, %r230, -4;
	add.s32 	%r229, %r229, 4;
	setp.ne.s32 	%p37, %r229, 0;
	@%p37 bra 	$L__BB43_4;
	add.s32 	%r232, %r230, 1;
$L__BB43_30:
	and.b32  	%r19, %r6, 3;
	setp.eq.s32 	%p38, %r19, 0;
	@%p38 bra 	$L__BB43_53;
	setp.eq.s32 	%p39, %r19, 1;
	@%p39 bra 	$L__BB43_45;
	mul.wide.u32 	%rd438, %r232, 8;
	add.s64 	%rd439, %rd2, %rd438;
	ld.global.u64 	%rd80, [%rd439];
	or.b64  	%rd440, %rd512, %rd80;
	and.b64  	%rd441, %rd440, -4294967296;
	setp.ne.s64 	%p40, %rd441, 0;
	@%p40 bra 	$L__BB43_34;
	cvt.u32.u64 	%r175, %rd80;
	cvt.u32.u64 	%r176, %rd512;
	div.u32 	%r177, %r176, %r175;
	mul.lo.s32 	%r178, %r177, %r175;
	sub.s32 	%r179, %r176, %r178;
	cvt.u64.u32 	%rd499, %r177;
	cvt.u64.u32 	%rd500, %r179;
	bra.uni 	$L__BB43_35;
$L__BB43_34:
	div.s64 	%rd499, %rd512, %rd80;
	mul.lo.s64 	%rd442, %rd499, %rd80;
	sub.s64 	%rd500, %rd512, %rd442;
$L__BB43_35:
	add.s64 	%rd444, %rd1, %rd438;
	ld.global.u64 	%rd87, [%rd444];
	mad.lo.s64 	%rd88, %rd87, %rd500, %rd515;
	or.b64  	%rd445, %rd511, %rd80;
	and.b64  	%rd446, %rd445, -4294967296;
	setp.ne.s64 	%p41, %rd446, 0;
	@%p41 bra 	$L__BB43_37;
	cvt.u32.u64 	%r180, %rd80;
	cvt.u32.u64 	%r181, %rd511;
	div.u32 	%r182, %r181, %r180;
	mul.lo.s32 	%r183, %r182, %r180;
	sub.s32 	%r184, %r181, %r183;
	cvt.u64.u32 	%rd501, %r182;
	cvt.u64.u32 	%rd502, %r184;
	bra.uni 	$L__BB43_38;
$L__BB43_37:
	div.s64 	%rd501, %rd511, %rd80;
	mul.lo.s64 	%rd447, %rd501, %rd80;
	sub.s64 	%rd502, %rd511, %rd447;
$L__BB43_38:
	mad.lo.s64 	%rd95, %rd502, %rd87, %rd516;
	add.s32 	%r20, %r232, -1;
	mul.wide.u32 	%rd448, %r20, 8;
	add.s64 	%rd449, %rd2, %rd448;
	ld.global.u64 	%rd96, [%rd449];
	or.b64  	%rd450, %rd499, %rd96;
	and.b64  	%rd451, %rd450, -4294967296;
	setp.ne.s64 	%p42, %rd451, 0;
	@%p42 bra 	$L__BB43_40;
	cvt.u32.u64 	%r185, %rd96;
	cvt.u32.u64 	%r186, %rd499;
	div.u32 	%r187, %r186, %r185;
	mul.lo.s32 	%r188, %r187, %r185;
	sub.s32 	%r189, %r186, %r188;
	cvt.u64.u32 	%rd512, %r187;
	cvt.u64.u32 	%rd504, %r189;
	bra.uni 	$L__BB43_41;
$L__BB43_40:
	div.s64 	%rd512, %rd499, %rd96;
	mul.lo.s64 	%rd452, %rd512, %rd96;
	sub.s64 	%rd504, %rd499, %rd452;
$L__BB43_41:
	add.s64 	%rd454, %rd1, %rd448;
	ld.global.u64 	%rd103, [%rd454];
	mad.lo.s64 	%rd515, %rd103, %rd504, %rd88;
	or.b64  	%rd455, %rd501, %rd96;
	and.b64  	%rd456, %rd455, -4294967296;
	setp.ne.s64 	%p43, %rd456, 0;
	@%p43 bra 	$L__BB43_43;
	cvt.u32.u64 	%r190, %rd96;
	cvt.u32.u64 	%r191, %rd501;
	div.u32 	%r192, %r191, %r190;
	mul.lo.s32 	%r193, %r192, %r190;
	sub.s32 	%r194, %r191, %r193;
	cvt.u64.u32 	%rd511, %r192;
	cvt.u64.u32 	%rd506, %r194;
	bra.uni 	$L__BB43_44;
$L__BB43_43:
	div.s64 	%rd511, %rd501, %rd96;
	mul.lo.s64 	%rd457, %rd511, %rd96;
	sub.s64 	%rd506, %rd501, %rd457;
$L__BB43_44:
	mad.lo.s64 	%rd516, %rd506, %rd103, %rd95;
	add.s32 	%r232, %r232, -2;
$L__BB43_45:
	and.b32  	%r195, %r6, 1;
	setp.eq.b32 	%p44, %r195, 1;
	not.pred 	%p45, %p44;
	@%p45 bra 	$L__BB43_53;
	mul.wide.u32 	%rd458, %r232, 8;
	add.s64 	%rd459, %rd2, %rd458;
	ld.global.u64 	%rd118, [%rd459];
	or.b64  	%rd460, %rd512, %rd118;
	and.b64  	%rd461, %rd460, -4294967296;
	setp.ne.s64 	%p46, %rd461, 0;
	@%p46 bra 	$L__BB43_48;
	cvt.u32.u64 	%r196, %rd118;
	cvt.u32.u64 	%r197, %rd512;
	rem.u32 	%r198, %r197, %r196;
	cvt.u64.u32 	%rd513, %r198;
	bra.uni 	$L__BB43_49;
$L__BB43_48:
	rem.s64 	%rd513, %rd512, %rd118;
$L__BB43_49:
	add.s64 	%rd463, %rd1, %rd458;
	ld.global.u64 	%rd122, [%rd463];
	mad.lo.s64 	%rd515, %rd122, %rd513, %rd515;
	or.b64  	%rd464, %rd511, %rd118;
	and.b64  	%rd465, %rd464, -4294967296;
	setp.ne.s64 	%p47, %rd465, 0;
	@%p47 bra 	$L__BB43_51;
	cvt.u32.u64 	%r199, %rd118;
	cvt.u32.u64 	%r200, %rd511;
	rem.u32 	%r201, %r200, %r199;
	cvt.u64.u32 	%rd514, %r201;
	bra.uni 	$L__BB43_52;
$L__BB43_51:
	rem.s64 	%rd514, %rd511, %rd118;
$L__BB43_52:
	mad.lo.s64 	%rd516, %rd514, %rd122, %rd516;
$L__BB43_53:
	shl.b64 	%rd466, %rd515, 2;
	add.s64 	%rd467, %rd3, %rd466;
	ld.global.u32 	%r202, [%rd467];
	shl.b64 	%rd468, %rd516, 2;
	add.s64 	%rd469, %rd3, %rd468;
	ld.global.u32 	%r203, [%rd469];
	max.u32 	%r204, %r202, %r203;
	st.shared.u32 	[%r5], %r204;
	bra.uni 	$L__BB43_114;
$L__BB43_54:
	cvt.u64.u32 	%rd548, %r4;
	setp.le.u64 	%p2, %rd262, %rd548;
	@%p2 bra 	$L__BB43_114;
	cvt.u32.u64 	%r23, %rd261;
	add.s32 	%r236, %r23, -1;
	setp.lt.s32 	%p3, %r236, 0;
	mov.b64 	%rd557, 0;
	@%p3 bra 	$L__BB43_113;
	and.b32  	%r25, %r23, 7;
	setp.lt.u32 	%p4, %r236, 7;
	mov.b64 	%rd557, 0;
	@%p4 bra 	$L__BB43_84;
	add.s32 	%r234, %r23, -4;
	and.b32  	%r58, %r23, -8;
	neg.s32 	%r233, %r58;
	mov.b64 	%rd557, 0;
$L__BB43_58:
	.pragma "nounroll";
	add.s32 	%r30, %r234, 3;
	mul.wide.u32 	%rd270, %r30, 8;
	add.s64 	%rd271, %rd2, %rd270;
	ld.global.u64 	%rd133, [%rd271];
	or.b64  	%rd272, %rd548, %rd133;
	and.b64  	%rd273, %rd272, -4294967296;
	setp.ne.s64 	%p5, %rd273, 0;
	@%p5 bra 	$L__BB43_60;
	cvt.u32.u64 	%r59, %rd133;
	cvt.u32.u64 	%r60, %rd548;
	div.u32 	%r61, %r60, %r59;
	mul.lo.s32 	%r62, %r61, %r59;
	sub.s32 	%r63, %r60, %r62;
	cvt.u64.u32 	%rd519, %r61;
	cvt.u64.u32 	%rd520, %r63;
	bra.uni 	$L__BB43_61;
$L__BB43_60:
	div.s64 	%rd519, %rd548, %rd133;
	mul.lo.s64 	%rd274, %rd519, %rd133;
	sub.s64 	%rd520, %rd548, %rd274;
$L__BB43_61:
	add.s64 	%rd276, %rd1, %rd270;
	ld.global.u64 	%rd277, [%rd276];
	mad.lo.s64 	%rd140, %rd277, %rd520, %rd557;
	add.s32 	%r31, %r234, 2;
	mul.wide.u32 	%rd278, %r31, 8;
	add.s64 	%rd279, %rd2, %rd278;
	ld.global.u64 	%rd141, [%rd279];
	or.b64  	%rd280, %rd519, %rd141;
	and.b64  	%rd281, %rd280, -4294967296;
	setp.ne.s64 	%p6, %rd281, 0;
	@%p6 bra 	$L__BB43_63;
	cvt.u32.u64 	%r64, %rd141;
	cvt.u32.u64 	%r65, %rd519;
	div.u32 	%r66, %r65, %r64;
	mul.lo.s32 	%r67, %r66, %r64;
	sub.s32 	%r68, %r65, %r67;
	cvt.u64.u32 	%rd521, %r66;
	cvt.u64.u32 	%rd522, %r68;
	bra.uni 	$L__BB43_64;
$L__BB43_63:
	div.s64 	%rd521, %rd519, %rd141;
	mul.lo.s64 	%rd282, %rd521, %rd141;
	sub.s64 	%rd522, %rd519, %rd282;
$L__BB43_64:
	add.s64 	%rd284, %rd1, %rd278;
	ld.global.u64 	%rd285, [%rd284];
	mad.lo.s64 	%rd148, %rd285, %rd522, %rd140;
	add.s32 	%r32, %r234, 1;
	mul.wide.u32 	%rd286, %r32, 8;
	add.s64 	%rd287, %rd2, %rd286;
	ld.global.u64 	%rd149, [%rd287];
	or.b64  	%rd288, %rd521, %rd149;
	and.b64  	%rd289, %rd288, -4294967296;
	setp.ne.s64 	%p7, %rd289, 0;
	@%p7 bra 	$L__BB43_66;
	cvt.u32.u64 	%r69, %rd149;
	cvt.u32.u64 	%r70, %rd521;
	div.u32 	%r71, %r70, %r69;
	mul.lo.s32 	%r72, %r71, %r69;
	sub.s32 	%r73, %r70, %r72;
	cvt.u64.u32 	%rd523, %r71;
	cvt.u64.u32 	%rd524, %r73;
	bra.uni 	$L__BB43_67;
$L__BB43_66:
	div.s64 	%rd523, %rd521, %rd149;
	mul.lo.s64 	%rd290, %rd523, %rd149;
	sub.s64 	%rd524, %rd521, %rd290;
$L__BB43_67:
	add.s64 	%rd292, %rd1, %rd286;
	ld.global.u64 	%rd293, [%rd292];
	mad.lo.s64 	%rd156, %rd293, %rd524, %rd148;
	add.s32 	%r33, %r234, -4;
	mul.wide.u32 	%rd294, %r234, 8;
	add.s64 	%rd295, %rd2, %rd294;
	ld.global.u64 	%rd157, [%rd295];
	or.b64  	%rd296, %rd523, %rd157;
	and.b64  	%rd297, %rd296, -4294967296;
	setp.ne.s64 	%p8, %rd297, 0;
	@%p8 bra 	$L__BB43_69;
	cvt.u32.u64 	%r74, %rd157;
	cvt.u32.u64 	%r75, %rd523;
	div.u32 	%r76, %r75, %r74;
	mul.lo.s32 	%r77, %r76, %r74;
	sub.s32 	%r78, %r75, %r77;
	cvt.u64.u32 	%rd525, %r76;
	cvt.u64.u32 	%rd526, %r78;
	bra.uni 	$L__BB43_70;
$L__BB43_69:
	div.s64 	%rd525, %rd523, %rd157;
	mul.lo.s64 	%rd298, %rd525, %rd157;
	sub.s64 	%rd526, %rd523, %rd298;
$L__BB43_70:
	add.s64 	%rd300, %rd1, %rd294;
	ld.global.u64 	%rd301, [%rd300];
	mad.lo.s64 	%rd164, %rd301, %rd526, %rd156;
	add.s32 	%r34, %r234, -1;
	mul.wide.u32 	%rd302, %r34, 8;
	add.s64 	%rd303, %rd2, %rd302;
	ld.global.u64 	%rd165, [%rd303];
	or.b64  	%rd304, %rd525, %rd165;
	and.b64  	%rd305, %rd304, -4294967296;
	setp.ne.s64 	%p9, %rd305, 0;
	@%p9 bra 	$L__BB43_72;
	cvt.u32.u64 	%r79, %rd165;
	cvt.u32.u64 	%r80, %rd525;
	div.u32 	%r81, %r80, %r79;
	mul.lo.s32 	%r82, %r81, %r79;
	sub.s32 	%r83, %r80, %r82;
	cvt.u64.u32 	%rd527, %r81;
	cvt.u64.u32 	%rd528, %r83;
	bra.uni 	$L__BB43_73;
$L__BB43_72:
	div.s64 	%rd527, %rd525, %rd165;
	mul.lo.s64 	%rd306, %rd527, %rd165;
	sub.s64 	%rd528, %rd525, %rd306;
$L__BB43_73:
	add.s64 	%rd308, %rd1, %rd302;
	ld.global.u64 	%rd309, [%rd308];
	mad.lo.s64 	%rd172, %rd309, %rd528, %rd164;
	add.s32 	%r35, %r234, -2;
	mul.wide.u32 	%rd310, %r35, 8;
	add.s64 	%rd311, %rd2, %rd310;
	ld.global.u64 	%rd173, [%rd311];
	or.b64  	%rd312, %rd527, %rd173;
	and.b64  	%rd313, %rd312, -4294967296;
	setp.ne.s64 	%p10, %rd313, 0;
	@%p10 bra 	$L__BB43_75;
	cvt.u32.u64 	%r84, %rd173;
	cvt.u32.u64 	%r85, %rd527;
	div.u32 	%r86, %r85, %r84;
	mul.lo.s32 	%r87, %r86, %r84;
	sub.s32 	%r88, %r85, %r87;
	cvt.u64.u32 	%rd529, %r86;
	cvt.u64.u32 	%rd530, %r88;
	bra.uni 	$L__BB43_76;
$L__BB43_75:
	div.s64 	%rd529, %rd527, %rd173;
	mul.lo.s64 	%rd314, %rd529, %rd173;
	sub.s64 	%rd530, %rd527, %rd314;
$L__BB43_76:
	add.s64 	%rd316, %rd1, %rd310;
	ld.global.u64 	%rd317, [%rd316];
	mad.lo.s64 	%rd180, %rd317, %rd530, %rd172;
	add.s32 	%r36, %r234, -3;
	mul.wide.u32 	%rd318, %r36, 8;
	add.s64 	%rd319, %rd2, %rd318;
	ld.global.u64 	%rd181, [%rd319];
	or.b64  	%rd320, %rd529, %rd181;
	and.b64  	%rd321, %rd320, -4294967296;
	setp.ne.s64 	%p11, %rd321, 0;
	@%p11 bra 	$L__BB43_78;
	cvt.u32.u64 	%r89, %rd181;
	cvt.u32.u64 	%r90, %rd529;
	div.u32 	%r91, %r90, %r89;
	mul.lo.s32 	%r92, %r91, %r89;
	sub.s32 	%r93, %r90, %r92;
	cvt.u64.u32 	%rd531, %r91;
	cvt.u64.u32 	%rd532, %r93;
	bra.uni 	$L__BB43_79;
$L__BB43_78:
	div.s64 	%rd531, %rd529, %rd181;
	mul.lo.s64 	%rd322, %rd531, %rd181;
	sub.s64 	%rd532, %rd529, %rd322;
$L__BB43_79:
	add.s64 	%rd324, %rd1, %rd318;
	ld.global.u64 	%rd325, [%rd324];
	mad.lo.s64 	%rd188, %rd325, %rd532, %rd180;
	mul.wide.u32 	%rd326, %r33, 8;
	add.s64 	%rd327, %rd2, %rd326;
	ld.global.u64 	%rd189, [%rd327];
	or.b64  	%rd328, %rd531, %rd189;
	and.b64  	%rd329, %rd328, -4294967296;
	setp.ne.s64 	%p12, %rd329, 0;
	@%p12 bra 	$L__BB43_81;
	cvt.u32.u64 	%r94, %rd189;
	cvt.u32.u64 	%r95, %rd531;
	div.u32 	%r96, %r95, %r94;
	mul.lo.s32 	%r97, %r96, %r94;
	sub.s32 	%r98, %r95, %r97;
	cvt.u64.u32 	%rd548, %r96;
	cvt.u64.u32 	%rd534, %r98;
	bra.uni 	$L__BB43_82;
$L__BB43_81:
	div.s64 	%rd548, %rd531, %rd189;
	mul.lo.s64 	%rd330, %rd548, %rd189;
	sub.s64 	%rd534, %rd531, %rd330;
$L__BB43_82:
	add.s64 	%rd332, %rd1, %rd326;
	ld.global.u64 	%rd333, [%rd332];
	mad.lo.s64 	%rd557, %rd333, %rd534, %rd188;
	add.s32 	%r234, %r234, -8;
	add.s32 	%r233, %r233, 8;
	setp.ne.s32 	%p13, %r233, 0;
	@%p13 bra 	$L__BB43_58;
	add.s32 	%r236, %r234, 3;
$L__BB43_84:
	setp.eq.s32 	%p14, %r25, 0;
	@%p14 bra 	$L__BB43_113;
	and.b32  	%r41, %r23, 3;
	setp.lt.u32 	%p15, %r25, 4;
	@%p15 bra 	$L__BB43_99;
	mul.wide.u32 	%rd335, %r236, 8;
	add.s64 	%rd336, %rd2, %rd335;
	ld.global.u64 	%rd200, [%rd336];
	or.b64  	%rd337, %rd548, %rd200;
	and.b64  	%rd338, %rd337, -4294967296;
	setp.ne.s64 	%p16, %rd338, 0;
	@%p16 bra 	$L__BB43_88;
	cvt.u32.u64 	%r99, %rd200;
	cvt.u32.u64 	%r100, %rd548;
	div.u32 	%r101, %r100, %r99;
	mul.lo.s32 	%r102, %r101, %r99;
	sub.s32 	%r103, %r100, %r102;
	cvt.u64.u32 	%rd538, %r101;
	cvt.u64.u32 	%rd539, %r103;
	bra.uni 	$L__BB43_89;
$L__BB43_88:
	div.s64 	%rd538, %rd548, %rd200;
	mul.lo.s64 	%rd339, %rd538, %rd200;
	sub.s64 	%rd539, %rd548, %rd339;
$L__BB43_89:
	add.s64 	%rd341, %rd1, %rd335;
	ld.global.u64 	%rd342, [%rd341];
	mad.lo.s64 	%rd207, %rd342, %rd539, %rd557;
	add.s32 	%r42, %r236, -1;
	mul.wide.u32 	%rd343, %r42, 8;
	add.s64 	%rd344, %rd2, %rd343;
	ld.global.u64 	%rd208, [%rd344];
	or.b64  	%rd345, %rd538, %rd208;
	and.b64  	%rd346, %rd345, -4294967296;
	setp.ne.s64 	%p17, %rd346, 0;
	@%p17 bra 	$L__BB43_91;
	cvt.u32.u64 	%r104, %rd208;
	cvt.u32.u64 	%r105, %rd538;
	div.u32 	%r106, %r105, %r104;
	mul.lo.s32 	%r107, %r106, %r104;
	sub.s32 	%r108, %r105, %r107;
	cvt.u64.u32 	%rd540, %r106;
	cvt.u64.u32 	%rd541, %r108;
	bra.uni 	$L__BB43_92;
$L__BB43_91:
	div.s64 	%rd540, %rd538, %rd208;
	mul.lo.s64 	%rd347, %rd540, %rd208;
	sub.s64 	%rd541, %rd538, %rd347;
$L__BB43_92:
	add.s64 	%rd349, %rd1, %rd343;
	ld.global.u64 	%rd350, [%rd349];
	mad.lo.s64 	%rd215, %rd350, %rd541, %rd207;
	add.s32 	%r43, %r236, -2;
	mul.wide.u32 	%rd351, %r43, 8;
	add.s64 	%rd352, %rd2, %rd351;
	ld.global.u64 	%rd216, [%rd352];
	or.b64  	%rd353, %rd540, %rd216;
	and.b64  	%rd354, %rd353, -4294967296;
	setp.ne.s64 	%p18, %rd354, 0;
	@%p18 bra 	$L__BB43_94;
	cvt.u32.u64 	%r109, %rd216;
	cvt.u32.u64 	%r110, %rd540;
	div.u32 	%r111, %r110, %r109;
	mul.lo.s32 	%r112, %r111, %r109;
	sub.s32 	%r113, %r110, %r112;
	cvt.u64.u32 	%rd542, %r111;
	cvt.u64.u32 	%rd543, %r113;
	bra.uni 	$L__BB43_95;
$L__BB43_94:
	div.s64 	%rd542, %rd540, %rd216;
	mul.lo.s64 	%rd355, %rd542, %rd216;
	sub.s64 	%rd543, %rd540, %rd355;
$L__BB43_95:
	add.s64 	%rd357, %rd1, %rd351;
	ld.global.u64 	%rd358, [%rd357];
	mad.lo.s64 	%rd223, %rd358, %rd543, %rd215;
	add.s32 	%r44, %r236, -3;
	mul.wide.u32 	%rd359, %r44, 8;
	add.s64 	%rd360, %rd2, %rd359;
	ld.global.u64 	%rd224, [%rd360];
	or.b64  	%rd361, %rd542, %rd224;
	and.b64  	%rd362, %rd361, -4294967296;
	setp.ne.s64 	%p19, %rd362, 0;
	@%p19 bra 	$L__BB43_97;
	cvt.u32.u64 	%r114, %rd224;
	cvt.u32.u64 	%r115, %rd542;
	div.u32 	%r116, %r115, %r114;
	mul.lo.s32 	%r117, %r116, %r114;
	sub.s32 	%r118, %r115, %r117;
	cvt.u64.u32 	%rd548, %r116;
	cvt.u64.u32 	%rd545, %r118;
	bra.uni 	$L__BB43_98;
$L__BB43_97:
	div.s64 	%rd548, %rd542, %rd224;
	mul.lo.s64 	%rd363, %rd548, %rd224;
	sub.s64 	%rd545, %rd542, %rd363;
$L__BB43_98:
	add.s64 	%rd365, %rd1, %rd359;
	ld.global.u64 	%rd366, [%rd365];
	mad.lo.s64 	%rd557, %rd366, %rd545, %rd223;
	add.s32 	%r236, %r236, -4;
$L__BB43_99:
	setp.eq.s32 	%p20, %r41, 0;
	@%p20 bra 	$L__BB43_113;
	setp.eq.s32 	%p21, %r41, 1;
	@%p21 bra 	$L__BB43_108;
	mul.wide.u32 	%rd368, %r236, 8;
	add.s64 	%rd369, %rd2, %rd368;
	ld.global.u64 	%rd235, [%rd369];
	or.b64  	%rd370, %rd548, %rd235;
	and.b64  	%rd371, %rd370, -4294967296;
	setp.ne.s64 	%p22, %rd371, 0;
	@%p22 bra 	$L__BB43_103;
	cvt.u32.u64 	%r119, %rd235;
	cvt.u32.u64 	%r120, %rd548;
	div.u32 	%r121, %r120, %r119;
	mul.lo.s32 	%r122, %r121, %r119;
	sub.s32 	%r123, %r120, %r122;
	cvt.u64.u32 	%rd549, %r121;
	cvt.u64.u32 	%rd550, %r123;
	bra.uni 	$L__BB43_104;
$L__BB43_103:
	div.s64 	%rd549, %rd548, %rd235;
	mul.lo.s64 	%rd372, %rd549, %rd235;
	sub.s64 	%rd550, %rd548, %rd372;
$L__BB43_104:
	add.s64 	%rd374, %rd1, %rd368;
	ld.global.u64 	%rd375, [%rd374];
	mad.lo.s64 	%rd242, %rd375, %rd550, %rd557;
	add.s32 	%r47, %r236, -1;
	mul.wide.u32 	%rd376, %r47, 8;
	add.s64 	%rd377, %rd2, %rd376;
	ld.global.u64 	%rd243, [%rd377];
	or.b64  	%rd378, %rd549, %rd243;
	and.b64  	%rd379, %rd378, -4294967296;
	setp.ne.s64 	%p23, %rd379, 0;
	@%p23 bra 	$L__BB43_106;
	cvt.u32.u64 	%r124, %rd243;
	cvt.u32.u64 	%r125, %rd549;
	div.u32 	%r126, %r125, %r124;
	mul.lo.s32 	%r127, %r126, %r124;
	sub.s32 	%r128, %r125, %r127;
	cvt.u64.u32 	%rd548, %r126;
	cvt.u64.u32 	%rd552, %r128;
	bra.uni 	$L__BB43_107;
$L__BB43_106:
	div.s64 	%rd548, %rd549, %rd243;
	mul.lo.s64 	%rd380, %rd548, %rd243;
	sub.s64 	%rd552, %rd549, %rd380;
$L__BB43_107:
	add.s64 	%rd382, %rd1, %rd376;
	ld.global.u64 	%rd383, [%rd382];
	mad.lo.s64 	%rd557, %rd383, %rd552, %rd242;
	add.s32 	%r236, %r236, -2;
$L__BB43_108:
	and.b32  	%r129, %r23, 1;
	setp.eq.b32 	%p24, %r129, 1;
	not.pred 	%p25, %p24;
	@%p25 bra 	$L__BB43_113;
	mul.wide.u32 	%rd384, %r236, 8;
	add.s64 	%rd385, %rd2, %rd384;
	ld.global.u64 	%rd254, [%rd385];
	or.b64  	%rd386, %rd548, %rd254;
	and.b64  	%rd387, %rd386, -4294967296;
	setp.ne.s64 	%p26, %rd387, 0;
	@%p26 bra 	$L__BB43_111;
	cvt.u32.u64 	%r130, %rd254;
	cvt.u32.u64 	%r131, %rd548;
	rem.u32 	%r132, %r131, %r130;
	cvt.u64.u32 	%rd556, %r132;
	bra.uni 	$L__BB43_112;
$L__BB43_111:
	rem.s64 	%rd556, %rd548, %rd254;
$L__BB43_112:
	add.s64 	%rd389, %rd1, %rd384;
	ld.global.u64 	%rd390, [%rd389];
	mad.lo.s64 	%rd557, %rd390, %rd556, %rd557;
$L__BB43_113:
	shl.b64 	%rd391, %rd557, 2;
	add.s64 	%rd392, %rd3, %rd391;
	ld.global.u32 	%r133, [%rd392];
	st.shared.u32 	[%r5], %r133;
$L__BB43_114:
	bar.sync 	0;
	setp.lt.u32 	%p48, %r238, 66;
	@%p48 bra 	$L__BB43_118;
$L__BB43_115:
	shr.u32 	%r51, %r238, 1;
	setp.ge.u32 	%p49, %r1, %r51;
	@%p49 bra 	$L__BB43_117;
	ld.shared.u32 	%r205, [%r5];
	shl.b32 	%r206, %r51, 2;
	add.s32 	%r207, %r5, %r206;
	ld.shared.u32 	%r208, [%r207];
	max.u32 	%r209, %r205, %r208;
	st.shared.u32 	[%r5], %r209;
$L__BB43_117:
	bar.sync 	0;
	setp.gt.u32 	%p50, %r238, 131;
	mov.u32 	%r238, %r51;
	@%p50 bra 	$L__BB43_115;
$L__BB43_118:
	setp.gt.u32 	%p51, %r1, 31;
	@%p51 bra 	$L__BB43_121;
	ld.volatile.shared.u32 	%r210, [%r5];
	ld.volatile.shared.u32 	%r211, [%r5+128];
	max.u32 	%r212, %r210, %r211;
	st.volatile.shared.u32 	[%r5], %r212;
	ld.volatile.shared.u32 	%r213, [%r5];
	ld.volatile.shared.u32 	%r214, [%r5+64];
	max.u32 	%r215, %r213, %r214;
	st.volatile.shared.u32 	[%r5], %r215;
	ld.volatile.shared.u32 	%r216, [%r5];
	ld.volatile.shared.u32 	%r217, [%r5+32];
	max.u32 	%r218, %r216, %r217;
	st.volatile.shared.u32 	[%r5], %r218;
	ld.volatile.shared.u32 	%r219, [%r5];
	ld.volatile.shared.u32 	%r220, [%r5+16];
	max.u32 	%r221, %r219, %r220;
	st.volatile.shared.u32 	[%r5], %r221;
	ld.volatile.shared.u32 	%r222, [%r5];
	ld.volatile.shared.u32 	%r223, [%r5+8];
	max.u32 	%r224, %r222, %r223;
	st.volatile.shared.u32 	[%r5], %r224;
	ld.volatile.shared.u32 	%r225, [%r5];
	ld.volatile.shared.u32 	%r226, [%r5+4];
	max.u32 	%r227, %r225, %r226;
	st.volatile.shared.u32 	[%r5], %r227;
	setp.ne.s32 	%p52, %r1, 0;
	@%p52 bra 	$L__BB43_121;
	ld.shared.u32 	%r228, [sdata_u32];
	cvta.to.global.u64 	%rd470, %rd260;
	mul.wide.u32 	%rd471, %r2, 4;
	add.s64 	%rd472, %rd470, %rd471;
	st.global.u32 	[%rd472], %r228;
$L__BB43_121:
	ret;

}
	// .globl	contiguous_reduce2_u32
.visible .entry contiguous_reduce2_u32(
	.param .u64 .ptr .align 1 contiguous_reduce2_u32_param_0,
	.param .u64 .ptr .align 1 contiguous_reduce2_u32_param_1,
	.param .u64 .ptr .align 1 contiguous_reduce2_u32_param_2,
	.param .u64 .ptr .align 1 contiguous_reduce2_u32_param_3,
	.param .u64 contiguous_reduce2_u32_param_4,
	.param .u64 contiguous_reduce2_u32_param_5,
	.param .u64 contiguous_reduce2_u32_param_6
)
{
	.reg .pred 	%p<53>;
	.reg .b32 	%r<243>;
	.reg .b64 	%rd<572>;

	ld.param.u64 	%rd266, [contiguous_reduce2_u32_param_1];
	ld.param.u64 	%rd267, [contiguous_reduce2_u32_param_2];
	ld.param.u64 	%rd268, [contiguous_reduce2_u32_param_3];
	ld.param.u64 	%rd263, [contiguous_reduce2_u32_param_4];
	ld.param.u64 	%rd264, [contiguous_reduce2_u32_param_5];
	ld.param.u64 	%rd265, [contiguous_reduce2_u32_param_6];
	cvta.to.global.u64 	%rd1, %rd268;
	cvta.to.global.u64 	%rd2, %rd267;
	cvta.to.global.u64 	%rd571, %rd266;
	mov.u32 	%r1, %tid.x;
	mov.u32 	%r2, %ctaid.x;
	mov.u32 	%r242, %ntid.x;
	mul.lo.s32 	%r51, %r2, %r242;
	shl.b32 	%r52, %r51, 1;
	add.s32 	%r4, %r52, %r1;
	shl.b32 	%r53, %r1, 2;
	mov.u32 	%r54, sdata_u32;
	add.s32 	%r5, %r54, %r53;
	mov.b32 	%r55, 0;
	st.shared.u32 	[%r5], %r55;
	add.s32 	%r56, %r4, %r242;
	cvt.u64.u32 	%rd4, %r56;
	setp.le.u64 	%p1, %rd264, %rd4;
	@%p1 bra 	$L__BB44_54;
	cvt.u64.u32 	%rd401, %r4;
	mov.u32 	%r134, %ctaid.y;
	cvt.u64.u32 	%rd402, %r134;
	mul.lo.s64 	%rd403, %rd264, %rd402;
	add.s64 	%rd525, %rd403, %rd401;
	add.s64 	%rd523, %rd403, %rd4;
	cvt.u32.u64 	%r6, %rd263;
	add.s32 	%r236, %r6, -1;
	setp.lt.s32 	%p27, %r236, 0;
	mov.b64 	%rd529, 0;
	mov.u64 	%rd530, %rd529;
	@%p27 bra 	$L__BB44_53;
	setp.lt.u32 	%p28, %r236, 3;
	mov.b64 	%rd530, 0;
	mov.u64 	%rd529, %rd530;
	@%p28 bra 	$L__BB44_30;
	add.s32 	%r234, %r6, -2;
	and.b32  	%r135, %r6, -4;
	neg.s32 	%r233, %r135;
	mov.b64 	%rd530, 0;
$L__BB44_4:
	.pragma "nounroll";
	add.s32 	%r12, %r234, 1;
	mul.wide.u32 	%rd407, %r12, 8;
	add.s64 	%rd408, %rd2, %rd407;
	ld.global.u64 	%rd11, [%rd408];
	or.b64  	%rd409, %rd525, %rd11;
	and.b64  	%rd410, %rd409, -4294967296;
	setp.ne.s64 	%p29, %rd410, 0;
	@%p29 bra 	$L__BB44_6;
	cvt.u32.u64 	%r136, %rd11;
	cvt.u32.u64 	%r137, %rd525;
	div.u32 	%r138, %r137, %r136;
	mul.lo.s32 	%r139, %r138, %r136;
	sub.s32 	%r140, %r137, %r139;
	cvt.u64.u32 	%rd491, %r138;
	cvt.u64.u32 	%rd492, %r140;
	bra.uni 	$L__BB44_7;
$L__BB44_6:
	div.s64 	%rd491, %rd525, %rd11;
	mul.lo.s64 	%rd411, %rd491, %rd11;
	sub.s64 	%rd492, %rd525, %rd411;
$L__BB44_7:
	mul.wide.u32 	%rd412, %r12, 8;
	add.s64 	%rd413, %rd1, %rd412;
	ld.global.u64 	%rd18, [%rd413];
	mad.lo.s64 	%rd19, %rd18, %rd492, %rd529;
	or.b64  	%rd414, %rd523, %rd11;
	and.b64  	%rd415, %rd414, -4294967296;
	setp.ne.s64 	%p30, %rd415, 0;
	@%p30 bra 	$L__BB44_9;
	cvt.u32.u64 	%r141, %rd11;
	cvt.u32.u64 	%r142, %rd523;
	div.u32 	%r143, %r142, %r141;
	mul.lo.s32 	%r144, %r143, %r141;
	sub.s32 	%r145, %r142, %r144;
	cvt.u64.u32 	%rd493, %r143;
	cvt.u64.u32 	%rd494, %r145;
	bra.uni 	$L__BB44_10;
$L__BB44_9:
	div.s64 	%rd493, %rd523, %rd11;
	mul.lo.s64 	%rd416, %rd493, %rd11;
	sub.s64 	%rd494, %rd523, %rd416;
$L__BB44_10:
	mad.lo.s64 	%rd26, %rd494, %rd18, %rd530;
	mul.wide.u32 	%rd417, %r234, 8;
	add.s64 	%rd418, %rd2, %rd417;
	ld.global.u64 	%rd27, [%rd418];
	or.b64  	%rd419, %rd491, %rd27;
	and.b64  	%rd420, %rd419, -4294967296;
	setp.ne.s64 	%p31, %rd420, 0;
	@%p31 bra 	$L__BB44_12;
	cvt.u32.u64 	%r146, %rd27;
	cvt.u32.u64 	%r147, %rd491;
	div.u32 	%r148, %r147, %r146;
	mul.lo.s32 	%r149, %r148, %r146;
	sub.s32 	%r150, %r147, %r149;
	cvt.u64.u32 	%rd495, %r148;
	cvt.u64.u32 	%rd496, %r150;
	bra.uni 	$L__BB44_13;
$L__BB44_12:
	div.s64 	%rd495, %rd491, %rd27;
	mul.lo.s64 	%rd421, %rd495, %rd27;
	sub.s64 	%rd496, %rd491, %rd421;
$L__BB44_13:
	mul.wide.u32 	%rd422, %r234, 8;
	add.s64 	%rd423, %rd1, %rd422;
	ld.global.u64 	%rd34, [%rd423];
	mad.lo.s64 	%rd35, %rd34, %rd496, %rd19;
	or.b64  	%rd424, %rd493, %rd27;
	and.b64  	%rd425, %rd424, -4294967296;
	setp.ne.s64 	%p32, %rd425, 0;
	@%p32 bra 	$L__BB44_15;
	cvt.u32.u64 	%r151, %rd27;
	cvt.u32.u64 	%r152, %rd493;
	div.u32 	%r153, %r152, %r151;
	mul.lo.s32 	%r154, %r153, %r151;
	sub.s32 	%r155, %r152, %r154;
	cvt.u64.u32 	%rd497, %r153;
	cvt.u64.u32 	%rd498, %r155;
	bra.uni 	$L__BB44_16;
$L__BB44_15:
	div.s64 	%rd497, %rd493, %rd27;
	mul.lo.s64 	%rd426, %rd497, %rd27;
	sub.s64 	%rd498, %rd493, %rd426;
$L__BB44_16:
	mad.lo.s64 	%rd42, %rd498, %rd34, %rd26;
	add.s32 	%r13, %r234, -1;
	mul.wide.u32 	%rd427, %r13, 8;
	add.s64 	%rd428, %rd2, %rd427;
	ld.global.u64 	%rd43, [%rd428];
	or.b64  	%rd429, %rd495, %rd43;
	and.b64  	%rd430, %rd429, -4294967296;
	setp.ne.s64 	%p33, %rd430, 0;
	@%p33 bra 	$L__BB44_18;
	cvt.u32.u64 	%r156, %rd43;
	cvt.u32.u64 	%r157, %rd495;
	div.u32 	%r158, %r157, %r156;
	mul.lo.s32 	%r159, %r158, %r156;
	sub.s32 	%r160, %r157, %r159;
	cvt.u64.u32 	%rd499, %r158;
	cvt.u64.u32 	%rd500, %r160;
	bra.uni 	$L__BB44_19;
$L__BB44_18:
	div.s64 	%rd499, %rd495, %rd43;
	mul.lo.s64 	%rd431, %rd499, %rd43;
	sub.s64 	%rd500, %rd495, %rd431;
$L__BB44_19:
	mul.wide.u32 	%rd432, %r13, 8;
	add.s64 	%rd433, %rd1, %rd432;
	ld.global.u64 	%rd50, [%rd433];
	mad.lo.s64 	%rd51, %rd50, %rd500, %rd35;
	or.b64  	%rd434, %rd497, %rd43;
	and.b64  	%rd435, %rd434, -4294967296;
	setp.ne.s64 	%p34, %rd435, 0;
	@%p34 bra 	$L__BB44_21;
	cvt.u32.u64 	%r161, %rd43;
	cvt.u32.u64 	%r162, %rd497;
	div.u32 	%r163, %r162, %r161;
	mul.lo.s32 	%r164, %r163, %r161;
	sub.s32 	%r165, %r162, %r164;
	cvt.u64.u32 	%rd501, %r163;
	cvt.u64.u32 	%rd502, %r165;
	bra.uni 	$L__BB44_22;
$L__BB44_21:
	div.s64 	%rd501, %rd497, %rd43;
	mul.lo.s64 	%rd436, %rd501, %rd43;
	sub.s64 	%rd502, %rd497, %rd436;
$L__BB44_22:
	mad.lo.s64 	%rd58, %rd502, %rd50, %rd42;
	add.s32 	%r166, %r234, -2;
	mul.wide.u32 	%rd437, %r166, 8;
	add.s64 	%rd438, %rd2, %rd437;
	ld.global.u64 	%rd59, [%rd438];
	or.b64  	%rd439, %rd499, %rd59;
	and.b64  	%rd440, %rd439, -4294967296;
	setp.ne.s64 	%p35, %rd440, 0;
	@%p35 bra 	$L__BB44_24;
	cvt.u32.u64 	%r167, %rd59;
	cvt.u32.u64 	%r168, %rd499;
	div.u32 	%r169, %r168, %r167;
	mul.lo.s32 	%r170, %r169, %r167;
	sub.s32 	%r171, %r168, %r170;
	cvt.u64.u32 	%rd525, %r169;
	cvt.u64.u32 	%rd504, %r171;
	bra.uni 	$L__BB44_25;
$L__BB44_24:
	div.s64 	%rd525, %rd499, %rd59;
	mul.lo.s64 	%rd441, %rd525, %rd59;
	sub.s64 	%rd504, %rd499, %rd441;
$L__BB44_25:
	mul.wide.u32 	%rd442, %r166, 8;
	add.s64 	%rd443, %rd1, %rd442;
	ld.global.u64 	%rd66, [%rd443];
	mad.lo.s64 	%rd529, %rd66, %rd504, %rd51;
	or.b64  	%rd444, %rd501, %rd59;
	and.b64  	%rd445, %rd444, -4294967296;
	setp.ne.s64 	%p36, %rd445, 0;
	@%p36 bra 	$L__BB44_27;
	cvt.u32.u64 	%r173, %rd59;
	cvt.u32.u64 	%r174, %rd501;
	div.u32 	%r175, %r174, %r173;
	mul.lo.s32 	%r176, %r175, %r173;
	sub.s32 	%r177, %r174, %r176;
	cvt.u64.u32 	%rd523, %r175;
	cvt.u64.u32 	%rd506, %r177;
	bra.uni 	$L__BB44_28;
$L__BB44_27:
	div.s64 	%rd523, %rd501, %rd59;
	mul.lo.s64 	%rd446, %rd523, %rd59;
	sub.s64 	%rd506, %rd501, %rd446;
$L__BB44_28:
	mad.lo.s64 	%rd530, %rd506, %rd66, %rd58;
	add.s32 	%r234, %r234, -4;
	add.s32 	%r233, %r233, 4;
	setp.ne.s32 	%p37, %r233, 0;
	@%p37 bra 	$L__BB44_4;
	add.s32 	%r236, %r234, 1;
$L__BB44_30:
	and.b32  	%r18, %r6, 3;
	setp.eq.s32 	%p38, %r18, 0;
	@%p38 bra 	$L__BB44_53;
	setp.eq.s32 	%p39, %r18, 1;
	@%p39 bra 	$L__BB44_45;
	mul.wide.u32 	%rd448, %r236, 8;
	add.s64 	%rd449, %rd2, %rd448;
	ld.global.u64 	%rd81, [%rd449];
	or.b64  	%rd450, %rd525, %rd81;
	and.b64  	%rd451, %rd450, -4294967296;
	setp.ne.s64 	%p40, %rd451, 0;
	@%p40 bra 	$L__BB44_34;
	cvt.u32.u64 	%r178, %rd81;
	cvt.u32.u64 	%r179, %rd525;
	div.u32 	%r180, %r179, %r178;
	mul.lo.s32 	%r181, %r180, %r178;
	sub.s32 	%r182, %r179, %r181;
	cvt.u64.u32 	%rd513, %r180;
	cvt.u64.u32 	%rd514, %r182;
	bra.uni 	$L__BB44_35;
$L__BB44_34:
	div.s64 	%rd513, %rd525, %rd81;
	mul.lo.s64 	%rd452, %rd513, %rd81;
	sub.s64 	%rd514, %rd525, %rd452;
$L__BB44_35:
	add.s64 	%rd454, %rd1, %rd448;
	ld.global.u64 	%rd88, [%rd454];
	mad.lo.s64 	%rd89, %rd88, %rd514, %rd529;
	or.b64  	%rd455, %rd523, %rd81;
	and.b64  	%rd456, %rd455, -4294967296;
	setp.ne.s64 	%p41, %rd456, 0;
	@%p41 bra 	$L__BB44_37;
	cvt.u32.u64 	%r183, %rd81;
	cvt.u32.u64 	%r184, %rd523;
	div.u32 	%r185, %r184, %r183;
	mul.lo.s32 	%r186, %r185, %r183;
	sub.s32 	%r187, %r184, %r186;
	cvt.u64.u32 	%rd515, %r185;
	cvt.u64.u32 	%rd516, %r187;
	bra.uni 	$L__BB44_38;
$L__BB44_37:
	div.s64 	%rd515, %rd523, %rd81;
	mul.lo.s64 	%rd457, %rd515, %rd81;
	sub.s64 	%rd516, %rd523, %rd457;
$L__BB44_38:
	mad.lo.s64 	%rd96, %rd516, %rd88, %rd530;
	add.s32 	%r19, %r236, -1;
	mul.wide.u32 	%rd458, %r19, 8;
	add.s64 	%rd459, %rd2, %rd458;
	ld.global.u64 	%rd97, [%rd459];
	or.b64  	%rd460, %rd513, %rd97;
	and.b64  	%rd461, %rd460, -4294967296;
	setp.ne.s64 	%p42, %rd461, 0;
	@%p42 bra 	$L__BB44_40;
	cvt.u32.u64 	%r188, %rd97;
	cvt.u32.u64 	%r189, %rd513;
	div.u32 	%r190, %r189, %r188;
	mul.lo.s32 	%r191, %r190, %r188;
	sub.s32 	%r192, %r189, %r191;
	cvt.u64.u32 	%rd525, %r190;
	cvt.u64.u32 	%rd518, %r192;
	bra.uni 	$L__BB44_41;
$L__BB44_40:
	div.s64 	%rd525, %rd513, %rd97;
	mul.lo.s64 	%rd462, %rd525, %rd97;
	sub.s64 	%rd518, %rd513, %rd462;
$L__BB44_41:
	add.s64 	%rd464, %rd1, %rd458;
	ld.global.u64 	%rd104, [%rd464];
	mad.lo.s64 	%rd529, %rd104, %rd518, %rd89;
	or.b64  	%rd465, %rd515, %rd97;
	and.b64  	%rd466, %rd465, -4294967296;
	setp.ne.s64 	%p43, %rd466, 0;
	@%p43 bra 	$L__BB44_43;
	cvt.u32.u64 	%r193, %rd97;
	cvt.u32.u64 	%r194, %rd515;
	div.u32 	%r195, %r194, %r193;
	mul.lo.s32 	%r196, %r195, %r193;
	sub.s32 	%r197, %r194, %r196;
	cvt.u64.u32 	%rd523, %r195;
	cvt.u64.u32 	%rd520, %r197;
	bra.uni 	$L__BB44_44;
$L__BB44_43:
	div.s64 	%rd523, %rd515, %rd97;
	mul.lo.s64 	%rd467, %rd523, %rd97;
	sub.s64 	%rd520, %rd515, %rd467;
$L__BB44_44:
	mad.lo.s64 	%rd530, %rd520, %rd104, %rd96;
	add.s32 	%r236, %r236, -2;
$L__BB44_45:
	and.b32  	%r198, %r6, 1;
	setp.eq.b32 	%p44, %r198, 1;
	not.pred 	%p45, %p44;
	@%p45 bra 	$L__BB44_53;
	mul.wide.u32 	%rd468, %r236, 8;
	add.s64 	%rd469, %rd2, %rd468;
	ld.global.u64 	%rd119, [%rd469];
	or.b64  	%rd470, %rd525, %rd119;
	and.b64  	%rd471, %rd470, -4294967296;
	setp.ne.s64 	%p46, %rd471, 0;
	@%p46 bra 	$L__BB44_48;
	cvt.u32.u64 	%r199, %rd119;
	cvt.u32.u64 	%r200, %rd525;
	rem.u32 	%r201, %r200, %r199;
	cvt.u64.u32 	%rd527, %r201;
	bra.uni 	$L__BB44_49;
$L__BB44_48:
	rem.s64 	%rd527, %rd525, %rd119;
$L__BB44_49:
	add.s64 	%rd473, %rd1, %rd468;
	ld.global.u64 	%rd123, [%rd473];
	mad.lo.s64 	%rd529, %rd123, %rd527, %rd529;
	or.b64  	%rd474, %rd523, %rd119;
	and.b64  	%rd475, %rd474, -4294967296;
	setp.ne.s64 	%p47, %rd475, 0;
	@%p47 bra 	$L__BB44_51;
	cvt.u32.u64 	%r202, %rd119;
	cvt.u32.u64 	%r203, %rd523;
	rem.u32 	%r204, %r203, %r202;
	cvt.u64.u32 	%rd528, %r204;
	bra.uni 	$L__BB44_52;
$L__BB44_51:
	rem.s64 	%rd528, %rd523, %rd119;
$L__BB44_52:
	mad.lo.s64 	%rd530, %rd528, %rd123, %rd530;
$L__BB44_53:
	shl.b64 	%rd476, %rd529, 2;
	add.s64 	%rd477, %rd571, %rd476;
	ld.global.u32 	%r205, [%rd477];
	shl.b64 	%rd478, %rd530, 2;
	add.s64 	%rd479, %rd571, %rd478;
	ld.global.u32 	%r206, [%rd479];
	max.u32 	%r207, %r205, %r206;
	st.shared.u32 	[%r5], %r207;
	bra.uni 	$L__BB44_114;
$L__BB44_54:
	cvt.u64.u32 	%rd131, %r4;
	setp.le.u64 	%p2, %rd264, %rd131;
	@%p2 bra 	$L__BB44_114;
	mov.u32 	%r57, %ctaid.y;
	cvt.u64.u32 	%rd269, %r57;
	mad.lo.s64 	%rd562, %rd264, %rd269, %rd131;
	cvt.u32.u64 	%r22, %rd263;
	add.s32 	%r240, %r22, -1;
	setp.lt.s32 	%p3, %r240, 0;
	@%p3 bra 	$L__BB44_113;
	and.b32  	%r24, %r22, 7;
	setp.lt.u32 	%p4, %r240, 7;
	@%p4 bra 	$L__BB44_84;
	add.s32 	%r238, %r22, -4;
	and.b32  	%r58, %r22, -8;
	neg.s32 	%r237, %r58;
$L__BB44_58:
	.pragma "nounroll";
	add.s32 	%r29, %r238, 3;
	mul.wide.u32 	%rd271, %r29, 8;
	add.s64 	%rd272, %rd2, %rd271;
	ld.global.u64 	%rd135, [%rd272];
	or.b64  	%rd273, %rd562, %rd135;
	and.b64  	%rd274, %rd273, -4294967296;
	setp.ne.s64 	%p5, %rd274, 0;
	@%p5 bra 	$L__BB44_60;
	cvt.u32.u64 	%r59, %rd135;
	cvt.u32.u64 	%r60, %rd562;
	div.u32 	%r61, %r60, %r59;
	mul.lo.s32 	%r62, %r61, %r59;
	sub.s32 	%r63, %r60, %r62;
	cvt.u64.u32 	%rd533, %r61;
	cvt.u64.u32 	%rd534, %r63;
	bra.uni 	$L__BB44_61;
$L__BB44_60:
	div.s64 	%rd533, %rd562, %rd135;
	mul.lo.s64 	%rd275, %rd533, %rd135;
	sub.s64 	%rd534, %rd562, %rd275;
$L__BB44_61:
	add.s64 	%rd277, %rd1, %rd271;
	ld.global.u64 	%rd278, [%rd277];
	mul.lo.s64 	%rd142, %rd278, %rd534;
	add.s32 	%r30, %r238, 2;
	mul.wide.u32 	%rd279, %r30, 8;
	add.s64 	%rd280, %rd2, %rd279;
	ld.global.u64 	%rd143, [%rd280];
	or.b64  	%rd281, %rd533, %rd143;
	and.b64  	%rd282, %rd281, -4294967296;
	setp.ne.s64 	%p6, %rd282, 0;
	@%p6 bra 	$L__BB44_63;
	cvt.u32.u64 	%r64, %rd143;
	cvt.u32.u64 	%r65, %rd533;
	div.u32 	%r66, %r65, %r64;
	mul.lo.s32 	%r67, %r66, %r64;
	sub.s32 	%r68, %r65, %r67;
	cvt.u64.u32 	%rd535, %r66;
	cvt.u64.u32 	%rd536, %r68;
	bra.uni 	$L__BB44_64;
$L__BB44_63:
	div.s64 	%rd535, %rd533, %rd143;
	mul.lo.s64 	%rd283, %rd535, %rd143;
	sub.s64 	%rd536, %rd533, %rd283;
$L__BB44_64:
	add.s64 	%rd285, %rd1, %rd279;
	ld.global.u64 	%rd286, [%rd285];
	mad.lo.s64 	%rd150, %rd286, %rd536, %rd142;
	add.s32 	%r31, %r238, 1;
	mul.wide.u32 	%rd287, %r31, 8;
	add.s64 	%rd288, %rd2, %rd287;
	ld.global.u64 	%rd151, [%rd288];
	or.b64  	%rd289, %rd535, %rd151;
	and.b64  	%rd290, %rd289, -4294967296;
	setp.ne.s64 	%p7, %rd290, 0;
	@%p7 bra 	$L__BB44_66;
	cvt.u32.u64 	%r69, %rd151;
	cvt.u32.u64 	%r70, %rd535;
	div.u32 	%r71, %r70, %r69;
	mul.lo.s32 	%r72, %r71, %r69;
	sub.s32 	%r73, %r70, %r72;
	cvt.u64.u32 	%rd537, %r71;
	cvt.u64.u32 	%rd538, %r73;
	bra.uni 	$L__BB44_67;
$L__BB44_66:
	div.s64 	%rd537, %rd535, %rd151;
	mul.lo.s64 	%rd291, %rd537, %rd151;
	sub.s64 	%rd538, %rd535, %rd291;
$L__BB44_67:
	add.s64 	%rd293, %rd1, %rd287;
	ld.global.u64 	%rd294, [%rd293];
	mad.lo.s64 	%rd158, %rd294, %rd538, %rd150;
	add.s32 	%r32, %r238, -4;
	mul.wide.u32 	%rd295, %r238, 8;
	add.s64 	%rd296, %rd2, %rd295;
	ld.global.u64 	%rd159, [%rd296];
	or.b64  	%rd297, %rd537, %rd159;
	and.b64  	%rd298, %rd297, -4294967296;
	setp.ne.s64 	%p8, %rd298, 0;
	@%p8 bra 	$L__BB44_69;
	cvt.u32.u64 	%r74, %rd159;
	cvt.u32.u64 	%r75, %rd537;
	div.u32 	%r76, %r75, %r74;
	mul.lo.s32 	%r77, %r76, %r74;
	sub.s32 	%r78, %r75, %r77;
	cvt.u64.u32 	%rd539, %r76;
	cvt.u64.u32 	%rd540, %r78;
	bra.uni 	$L__BB44_70;
$L__BB44_69:
	div.s64 	%rd539, %rd537, %rd159;
	mul.lo.s64 	%rd299, %rd539, %rd159;
	sub.s64 	%rd540, %rd537, %rd299;
$L__BB44_70:
	add.s64 	%rd301, %rd1, %rd295;
	ld.global.u64 	%rd302, [%rd301];
	mad.lo.s64 	%rd166, %rd302, %rd540, %rd158;
	add.s32 	%r33, %r238, -1;
	mul.wide.u32 	%rd303, %r33, 8;
	add.s64 	%rd304, %rd2, %rd303;
	ld.global.u64 	%rd167, [%rd304];
	or.b64  	%rd305, %rd539, %rd167;
	and.b64  	%rd306, %rd305, -4294967296;
	setp.ne.s64 	%p9, %rd306, 0;
	@%p9 bra 	$L__BB44_72;
	cvt.u32.u64 	%r79, %rd167;
	cvt.u32.u64 	%r80, %rd539;
	div.u32 	%r81, %r80, %r79;
	mul.lo.s32 	%r82, %r81, %r79;
	sub.s32 	%r83, %r80, %r82;
	cvt.u64.u32 	%rd541, %r81;
	cvt.u64.u32 	%rd542, %r83;
	bra.uni 	$L__BB44_73;
$L__BB44_72:
	div.s64 	%rd541, %rd539, %rd167;
	mul.lo.s64 	%rd307, %rd541, %rd167;
	sub.s64 	%rd542, %rd539, %rd307;
$L__BB44_73:
	add.s64 	%rd309, %rd1, %rd303;
	ld.global.u64 	%rd310, [%rd309];
	mad.lo.s64 	%rd174, %rd310, %rd542, %rd166;
	add.s32 	%r34, %r238, -2;
	mul.wide.u32 	%rd311, %r34, 8;
	add.s64 	%rd312, %rd2, %rd311;
	ld.global.u64 	%rd175, [%rd312];
	or.b64  	%rd313, %rd541, %rd175;
	and.b64  	%rd314, %rd313, -4294967296;
	setp.ne.s64 	%p10, %rd314, 0;
	@%p10 bra 	$L__BB44_75;
	cvt.u32.u64 	%r84, %rd175;
	cvt.u32.u64 	%r85, %rd541;
	div.u32 	%r86, %r85, %r84;
	mul.lo.s32 	%r87, %r86, %r84;
	sub.s32 	%r88, %r85, %r87;
	cvt.u64.u32 	%rd543, %r86;
	cvt.u64.u32 	%rd544, %r88;
	bra.uni 	$L__BB44_76;
$L__BB44_75:
	div.s64 	%rd543, %rd541, %rd175;
	mul.lo.s64 	%rd315, %rd543, %rd175;
	sub.s64 	%rd544, %rd541, %rd315;
$L__BB44_76:
	add.s64 	%rd317, %rd1, %rd311;
	ld.global.u64 	%rd318, [%rd317];
	mad.lo.s64 	%rd182, %rd318, %rd544, %rd174;
	add.s32 	%r35, %r238, -3;
	mul.wide.u32 	%rd319, %r35, 8;
	add.s64 	%rd320, %rd2, %rd319;
	ld.global.u64 	%rd183, [%rd320];
	or.b64  	%rd321, %rd543, %rd183;
	and.b64  	%rd322, %rd321, -4294967296;
	setp.ne.s64 	%p11, %rd322, 0;
	@%p11 bra 	$L__BB44_78;
	cvt.u32.u64 	%r89, %rd183;
	cvt.u32.u64 	%r90, %rd543;
	div.u32 	%r91, %r90, %r89;
	mul.lo.s32 	%r92, %r91, %r89;
	sub.s32 	%r93, %r90, %r92;
	cvt.u64.u32 	%rd545, %r91;
	cvt.u64.u32 	%rd546, %r93;
	bra.uni 	$L__BB44_79;
$L__BB44_78:
	div.s64 	%rd545, %rd543, %rd183;
	mul.lo.s64 	%rd323, %rd545, %rd183;
	sub.s64 	%rd546, %rd543, %rd323;
$L__BB44_79:
	add.s64 	%rd325, %rd1, %rd319;
	ld.global.u64 	%rd326, [%rd325];
	mad.lo.s64 	%rd190, %rd326, %rd546, %rd182;
	mul.wide.u32 	%rd327, %r32, 8;
	add.s64 	%rd328, %rd2, %rd327;
	ld.global.u64 	%rd191, [%rd328];
	or.b64  	%rd329, %rd545, %rd191;
	and.b64  	%rd330, %rd329, -4294967296;
	setp.ne.s64 	%p12, %rd330, 0;
	@%p12 bra 	$L__BB44_81;
	cvt.u32.u64 	%r94, %rd191;
	cvt.u32.u64 	%r95, %rd545;
	div.u32 	%r96, %r95, %r94;
	mul.lo.s32 	%r97, %r96, %r94;
	sub.s32 	%r98, %r95, %r97;
	cvt.u64.u32 	%rd562, %r96;
	cvt.u64.u32 	%rd548, %r98;
	bra.uni 	$L__BB44_82;
$L__BB44_81:
	div.s64 	%rd562, %rd545, %rd191;
	mul.lo.s64 	%rd331, %rd562, %rd191;
	sub.s64 	%rd548, %rd545, %rd331;
$L__BB44_82:
	add.s64 	%rd333, %rd1, %rd327;
	ld.global.u64 	%rd334, [%rd333];
	mad.lo.s64 	%rd335, %rd334, %rd548, %rd190;
	shl.b64 	%rd336, %rd335, 2;
	add.s64 	%rd571, %rd571, %rd336;
	add.s32 	%r238, %r238, -8;
	add.s32 	%r237, %r237, 8;
	setp.ne.s32 	%p13, %r237, 0;
	@%p13 bra 	$L__BB44_58;
	add.s32 	%r240, %r238, 3;
$L__BB44_84:
	setp.eq.s32 	%p14, %r24, 0;
	@%p14 bra 	$L__BB44_113;
	and.b32  	%r40, %r22, 3;
	setp.lt.u32 	%p15, %r24, 4;
	@%p15 bra 	$L__BB44_99;
	mul.wide.u32 	%rd338, %r240, 8;
	add.s64 	%rd339, %rd2, %rd338;
	ld.global.u64 	%rd202, [%rd339];
	or.b64  	%rd340, %rd562, %rd202;
	and.b64  	%rd341, %rd340, -4294967296;
	setp.ne.s64 	%p16, %rd341, 0;
	@%p16 bra 	$L__BB44_88;
	cvt.u32.u64 	%r99, %rd202;
	cvt.u32.u64 	%r100, %rd562;
	div.u32 	%r101, %r100, %r99;
	mul.lo.s32 	%r102, %r101, %r99;
	sub.s32 	%r103, %r100, %r102;
	cvt.u64.u32 	%rd552, %r101;
	cvt.u64.u32 	%rd553, %r103;
	bra.uni 	$L__BB44_89;
$L__BB44_88:
	div.s64 	%rd552, %rd562, %rd202;
	mul.lo.s64 	%rd342, %rd552, %rd202;
	sub.s64 	%rd553, %rd562, %rd342;
$L__BB44_89:
	add.s64 	%rd344, %rd1, %rd338;
	ld.global.u64 	%rd345, [%rd344];
	mul.lo.s64 	%rd209, %rd345, %rd553;
	add.s32 	%r41, %r240, -1;
	mul.wide.u32 	%rd346, %r41, 8;
	add.s64 	%rd347, %rd2, %rd346;
	ld.global.u64 	%rd210, [%rd347];
	or.b64  	%rd348, %rd552, %rd210;
	and.b64  	%rd349, %rd348, -4294967296;
	setp.ne.s64 	%p17, %rd349, 0;
	@%p17 bra 	$L__BB44_91;
	cvt.u32.u64 	%r104, %rd210;
	cvt.u32.u64 	%r105, %rd552;
	div.u32 	%r106, %r105, %r104;
	mul.lo.s32 	%r107, %r106, %r104;
	sub.s32 	%r108, %r105, %r107;
	cvt.u64.u32 	%rd554, %r106;
	cvt.u64.u32 	%rd555, %r108;
	bra.uni 	$L__BB44_92;
$L__BB44_91:
	div.s64 	%rd554, %rd552, %rd210;
	mul.lo.s64 	%rd350, %rd554, %rd210;
	sub.s64 	%rd555, %rd552, %rd350;
$L__BB44_92:
	add.s64 	%rd352, %rd1, %rd346;
	ld.global.u64 	%rd353, [%rd352];
	mad.lo.s64 	%rd217, %rd353, %rd555, %rd209;
	add.s32 	%r42, %r240, -2;
	mul.wide.u32 	%rd354, %r42, 8;
	add.s64 	%rd355, %rd2, %rd354;
	ld.global.u64 	%rd218, [%rd355];
	or.b64  	%rd356, %rd554, %rd218;
	and.b64  	%rd357, %rd356, -4294967296;
	setp.ne.s64 	%p18, %rd357, 0;
	@%p18 bra 	$L__BB44_94;
	cvt.u32.u64 	%r109, %rd218;
	cvt.u32.u64 	%r110, %rd554;
	div.u32 	%r111, %r110, %r109;
	mul.lo.s32 	%r112, %r111, %r109;
	sub.s32 	%r113, %r110, %r112;
	cvt.u64.u32 	%rd556, %r111;
	cvt.u64.u32 	%rd557, %r113;
	bra.uni 	$L__BB44_95;
$L__BB44_94:
	div.s64 	%rd556, %rd554, %rd218;
	mul.lo.s64 	%rd358, %rd556, %rd218;
	sub.s64 	%rd557, %rd554, %rd358;
$L__BB44_95:
	add.s64 	%rd360, %rd1, %rd354;
	ld.global.u64 	%rd361, [%rd360];
	mad.lo.s64 	%rd225, %rd361, %rd557, %rd217;
	add.s32 	%r43, %r240, -3;
	mul.wide.u32 	%rd362, %r43, 8;
	add.s64 	%rd363, %rd2, %rd362;
	ld.global.u64 	%rd226, [%rd363];
	or.b64  	%rd364, %rd556, %rd226;
	and.b64  	%rd365, %rd364, -4294967296;
	setp.ne.s64 	%p19, %rd365, 0;
	@%p19 bra 	$L__BB44_97;
	cvt.u32.u64 	%r114, %rd226;
	cvt.u32.u64 	%r115, %rd556;
	div.u32 	%r116, %r115, %r114;
	mul.lo.s32 	%r117, %r116, %r114;
	sub.s32 	%r118, %r115, %r117;
	cvt.u64.u32 	%rd562, %r116;
	cvt.u64.u32 	%rd559, %r118;
	bra.uni 	$L__BB44_98;
$L__BB44_97:
	div.s64 	%rd562, %rd556, %rd226;
	mul.lo.s64 	%rd366, %rd562, %rd226;
	sub.s64 	%rd559, %rd556, %rd366;
$L__BB44_98:
	add.s64 	%rd368, %rd1, %rd362;
	ld.global.u64 	%rd369, [%rd368];
	mad.lo.s64 	%rd370, %rd369, %rd559, %rd225;
	shl.b64 	%rd371, %rd370, 2;
	add.s64 	%rd571, %rd571, %rd371;
	add.s32 	%r240, %r240, -4;
$L__BB44_99:
	setp.eq.s32 	%p20, %r40, 0;
	@%p20 bra 	$L__BB44_113;
	setp.eq.s32 	%p21, %r40, 1;
	@%p21 bra 	$L__BB44_108;
	mul.wide.u32 	%rd373, %r240, 8;
	add.s64 	%rd374, %rd2, %rd373;
	ld.global.u64 	%rd237, [%rd374];
	or.b64  	%rd375, %rd562, %rd237;
	and.b64  	%rd376, %rd375, -4294967296;
	setp.ne.s64 	%p22, %rd376, 0;
	@%p22 bra 	$L__BB44_103;
	cvt.u32.u64 	%r119, %rd237;
	cvt.u32.u64 	%r120, %rd562;
	div.u32 	%r121, %r120, %r119;
	mul.lo.s32 	%r122, %r121, %r119;
	sub.s32 	%r123, %r120, %r122;
	cvt.u64.u32 	%rd563, %r121;
	cvt.u64.u32 	%rd564, %r123;
	bra.uni 	$L__BB44_104;
$L__BB44_103:
	div.s64 	%rd563, %rd562, %rd237;
	mul.lo.s64 	%rd377, %rd563, %rd237;
	sub.s64 	%rd564, %rd562, %rd377;
$L__BB44_104:
	add.s64 	%rd379, %rd1, %rd373;
	ld.global.u64 	%rd380, [%rd379];
	mul.lo.s64 	%rd244, %rd380, %rd564;
	add.s32 	%r46, %r240, -1;
	mul.wide.u32 	%rd381, %r46, 8;
	add.s64 	%rd382, %rd2, %rd381;
	ld.global.u64 	%rd245, [%rd382];
	or.b64  	%rd383, %rd563, %rd245;
	and.b64  	%rd384, %rd383, -4294967296;
	setp.ne.s64 	%p23, %rd384, 0;
	@%p23 bra 	$L__BB44_106;
	cvt.u32.u64 	%r124, %rd245;
	cvt.u32.u64 	%r125, %rd563;
	div.u32 	%r126, %r125, %r124;
	mul.lo.s32 	%r127, %r126, %r124;
	sub.s32 	%r128, %r125, %r127;
	cvt.u64.u32 	%rd562, %r126;
	cvt.u64.u32 	%rd566, %r128;
	bra.uni 	$L__BB44_107;
$L__BB44_106:
	div.s64 	%rd562, %rd563, %rd245;
	mul.lo.s64 	%rd385, %rd562, %rd245;
	sub.s64 	%rd566, %rd563, %rd385;
$L__BB44_107:
	add.s64 	%rd387, %rd1, %rd381;
	ld.global.u64 	%rd388, [%rd387];
	mad.lo.s64 	%rd389, %rd388, %rd566, %rd244;
	shl.b64 	%rd390, %rd389, 2;
	add.s64 	%rd571, %rd571, %rd390;
	add.s32 	%r240, %r240, -2;
$L__BB44_108:
	and.b32  	%r129, %r22, 1;
	setp.eq.b32 	%p24, %r129, 1;
	not.pred 	%p25, %p24;
	@%p25 bra 	$L__BB44_113;
	mul.wide.u32 	%rd391, %r240, 8;
	add.s64 	%rd392, %rd2, %rd391;
	ld.global.u64 	%rd256, [%rd392];
	or.b64  	%rd393, %rd562, %rd256;
	and.b64  	%rd394, %rd393, -4294967296;
	setp.ne.s64 	%p26, %rd394, 0;
	@%p26 bra 	$L__BB44_111;
	cvt.u32.u64 	%r130, %rd256;
	cvt.u32.u64 	%r131, %rd562;
	rem.u32 	%r132, %r131, %r130;
	cvt.u64.u32 	%rd570, %r132;
	bra.uni 	$L__BB44_112;
$L__BB44_111:
	rem.s64 	%rd570, %rd562, %rd256;
$L__BB44_112:
	add.s64 	%rd396, %rd1, %rd391;
	ld.global.u64 	%rd397, [%rd396];
	mul.lo.s64 	%rd398, %rd397, %rd570;
	shl.b64 	%rd399, %rd398, 2;
	add.s64 	%rd571, %rd571, %rd399;
$L__BB44_113:
	ld.global.u32 	%r133, [%rd571];
	st.shared.u32 	[%r5], %r133;
$L__BB44_114:
	bar.sync 	0;
	setp.lt.u32 	%p48, %r242, 66;
	@%p48 bra 	$L__BB44_118;
$L__BB44_115:
	shr.u32 	%r50, %r242, 1;
	setp.ge.u32 	%p49, %r1, %r50;
	@%p49 bra 	$L__BB44_117;
	ld.shared.u32 	%r208, [%r5];
	shl.b32 	%r209, %r50, 2;
	add.s32 	%r210, %r5, %r209;
	ld.shared.u32 	%r211, [%r210];
	max.u32 	%r212, %r208, %r211;
	st.shared.u32 	[%r5], %r212;
$L__BB44_117:
	bar.sync 	0;
	setp.gt.u32 	%p50, %r242, 131;
	mov.u32 	%r242, %r50;
	@%p50 bra 	$L__BB44_115;
$L__BB44_118:
	setp.gt.u32 	%p51, %r1, 31;
	@%p51 bra 	$L__BB44_121;
	ld.volatile.shared.u32 	%r213, [%r5];
	ld.volatile.shared.u32 	%r214, [%r5+128];
	max.u32 	%r215, %r213, %r214;
	st.volatile.shared.u32 	[%r5], %r215;
	ld.volatile.shared.u32 	%r216, [%r5];
	ld.volatile.shared.u32 	%r217, [%r5+64];
	max.u32 	%r218, %r216, %r217;
	st.volatile.shared.u32 	[%r5], %r218;
	ld.volatile.shared.u32 	%r219, [%r5];
	ld.volatile.shared.u32 	%r220, [%r5+32];
	max.u32 	%r221, %r219, %r220;
	st.volatile.shared.u32 	[%r5], %r221;
	ld.volatile.shared.u32 	%r222, [%r5];
	ld.volatile.shared.u32 	%r223, [%r5+16];
	max.u32 	%r224, %r222, %r223;
	st.volatile.shared.u32 	[%r5], %r224;
	ld.volatile.shared.u32 	%r225, [%r5];
	ld.volatile.shared.u32 	%r226, [%r5+8];
	max.u32 	%r227, %r225, %r226;
	st.volatile.shared.u32 	[%r5], %r227;
	ld.volatile.shared.u32 	%r228, [%r5];
	ld.volatile.shared.u32 	%r229, [%r5+4];
	max.u32 	%r230, %r228, %r229;
	st.volatile.shared.u32 	[%r5], %r230;
	setp.ne.s32 	%p52, %r1, 0;
	@%p52 bra 	$L__BB44_121;
	ld.param.u64 	%rd486, [contiguous_reduce2_u32_param_0];
	ld.shared.u32 	%r231, [sdata_u32];
	cvt.u64.u32 	%rd480, %r2;
	mov.u32 	%r232, %ctaid.y;
	cvt.u64.u32 	%rd481, %r232;
	mad.lo.s64 	%rd482, %rd265, %rd481, %rd480;
	cvta.to.global.u64 	%rd483, %rd486;
	shl.b64 	%rd484, %rd482, 2;
	add.s64 	%rd485, %rd483, %rd484;
	st.global.u32 	[%rd485], %r231;
$L__BB44_121:
	ret;

}
	// .globl	contiguous_reduce22_u32
.visible .entry contiguous_reduce22_u32(
	.param .u64 .ptr .align 1 contiguous_reduce22_u32_param_0,
	.param .u64 .ptr .align 1 contiguous_reduce22_u32_param_1,
	.param .u64 contiguous_reduce22_u32_param_2,
	.param .u64 contiguous_reduce22_u32_param_3
)
{
	.reg .pred 	%p<8>;
	.reg .b32 	%r<46>;
	.reg .b64 	%rd<27>;

	ld.param.u64 	%rd4, [contiguous_reduce22_u32_param_0];
	ld.param.u64 	%rd7, [contiguous_reduce22_u32_param_1];
	ld.param.u64 	%rd5, [contiguous_reduce22_u32_param_2];
	ld.param.u64 	%rd6, [contiguous_reduce22_u32_param_3];
	cvta.to.global.u64 	%rd1, %rd7;
	mov.u32 	%r1, %tid.x;
	mov.u32 	%r2, %ctaid.x;
	mov.u32 	%r45, %ntid.x;
	mul.lo.s32 	%r8, %r2, %r45;
	shl.b32 	%r9, %r8, 1;
	add.s32 	%r4, %r9, %r1;
	shl.b32 	%r10, %r1, 2;
	mov.u32 	%r11, sdata_u32;
	add.s32 	%r5, %r11, %r10;
	mov.b32 	%r12, 0;
	st.shared.u32 	[%r5], %r12;
	add.s32 	%r13, %r4, %r45;
	cvt.u64.u32 	%rd2, %r13;
	setp.le.u64 	%p1, %rd5, %rd2;
	@%p1 bra 	$L__BB45_2;
	cvt.u64.u32 	%rd12, %r4;
	mov.u32 	%r16, %ctaid.y;
	cvt.u64.u32 	%rd13, %r16;
	mul.lo.s64 	%rd14, %rd5, %rd13;
	add.s64 	%rd15, %rd14, %rd12;
	shl.b64 	%rd16, %rd15, 2;
	add.s64 	%rd17, %rd1, %rd16;
	ld.global.u32 	%r17, [%rd17];
	add.s64 	%rd18, %rd14, %rd2;
	shl.b64 	%rd19, %rd18, 2;
	add.s64 	%rd20, %rd1, %rd19;
	ld.global.u32 	%r18, [%rd20];
	max.u32 	%r19, %r17, %r18;
	st.shared.u32 	[%r5], %r19;
	bra.uni 	$L__BB45_4;
$L__BB45_2:
	cvt.u64.u32 	%rd3, %r4;
	setp.le.u64 	%p2, %rd5, %rd3;
	@%p2 bra 	$L__BB45_4;
	mov.u32 	%r14, %ctaid.y;
	cvt.u64.u32 	%rd8, %r14;
	mad.lo.s64 	%rd9, %rd5, %rd8, %rd3;
	shl.b64 	%rd10, %rd9, 2;
	add.s64 	%rd11, %rd1, %rd10;
	ld.global.u32 	%r15, [%rd11];
	st.shared.u32 	[%r5], %r15;
$L__BB45_4:
	bar.sync 	0;
	setp.lt.u32 	%p3, %r45, 66;
	@%p3 bra 	$L__BB45_8;
$L__BB45_5:
	shr.u32 	%r7, %r45, 1;
	setp.ge.u32 	%p4, %r1, %r7;
	@%p4 bra 	$L__BB45_7;
	ld.shared.u32 	%r20, [%r5];
	shl.b32 	%r21, %r7, 2;
	add.s32 	%r22, %r5, %r21;
	ld.shared.u32 	%r23, [%r22];
	max.u32 	%r24, %r20, %r23;
	st.shared.u32 	[%r5], %r24;
$L__BB45_7:
	bar.sync 	0;
	setp.gt.u32 	%p5, %r45, 131;
	mov.u32 	%r45, %r7;
	@%p5 bra 	$L__BB45_5;
$L__BB45_8:
	setp.gt.u32 	%p6, %r1, 31;
	@%p6 bra 	$L__BB45_11;
	ld.volatile.shared.u32 	%r25, [%r5];
	ld.volatile.shared.u32 	%r26, [%r5+128];
	max.u32 	%r27, %r25, %r26;
	st.volatile.shared.u32 	[%r5], %r27;
	ld.volatile.shared.u32 	%r28, [%r5];
	ld.volatile.shared.u32 	%r29, [%r5+64];
	max.u32 	%r30, %r28, %r29;
	st.volatile.shared.u32 	[%r5], %r30;
	ld.volatile.shared.u32 	%r31, [%r5];
	ld.volatile.shared.u32 	%r32, [%r5+32];
	max.u32 	%r33, %r31, %r32;
	st.volatile.shared.u32 	[%r5], %r33;
	ld.volatile.shared.u32 	%r34, [%r5];
	ld.volatile.shared.u32 	%r35, [%r5+16];
	max.u32 	%r36, %r34, %r35;
	st.volatile.shared.u32 	[%r5], %r36;
	ld.volatile.shared.u32 	%r37, [%r5];
	ld.volatile.shared.u32 	%r38, [%r5+8];
	max.u32 	%r39, %r37, %r38;
	st.volatile.shared.u32 	[%r5], %r39;
	ld.volatile.shared.u32 	%r40, [%r5];
	ld.volatile.shared.u32 	%r41, [%r5+4];
	max.u32 	%r42, %r40, %r41;
	st.volatile.shared.u32 	[%r5], %r42;
	setp.ne.s32 	%p7, %r1, 0;
	@%p7 bra 	$L__BB45_11;
	ld.shared.u32 	%r43, [sdata_u32];
	cvt.u64.u32 	%rd21, %r2;
	mov.u32 	%r44, %ctaid.y;
	cvt.u64.u32 	%rd22, %r44;
	mad.lo.s64 	%rd23, %rd6, %rd22, %rd21;
	cvta.to.global.u64 	%rd24, %rd4;
	shl.b64 	%rd25, %rd23, 2;
	add.s64 	%rd26, %rd24, %rd25;
	st.global.u32 	[%rd26], %r43;
$L__BB45_11:
	ret;

}
	// .globl	contiguous_reduce3_u32
.visible .entry contiguous_reduce3_u32(
	.param .u64 .ptr .align 1 contiguous_reduce3_u32_param_0,
	.param .u64 .ptr .align 1 contiguous_reduce3_u32_param_1,
	.param .u64 .ptr .align 1 contiguous_reduce3_u32_param_2,
	.param .u64 .ptr .align 1 contiguous_reduce3_u32_param_3,
	.param .u64 contiguous_reduce3_u32_param_4,
	.param .u64 contiguous_reduce3_u32_param_5,
	.param .u64 contiguous_reduce3_u32_param_6
)
{
	.reg .pred 	%p<38>;
	.reg .b32 	%r<259>;
	.reg .b64 	%rd<308>;

	ld.param.u64 	%rd144, [contiguous_reduce3_u32_param_0];
	ld.param.u64 	%rd145, [contiguous_reduce3_u32_param_1];
	ld.param.u64 	%rd148, [contiguous_reduce3_u32_param_2];
	ld.param.u64 	%rd149, [contiguous_reduce3_u32_param_3];
	ld.param.u64 	%rd146, [contiguous_reduce3_u32_param_4];
	ld.param.u64 	%rd147, [contiguous_reduce3_u32_param_5];
	ld.param.u64 	%rd150, [contiguous_reduce3_u32_param_6];
	cvta.to.global.u64 	%rd1, %rd149;
	cvta.to.global.u64 	%rd2, %rd148;
	mov.u32 	%r1, %tid.y;
	mov.u32 	%r2, %ntid.x;
	mov.u32 	%r3, %tid.x;
	mad.lo.s32 	%r79, %r1, %r2, %r3;
	mov.u32 	%r80, %ctaid.x;
	mad.lo.s32 	%r81, %r80, %r2, %r3;
	mov.u32 	%r4, %ctaid.y;
	mov.u32 	%r5, %ntid.y;
	mad.lo.s32 	%r82, %r4, %r5, %r1;
	shl.b32 	%r83, %r79, 2;
	mov.u32 	%r84, sdata_u32;
	add.s32 	%r7, %r84, %r83;
	mov.b32 	%r85, 0;
	st.shared.u32 	[%r7], %r85;
	cvt.u64.u32 	%rd3, %r81;
	setp.le.u64 	%p1, %rd147, %rd3;
	cvt.u64.u32 	%rd152, %r82;
	setp.le.u64 	%p2, %rd150, %rd152;
	or.pred  	%p3, %p1, %p2;
	@%p3 bra 	$L__BB46_76;
	cvt.u32.u64 	%r86, %rd3;
	cvt.u32.u64 	%r87, %rd147;
	mad.lo.s32 	%r240, %r82, %r87, %r86;
	cvt.u32.u64 	%r9, %rd146;
	add.s32 	%r239, %r9, -1;
	setp.lt.s32 	%p4, %r239, 0;
	mov.b64 	%rd307, 0;
	@%p4 bra 	$L__BB46_59;
	setp.lt.u32 	%p5, %r239, 7;
	mov.b64 	%rd307, 0;
	@%p5 bra 	$L__BB46_30;
	add.s32 	%r235, %r9, -4;
	and.b32  	%r88, %r9, -8;
	neg.s32 	%r234, %r88;
	mov.b64 	%rd307, 0;
$L__BB46_4:
	.pragma "nounroll";
	add.s32 	%r16, %r235, 3;
	cvt.u64.u32 	%rd5, %r240;
	mul.wide.u32 	%rd157, %r16, 8;
	add.s64 	%rd158, %rd2, %rd157;
	ld.global.u64 	%rd6, [%rd158];
	and.b64  	%rd159, %rd6, -4294967296;
	setp.ne.s64 	%p6, %rd159, 0;
	@%p6 bra 	$L__BB46_6;
	cvt.u32.u64 	%r89, %rd6;
	cvt.u32.u64 	%r90, %rd5;
	div.u32 	%r91, %r90, %r89;
	mul.lo.s32 	%r92, %r91, %r89;
	sub.s32 	%r93, %r90, %r92;
	cvt.u64.u32 	%rd272, %r91;
	cvt.u64.u32 	%rd273, %r93;
	bra.uni 	$L__BB46_7;
$L__BB46_6:
	div.s64 	%rd272, %rd5, %rd6;
	mul.lo.s64 	%rd160, %rd272, %rd6;
	sub.s64 	%rd273, %rd5, %rd160;
$L__BB46_7:
	mul.wide.u32 	%rd161, %r16, 8;
	add.s64 	%rd162, %rd1, %rd161;
	ld.global.u64 	%rd163, [%rd162];
	mad.lo.s64 	%rd13, %rd163, %rd273, %rd307;
	add.s32 	%r17, %r235, 2;
	and.b64  	%rd14, %rd272, 4294967295;
	mul.wide.u32 	%rd164, %r17, 8;
	add.s64 	%rd165, %rd2, %rd164;
	ld.global.u64 	%rd15, [%rd165];
	and.b64  	%rd166, %rd15, -4294967296;
	setp.ne.s64 	%p7, %rd166, 0;
	@%p7 bra 	$L__BB46_9;
	cvt.u32.u64 	%r94, %rd15;
	cvt.u32.u64 	%r95, %rd14;
	div.u32 	%r96, %r95, %r94;
	mul.lo.s32 	%r97, %r96, %r94;
	sub.s32 	%r98, %r95, %r97;
	cvt.u64.u32 	%rd274, %r96;
	cvt.u64.u32 	%rd275, %r98;
	bra.uni 	$L__BB46_10;
$L__BB46_9:
	div.s64 	%rd274, %rd14, %rd15;
	mul.lo.s64 	%rd167, %rd274, %rd15;
	sub.s64 	%rd275, %rd14, %rd167;
$L__BB46_10:
	mul.wide.u32 	%rd168, %r17, 8;
	add.s64 	%rd169, %rd1, %rd168;
	ld.global.u64 	%rd170, [%rd169];
	mad.lo.s64 	%rd22, %rd170, %rd275, %rd13;
	add.s32 	%r18, %r235, 1;
	and.b64  	%rd23, %rd274, 4294967295;
	mul.wide.u32 	%rd171, %r18, 8;
	add.s64 	%rd172, %rd2, %rd171;
	ld.global.u64 	%rd24, [%rd172];
	and.b64  	%rd173, %rd24, -4294967296;
	setp.ne.s64 	%p8, %rd173, 0;
	@%p8 bra 	$L__BB46_12;
	cvt.u32.u64 	%r99, %rd24;
	cvt.u32.u64 	%r100, %rd23;
	div.u32 	%r101, %r100, %r99;
	mul.lo.s32 	%r102, %r101, %r99;
	sub.s32 	%r103, %r100, %r102;
	cvt.u64.u32 	%rd276, %r101;
	cvt.u64.u32 	%rd277, %r103;
	bra.uni 	$L__BB46_13;
$L__BB46_12:
	div.s64 	%rd276, %rd23, %rd24;
	mul.lo.s64 	%rd174, %rd276, %rd24;
	sub.s64 	%rd277, %rd23, %rd174;
$L__BB46_13:
	mul.wide.u32 	%rd175, %r18, 8;
	add.s64 	%rd176, %rd1, %rd175;
	ld.global.u64 	%rd177, [%rd176];
	mad.lo.s64 	%rd31, %rd177, %rd277, %rd22;
	and.b64  	%rd32, %rd276, 4294967295;
	mul.wide.u32 	%rd178, %r235, 8;
	add.s64 	%rd179, %rd2, %rd178;
	ld.global.u64 	%rd33, [%rd179];
	and.b64  	%rd180, %rd33, -4294967296;
	setp.ne.s64 	%p9, %rd180, 0;
	@%p9 bra 	$L__BB46_15;
	cvt.u32.u64 	%r104, %rd33;
	cvt.u32.u64 	%r105, %rd32;
	div.u32 	%r106, %r105, %r104;
	mul.lo.s32 	%r107, %r106, %r104;
	sub.s32 	%r108, %r105, %r107;
	cvt.u64.u32 	%rd278, %r106;
	cvt.u64.u32 	%rd279, %r108;
	bra.uni 	$L__BB46_16;
$L__BB46_15:
	div.s64 	%rd278, %rd32, %rd33;
	mul.lo.s64 	%rd181, %rd278, %rd33;
	sub.s64 	%rd279, %rd32, %rd181;
$L__BB46_16:
	mul.wide.u32 	%rd182, %r235, 8;
	add.s64 	%rd183, %rd1, %rd182;
	ld.global.u64 	%rd184, [%rd183];
	mad.lo.s64 	%rd40, %rd184, %rd279, %rd31;
	add.s32 	%r19, %r235, -1;
	and.b64  	%rd41, %rd278, 4294967295;
	mul.wide.u32 	%rd185, %r19, 8;
	add.s64 	%rd186, %rd2, %rd185;
	ld.global.u64 	%rd42, [%rd186];
	and.b64  	%rd187, %rd42, -4294967296;
	setp.ne.s64 	%p10, %rd187, 0;
	@%p10 bra 	$L__BB46_18;
	cvt.u32.u64 	%r109, %rd42;
	cvt.u32.u64 	%r110, %rd41;
	div.u32 	%r111, %r110, %r109;
	mul.lo.s32 	%r112, %r111, %r109;
	sub.s32 	%r113, %r110, %r112;
	cvt.u64.u32 	%rd280, %r111;
	cvt.u64.u32 	%rd281, %r113;
	bra.uni 	$L__BB46_19;
$L__BB46_18:
	div.s64 	%rd280, %rd41, %rd42;
	mul.lo.s64 	%rd188, %rd280, %rd42;
	sub.s64 	%rd281, %rd41, %rd188;
$L__BB46_19:
	mul.wide.u32 	%rd189, %r19, 8;
	add.s64 	%rd190, %rd1, %rd189;
	ld.global.u64 	%rd191, [%rd190];
	mad.lo.s64 	%rd49, %rd191, %rd281, %rd40;
	add.s32 	%r20, %r235, -2;
	and.b64  	%rd50, %rd280, 4294967295;
	mul.wide.u32 	%rd192, %r20, 8;
	add.s64 	%rd193, %rd2, %rd192;
	ld.global.u64 	%rd51, [%rd193];
	and.b64  	%rd194, %rd51, -4294967296;
	setp.ne.s64 	%p11, %rd194, 0;
	@%p11 bra 	$L__BB46_21;
	cvt.u32.u64 	%r114, %rd51;
	cvt.u32.u64 	%r115, %rd50;
	div.u32 	%r116, %r115, %r114;
	mul.lo.s32 	%r117, %r116, %r114;
	sub.s32 	%r118, %r115, %r117;
	cvt.u64.u32 	%rd282, %r116;
	cvt.u64.u32 	%rd283, %r118;
	bra.uni 	$L__BB46_22;
$L__BB46_21:
	div.s64 	%rd282, %rd50, %rd51;
	mul.lo.s64 	%rd195, %rd282, %rd51;
	sub.s64 	%rd283, %rd50, %rd195;
$L__BB46_22:
	mul.wide.u32 	%rd196, %r20, 8;
	add.s64 	%rd197, %rd1, %rd196;
	ld.global.u64 	%rd198, [%rd197];
	mad.lo.s64 	%rd58, %rd198, %rd283, %rd49;
	add.s32 	%r21, %r235, -3;
	and.b64  	%rd59, %rd282, 4294967295;
	mul.wide.u32 	%rd199, %r21, 8;
	add.s64 	%rd200, %rd2, %rd199;
	ld.global.u64 	%rd60, [%rd200];
	and.b64  	%rd201, %rd60, -4294967296;
	setp.ne.s64 	%p12, %rd201, 0;
	@%p12 bra 	$L__BB46_24;
	cvt.u32.u64 	%r119, %rd60;
	cvt.u32.u64 	%r120, %rd59;
	div.u32 	%r121, %r120, %r119;
	mul.lo.s32 	%r122, %r121, %r119;
	sub.s32 	%r123, %r120, %r122;
	cvt.u64.u32 	%rd284, %r121;
	cvt.u64.u32 	%rd285, %r123;
	bra.uni 	$L__BB46_25;
$L__BB46_24:
	div.s64 	%rd284, %rd59, %rd60;
	mul.lo.s64 	%rd202, %rd284, %rd60;
	sub.s64 	%rd285, %rd59, %rd202;
$L__BB46_25:
	mul.wide.u32 	%rd203, %r21, 8;
	add.s64 	%rd204, %rd1, %rd203;
	ld.global.u64 	%rd205, [%rd204];
	mad.lo.s64 	%rd67, %rd205, %rd285, %rd58;
	and.b64  	%rd68, %rd284, 4294967295;
	add.s32 	%r124, %r235, -4;
	mul.wide.u32 	%rd206, %r124, 8;
	add.s64 	%rd207, %rd2, %rd206;
	ld.global.u64 	%rd69, [%rd207];
	and.b64  	%rd208, %rd69, -4294967296;
	setp.ne.s64 	%p13, %rd208, 0;
	@%p13 bra 	$L__BB46_27;
	cvt.u32.u64 	%r125, %rd69;
	cvt.u32.u64 	%r126, %rd68;
	div.u32 	%r127, %r126, %r125;
	mul.lo.s32 	%r128, %r127, %r125;
	sub.s32 	%r129, %r126, %r128;
	cvt.u64.u32 	%rd286, %r127;
	cvt.u64.u32 	%rd287, %r129;
	bra.uni 	$L__BB46_28;
$L__BB46_27:
	div.s64 	%rd286, %rd68, %rd69;
	mul.lo.s64 	%rd209, %rd286, %rd69;
	sub.s64 	%rd287, %rd68, %rd209;
$L__BB46_28:
	mul.wide.u32 	%rd210, %r124, 8;
	add.s64 	%rd211, %rd1, %rd210;
	ld.global.u64 	%rd212, [%rd211];
	mad.lo.s64 	%rd307, %rd212, %rd287, %rd67;
	cvt.u32.u64 	%r240, %rd286;
	add.s32 	%r235, %r235, -8;
	add.s32 	%r234, %r234, 8;
	setp.ne.s32 	%p14, %r234, 0;
	@%p14 bra 	$L__BB46_4;
	add.s32 	%r239, %r235, 3;
$L__BB46_30:
	and.b32  	%r28, %r9, 7;
	setp.eq.s32 	%p15, %r28, 0;
	@%p15 bra 	$L__BB46_59;
	and.b32  	%r29, %r9, 3;
	setp.lt.u32 	%p16, %r28, 4;
	@%p16 bra 	$L__BB46_45;
	cvt.u64.u32 	%rd79, %r240;
	mul.wide.u32 	%rd214, %r239, 8;
	add.s64 	%rd215, %rd2, %rd214;
	ld.global.u64 	%rd80, [%rd215];
	and.b64  	%rd216, %rd80, -4294967296;
	setp.ne.s64 	%p17, %rd216, 0;
	@%p17 bra 	$L__BB46_34;
	cvt.u32.u64 	%r131, %rd80;
	cvt.u32.u64 	%r132, %rd79;
	div.u32 	%r133, %r132, %r131;
	mul.lo.s32 	%r134, %r133, %r131;
	sub.s32 	%r135, %r132, %r134;
	cvt.u64.u32 	%rd290, %r133;
	cvt.u64.u32 	%rd291, %r135;
	bra.uni 	$L__BB46_35;
$L__BB46_34:
	div.s64 	%rd290, %rd79, %rd80;
	mul.lo.s64 	%rd217, %rd290, %rd80;
	sub.s64 	%rd291, %rd79, %rd217;
$L__BB46_35:
	mul.wide.u32 	%rd218, %r239, 8;
	add.s64 	%rd219, %rd1, %rd218;
	ld.global.u64 	%rd220, [%rd219];
	mad.lo.s64 	%rd87, %rd220, %rd291, %rd307;
	add.s32 	%r30, %r239, -1;
	and.b64  	%rd88, %rd290, 4294967295;
	mul.wide.u32 	%rd221, %r30, 8;
	add.s64 	%rd222, %rd2, %rd221;
	ld.global.u64 	%rd89, [%rd222];
	and.b64  	%rd223, %rd89, -4294967296;
	setp.ne.s64 	%p18, %rd223, 0;
	@%p18 bra 	$L__BB46_37;
	cvt.u32.u64 	%r136, %rd89;
	cvt.u32.u64 	%r137, %rd88;
	div.u32 	%r138, %r137, %r136;
	mul.lo.s32 	%r139, %r138, %r136;
	sub.s32 	%r140, %r137, %r139;
	cvt.u64.u32 	%rd292, %r138;
	cvt.u64.u32 	%rd293, %r140;
	bra.uni 	$L__BB46_38;
$L__BB46_37:
	div.s64 	%rd292, %rd88, %rd89;
	mul.lo.s64 	%rd224, %rd292, %rd89;
	sub.s64 	%rd293, %rd88, %rd224;
$L__BB46_38:
	mul.wide.u32 	%rd225, %r30, 8;
	add.s64 	%rd226, %rd1, %rd225;
	ld.global.u64 	%rd227, [%rd226];
	mad.lo.s64 	%rd96, %rd227, %rd293, %rd87;
	add.s32 	%r31, %r239, -2;
	and.b64  	%rd97, %rd292, 4294967295;
	mul.wide.u32 	%rd228, %r31, 8;
	add.s64 	%rd229, %rd2, %rd228;
	ld.global.u64 	%rd98, [%rd229];
	and.b64  	%rd230, %rd98, -4294967296;
	setp.ne.s64 	%p19, %rd230, 0;
	@%p19 bra 	$L__BB46_40;
	cvt.u32.u64 	%r141, %rd98;
	cvt.u32.u64 	%r142, %rd97;
	div.u32 	%r143, %r142, %r141;
	mul.lo.s32 	%r144, %r143, %r141;
	sub.s32 	%r145, %r142, %r144;
	cvt.u64.u32 	%rd294, %r143;
	cvt.u64.u32 	%rd295, %r145;
	bra.uni 	$L__BB46_41;
$L__BB46_40:
	div.s64 	%rd294, %rd97, %rd98;
	mul.lo.s64 	%rd231, %rd294, %rd98;
	sub.s64 	%rd295, %rd97, %rd231;
$L__BB46_41:
	mul.wide.u32 	%rd232, %r31, 8;
	add.s64 	%rd233, %rd1, %rd232;
	ld.global.u64 	%rd234, [%rd233];
	mad.lo.s64 	%rd105, %rd234, %rd295, %rd96;
	add.s32 	%r32, %r239, -3;
	and.b64  	%rd106, %rd294, 4294967295;
	mul.wide.u32 	%rd235, %r32, 8;
	add.s64 	%rd236, %rd2, %rd235;
	ld.global.u64 	%rd107, [%rd236];
	and.b64  	%rd237, %rd107, -4294967296;
	setp.ne.s64 	%p20, %rd237, 0;
	@%p20 bra 	$L__BB46_43;
	cvt.u32.u64 	%r146, %rd107;
	cvt.u32.u64 	%r147, %rd106;
	div.u32 	%r148, %r147, %r146;
	mul.lo.s32 	%r149, %r148, %r146;
	sub.s32 	%r150, %r147, %r149;
	cvt.u64.u32 	%rd296, %r148;
	cvt.u64.u32 	%rd297, %r150;
	bra.uni 	$L__BB46_44;
$L__BB46_43:
	div.s64 	%rd296, %rd106, %rd107;
	mul.lo.s64 	%rd238, %rd296, %rd107;
	sub.s64 	%rd297, %rd106, %rd238;
$L__BB46_44:
	mul.wide.u32 	%rd239, %r32, 8;
	add.s64 	%rd240, %rd1, %rd239;
	ld.global.u64 	%rd241, [%rd240];
	mad.lo.s64 	%rd307, %rd241, %rd297, %rd105;
	cvt.u32.u64 	%r240, %rd296;
	add.s32 	%r239, %r239, -4;
$L__BB46_45:
	setp.eq.s32 	%p21, %r29, 0;
	@%p21 bra 	$L__BB46_59;
	setp.eq.s32 	%p22, %r29, 1;
	@%p22 bra 	$L__BB46_54;
	cvt.u64.u32 	%rd117, %r240;
	mul.wide.u32 	%rd243, %r239, 8;
	add.s64 	%rd244, %rd2, %rd243;
	ld.global.u64 	%rd118, [%rd244];
	and.b64  	%rd245, %rd118, -4294967296;
	setp.ne.s64 	%p23, %rd245, 0;
	@%p23 bra 	$L__BB46_49;
	cvt.u32.u64 	%r151, %rd118;
	cvt.u32.u64 	%r152, %rd117;
	div.u32 	%r153, %r152, %r151;
	mul.lo.s32 	%r154, %r153, %r151;
	sub.s32 	%r155, %r152, %r154;
	cvt.u64.u32 	%rd300, %r153;
	cvt.u64.u32 	%rd301, %r155;
	bra.uni 	$L__BB46_50;
$L__BB46_49:
	div.s64 	%rd300, %rd117, %rd118;
	mul.lo.s64 	%rd246, %rd300, %rd118;
	sub.s64 	%rd301, %rd117, %rd246;
$L__BB46_50:
	add.s64 	%rd248, %rd1, %rd243;
	ld.global.u64 	%rd249, [%rd248];
	mad.lo.s64 	%rd125, %rd249, %rd301, %rd307;
	add.s32 	%r37, %r239, -1;
	and.b64  	%rd126, %rd300, 4294967295;
	mul.wide.u32 	%rd250, %r37, 8;
	add.s64 	%rd251, %rd2, %rd250;
	ld.global.u64 	%rd127, [%rd251];
	and.b64  	%rd252, %rd127, -4294967296;
	setp.ne.s64 	%p24, %rd252, 0;
	@%p24 bra 	$L__BB46_52;
	cvt.u32.u64 	%r156, %rd127;
	cvt.u32.u64 	%r157, %rd126;
	div.u32 	%r158, %r157, %r156;
	mul.lo.s32 	%r159, %r158, %r156;
	sub.s32 	%r160, %r157, %r159;
	cvt.u64.u32 	%rd302, %r158;
	cvt.u64.u32 	%rd303, %r160;
	bra.uni 	$L__BB46_53;
$L__BB46_52:
	div.s64 	%rd302, %rd126, %rd127;
	mul.lo.s64 	%rd253, %rd302, %rd127;
	sub.s64 	%rd303, %rd126, %rd253;
$L__BB46_53:
	add.s64 	%rd255, %rd1, %rd250;
	ld.global.u64 	%rd256, [%rd255];
	mad.lo.s64 	%rd307, %rd256, %rd303, %rd125;
	cvt.u32.u64 	%r240, %rd302;
	add.s32 	%r239, %r239, -2;
$L__BB46_54:
	and.b32  	%r161, %r9, 1;
	setp.eq.b32 	%p25, %r161, 1;
	not.pred 	%p26, %p25;
	@%p26 bra 	$L__BB46_59;
	cvt.u64.u32 	%rd137, %r240;
	mul.wide.u32 	%rd257, %r239, 8;
	add.s64 	%rd258, %rd2, %rd257;
	ld.global.u64 	%rd138, [%rd258];
	and.b64  	%rd259, %rd138, -4294967296;
	setp.ne.s64 	%p27, %rd259, 0;
	@%p27 bra 	$L__BB46_57;
	cvt.u32.u64 	%r162, %rd138;
	cvt.u32.u64 	%r163, %rd137;
	rem.u32 	%r164, %r163, %r162;
	cvt.u64.u32 	%rd306, %r164;
	bra.uni 	$L__BB46_58;
$L__BB46_57:
	rem.s64 	%rd306, %rd137, %rd138;
$L__BB46_58:
	add.s64 	%rd261, %rd1, %rd257;
	ld.global.u64 	%rd262, [%rd261];
	mad.lo.s64 	%rd307, %rd262, %rd306, %rd307;
$L__BB46_59:
	cvta.to.global.u64 	%rd263, %rd145;
	shl.b64 	%rd264, %rd307, 2;
	add.s64 	%rd265, %rd263, %rd264;
	ld.global.u32 	%r165, [%rd265];
	st.shared.u32 	[%r7], %r165;
	bar.sync 	0;
	setp.ne.s32 	%p28, %r1, 0;
	@%p28 bra 	$L__BB46_76;
	setp.gt.u32 	%p29, %r5, 1;
	@%p29 bra 	$L__BB46_62;
	shl.b32 	%r166, %r3, 2;
	mov.u32 	%r167, sdata_u32;
	add.s32 	%r168, %r167, %r166;
	ld.shared.u32 	%r257, [%r168];
	bra.uni 	$L__BB46_75;
$L__BB46_62:
	shl.b32 	%r171, %r3, 2;
	mov.u32 	%r172, sdata_u32;
	add.s32 	%r43, %r172, %r171;
	ld.shared.u32 	%r257, [%r43];
	add.s32 	%r45, %r5, -1;
	add.s32 	%r173, %r5, -2;
	and.b32  	%r46, %r45, 7;
	setp.lt.u32 	%p30, %r173, 7;
	mov.b32 	%r253, 1;
	@%p30 bra 	$L__BB46_66;
	and.b32  	%r176, %r45, -8;
	neg.s32 	%r245, %r176;
	shl.b32 	%r48, %r2, 2;
	add.s32 	%r178, %r171, %r48;
	add.s32 	%r243, %r172, %r178;
	shl.b32 	%r50, %r2, 5;
	mov.b32 	%r247, 1;
	mov.b32 	%r244, 0;
$L__BB46_64:
	.pragma "nounroll";
	mul.lo.s32 	%r180, %r247, %r2;
	shl.b32 	%r181, %r180, 2;
	add.s32 	%r182, %r43, %r181;
	ld.shared.u32 	%r183, [%r243];
	max.u32 	%r184, %r257, %r183;
	add.s32 	%r185, %r182, %r48;
	ld.shared.u32 	%r186, [%r185];
	max.u32 	%r187, %r184, %r186;
	add.s32 	%r188, %r185, %r48;
	ld.shared.u32 	%r189, [%r188];
	max.u32 	%r190, %r187, %r189;
	add.s32 	%r191, %r188, %r48;
	ld.shared.u32 	%r192, [%r191];
	max.u32 	%r193, %r190, %r192;
	add.s32 	%r194, %r191, %r48;
	ld.shared.u32 	%r195, [%r194];
	max.u32 	%r196, %r193, %r195;
	add.s32 	%r197, %r194, %r48;
	ld.shared.u32 	%r198, [%r197];
	max.u32 	%r199, %r196, %r198;
	add.s32 	%r200, %r197, %r48;
	ld.shared.u32 	%r201, [%r200];
	max.u32 	%r202, %r199, %r201;
	add.s32 	%r203, %r200, %r48;
	ld.shared.u32 	%r204, [%r203];
	max.u32 	%r257, %r202, %r204;
	add.s32 	%r247, %r247, 8;
	add.s32 	%r245, %r245, 8;
	add.s32 	%r244, %r244, 8;
	add.s32 	%r243, %r243, %r50;
	setp.ne.s32 	%p31, %r245, 0;
	@%p31 bra 	$L__BB46_64;
	add.s32 	%r253, %r244, 1;
$L__BB46_66:
	setp.eq.s32 	%p32, %r46, 0;
	@%p32 bra 	$L__BB46_74;
	and.b32  	%r65, %r45, 3;
	setp.lt.u32 	%p33, %r46, 4;
	@%p33 bra 	$L__BB46_69;
	mul.lo.s32 	%r206, %r253, %r2;
	shl.b32 	%r207, %r206, 2;
	add.s32 	%r208, %r43, %r207;
	ld.shared.u32 	%r209, [%r208];
	max.u32 	%r210, %r257, %r209;
	shl.b32 	%r211, %r2, 2;
	add.s32 	%r212, %r208, %r211;
	ld.shared.u32 	%r213, [%r212];
	max.u32 	%r214, %r210, %r213;
	add.s32 	%r215, %r212, %r211;
	ld.shared.u32 	%r216, [%r215];
	max.u32 	%r217, %r214, %r216;
	add.s32 	%r218, %r215, %r211;
	ld.shared.u32 	%r219, [%r218];
	max.u32 	%r257, %r217, %r219;
	add.s32 	%r253, %r253, 4;
$L__BB46_69:
	setp.eq.s32 	%p34, %r65, 0;
	@%p34 bra 	$L__BB46_74;
	setp.eq.s32 	%p35, %r65, 1;
	@%p35 bra 	$L__BB46_72;
	mul.lo.s32 	%r221, %r253, %r2;
	shl.b32 	%r222, %r221, 2;
	add.s32 	%r223, %r43, %r222;
	ld.shared.u32 	%r224, [%r223];
	max.u32 	%r225, %r257, %r224;
	shl.b32 	%r226, %r2, 2;
	add.s32 	%r227, %r223, %r226;
	ld.shared.u32 	%r228, [%r227];
	max.u32 	%r257, %r225, %r228;
	add.s32 	%r253, %r253, 2;
$L__BB46_72:
	and.b32  	%r229, %r45, 1;
	setp.eq.b32 	%p36, %r229, 1;
	not.pred 	%p37, %p36;
	@%p37 bra 	$L__BB46_74;
	mul.lo.s32 	%r230, %r253, %r2;
	shl.b32 	%r231, %r230, 2;
	add.s32 	%r232, %r43, %r231;
	ld.shared.u32 	%r233, [%r232];
	max.u32 	%r257, %r257, %r233;
$L__BB46_74:
	st.shared.u32 	[%r43], %r257;
$L__BB46_75:
	cvt.u64.u32 	%rd266, %r4;
	mad.lo.s64 	%rd267, %rd147, %rd266, %rd3;
	cvta.to.global.u64 	%rd268, %rd144;
	shl.b64 	%rd269, %rd267, 2;
	add.s64 	%rd270, %rd268, %rd269;
	st.global.u32 	[%rd270], %r257;
$L__BB46_76:
	ret;

}
	// .globl	contiguous_reduce33_u32
.visible .entry contiguous_reduce33_u32(
	.param .u64 .ptr .align 1 contiguous_reduce33_u32_param_0,
	.param .u64 .ptr .align 1 contiguous_reduce33_u32_param_1,
	.param .u64 contiguous_reduce33_u32_param_2,
	.param .u64 contiguous_reduce33_u32_param_3,
	.param .u64 contiguous_reduce33_u32_param_4
)
{
	.reg .pred 	%p<14>;
	.reg .b32 	%r<140>;
	.reg .b64 	%rd<16>;

	ld.param.u64 	%rd2, [contiguous_reduce33_u32_param_0];
	ld.param.u64 	%rd3, [contiguous_reduce33_u32_param_1];
	ld.param.u64 	%rd4, [contiguous_reduce33_u32_param_3];
	ld.param.u64 	%rd5, [contiguous_reduce33_u32_param_4];
	mov.u32 	%r1, %tid.y;
	mov.u32 	%r2, %ntid.x;
	mov.u32 	%r3, %tid.x;
	mad.lo.s32 	%r45, %r1, %r2, %r3;
	mov.u32 	%r46, %ctaid.x;
	mad.lo.s32 	%r47, %r46, %r2, %r3;
	mov.u32 	%r4, %ctaid.y;
	mov.u32 	%r5, %ntid.y;
	mad.lo.s32 	%r48, %r4, %r5, %r1;
	shl.b32 	%r49, %r45, 2;
	mov.u32 	%r50, sdata_u32;
	add.s32 	%r7, %r50, %r49;
	mov.b32 	%r51, 0;
	st.shared.u32 	[%r7], %r51;
	cvt.u64.u32 	%rd1, %r47;
	setp.le.u64 	%p1, %rd4, %rd1;
	cvt.u64.u32 	%rd7, %r48;
	setp.le.u64 	%p2, %rd5, %rd7;
	or.pred  	%p3, %p1, %p2;
	@%p3 bra 	$L__BB47_18;
	cvt.u32.u64 	%r52, %rd1;
	cvta.to.global.u64 	%rd8, %rd3;
	cvt.u32.u64 	%r53, %rd4;
	mad.lo.s32 	%r54, %r48, %r53, %r52;
	mul.wide.u32 	%rd9, %r54, 4;
	add.s64 	%rd10, %rd8, %rd9;
	ld.global.u32 	%r55, [%rd10];
	st.shared.u32 	[%r7], %r55;
	bar.sync 	0;
	setp.ne.s32 	%p4, %r1, 0;
	@%p4 bra 	$L__BB47_18;
	setp.gt.u32 	%p5, %r5, 1;
	@%p5 bra 	$L__BB47_4;
	shl.b32 	%r56, %r3, 2;
	add.s32 	%r58, %r50, %r56;
	ld.shared.u32 	%r138, [%r58];
	bra.uni 	$L__BB47_17;
$L__BB47_4:
	shl.b32 	%r61, %r3, 2;
	add.s32 	%r9, %r50, %r61;
	ld.shared.u32 	%r138, [%r9];
	add.s32 	%r11, %r5, -1;
	add.s32 	%r63, %r5, -2;
	and.b32  	%r12, %r11, 7;
	setp.lt.u32 	%p6, %r63, 7;
	mov.b32 	%r134, 1;
	@%p6 bra 	$L__BB47_8;
	and.b32  	%r66, %r11, -8;
	neg.s32 	%r126, %r66;
	shl.b32 	%r14, %r2, 2;
	add.s32 	%r68, %r61, %r14;
	add.s32 	%r124, %r50, %r68;
	shl.b32 	%r16, %r2, 5;
	mov.b32 	%r128, 1;
	mov.b32 	%r125, 0;
$L__BB47_6:
	.pragma "nounroll";
	mul.lo.s32 	%r70, %r128, %r2;
	shl.b32 	%r71, %r70, 2;
	add.s32 	%r72, %r9, %r71;
	ld.shared.u32 	%r73, [%r124];
	max.u32 	%r74, %r138, %r73;
	add.s32 	%r75, %r72, %r14;
	ld.shared.u32 	%r76, [%r75];
	max.u32 	%r77, %r74, %r76;
	add.s32 	%r78, %r75, %r14;
	ld.shared.u32 	%r79, [%r78];
	max.u32 	%r80, %r77, %r79;
	add.s32 	%r81, %r78, %r14;
	ld.shared.u32 	%r82, [%r81];
	max.u32 	%r83, %r80, %r82;
	add.s32 	%r84, %r81, %r14;
	ld.shared.u32 	%r85, [%r84];
	max.u32 	%r86, %r83, %r85;
	add.s32 	%r87, %r84, %r14;
	ld.shared.u32 	%r88, [%r87];
	max.u32 	%r89, %r86, %r88;
	add.s32 	%r90, %r87, %r14;
	ld.shared.u32 	%r91, [%r90];
	max.u32 	%r92, %r89, %r91;
	add.s32 	%r93, %r90, %r14;
	ld.shared.u32 	%r94, [%r93];
	max.u32 	%r138, %r92, %r94;
	add.s32 	%r128, %r128, 8;
	add.s32 	%r126, %r126, 8;
	add.s32 	%r125, %r125, 8;
	add.s32 	%r124, %r124, %r16;
	setp.ne.s32 	%p7, %r126, 0;
	@%p7 bra 	$L__BB47_6;
	add.s32 	%r134, %r125, 1;
$L__BB47_8:
	setp.eq.s32 	%p8, %r12, 0;
	@%p8 bra 	$L__BB47_16;
	and.b32  	%r31, %r11, 3;
	setp.lt.u32 	%p9, %r12, 4;
	@%p9 bra 	$L__BB47_11;
	mul.lo.s32 	%r96, %r134, %r2;
	shl.b32 	%r97, %r96, 2;
	add.s32 	%r98, %r9, %r97;
	ld.shared.u32 	%r99, [%r98];
	max.u32 	%r100, %r138, %r99;
	shl.b32 	%r101, %r2, 2;
	add.s32 	%r102, %r98, %r101;
	ld.shared.u32 	%r103, [%r102];
	max.u32 	%r104, %r100, %r103;
	add.s32 	%r105, %r102, %r101;
	ld.shared.u32 	%r106, [%r105];
	max.u32 	%r107, %r104, %r106;
	add.s32 	%r108, %r105, %r101;
	ld.shared.u32 	%r109, [%r108];
	max.u32 	%r138, %r107, %r109;
	add.s32 	%r134, %r134, 4;
$L__BB47_11:
	setp.eq.s32 	%p10, %r31, 0;
	@%p10 bra 	$L__BB47_16;
	setp.eq.s32 	%p11, %r31, 1;
	@%p11 bra 	$L__BB47_14;
	mul.lo.s32 	%r111, %r134, %r2;
	shl.b32 	%r112, %r111, 2;
	add.s32 	%r113, %r9, %r112;
	ld.shared.u32 	%r114, [%r113];
	max.u32 	%r115, %r138, %r114;
	shl.b32 	%r116, %r2, 2;
	add.s32 	%r117, %r113, %r116;
	ld.shared.u32 	%r118, [%r117];
	max.u32 	%r138, %r115, %r118;
	add.s32 	%r134, %r134, 2;
$L__BB47_14:
	and.b32  	%r119, %r11, 1;
	setp.eq.b32 	%p12, %r119, 1;
	not.pred 	%p13, %p12;
	@%p13 bra 	$L__BB47_16;
	mul.lo.s32 	%r120, %r134, %r2;
	shl.b32 	%r121, %r120, 2;
	add.s32 	%r122, %r9, %r121;
	ld.shared.u32 	%r123, [%r122];
	max.u32 	%r138, %r138, %r123;
$L__BB47_16:
	st.shared.u32 	[%r9], %r138;
$L__BB47_17:
	cvt.u64.u32 	%rd11, %r4;
	mad.lo.s64 	%rd12, %rd4, %rd11, %rd1;
	cvta.to.global.u64 	%rd13, %rd2;
	shl.b64 	%rd14, %rd12, 2;
	add.s64 	%rd15, %rd13, %rd14;
	st.global.u32 	[%rd15], %r138;
$L__BB47_18:
	ret;

}
	// .globl	contiguous_reduce_u64
.visible .entry contiguous_reduce_u64(
	.param .u64 .ptr .align 1 contiguous_reduce_u64_param_0,
	.param .u64 .ptr .align 1 contiguous_reduce_u64_param_1,
	.param .u64 contiguous_reduce_u64_param_2
)
{
	.reg .pred 	%p<8>;
	.reg .b32 	%r<16>;
	.reg .b64 	%rd<43>;

	ld.param.u64 	%rd4, [contiguous_reduce_u64_param_0];
	ld.param.u64 	%rd6, [contiguous_reduce_u64_param_1];
	ld.param.u64 	%rd5, [contiguous_reduce_u64_param_2];
	cvta.to.global.u64 	%rd1, %rd6;
	mov.u32 	%r1, %tid.x;
	mov.u32 	%r2, %ctaid.x;
	mov.u32 	%r15, %ntid.x;
	mul.lo.s32 	%r8, %r2, %r15;
	shl.b32 	%r9, %r8, 1;
	add.s32 	%r4, %r9, %r1;
	shl.b32 	%r10, %r1, 3;
	mov.u32 	%r11, sdata_u64;
	add.s32 	%r5, %r11, %r10;
	mov.b64 	%rd7, 0;
	st.shared.u64 	[%r5], %rd7;
	add.s32 	%r12, %r4, %r15;
	cvt.u64.u32 	%rd2, %r12;
	setp.le.u64 	%p1, %rd5, %rd2;
	@%p1 bra 	$L__BB48_2;
	mul.wide.u32 	%rd11, %r4, 8;
	add.s64 	%rd12, %rd1, %rd11;
	ld.global.u64 	%rd13, [%rd12];
	shl.b64 	%rd14, %rd2, 3;
	add.s64 	%rd15, %rd1, %rd14;
	ld.global.u64 	%rd16, [%rd15];
	max.u64 	%rd17, %rd13, %rd16;
	st.shared.u64 	[%r5], %rd17;
	bra.uni 	$L__BB48_4;
$L__BB48_2:
	cvt.u64.u32 	%rd3, %r4;
	setp.le.u64 	%p2, %rd5, %rd3;
	@%p2 bra 	$L__BB48_4;
	shl.b64 	%rd8, %rd3, 3;
	add.s64 	%rd9, %rd1, %rd8;
	ld.global.u64 	%rd10, [%rd9];
	st.shared.u64 	[%r5], %rd10;
$L__BB48_4:
	bar.sync 	0;
	setp.lt.u32 	%p3, %r15, 66;
	@%p3 bra 	$L__BB48_8;
$L__BB48_5:
	shr.u32 	%r7, %r15, 1;
	setp.ge.u32 	%p4, %r1, %r7;
	@%p4 bra 	$L__BB48_7;
	ld.shared.u64 	%rd18, [%r5];
	shl.b32 	%r13, %r7, 3;
	add.s32 	%r14, %r5, %r13;
	ld.shared.u64 	%rd19, [%r14];
	max.u64 	%rd20, %rd18, %rd19;
	st.shared.u64 	[%r5], %rd20;
$L__BB48_7:
	bar.sync 	0;
	setp.gt.u32 	%p5, %r15, 131;
	mov.u32 	%r15, %r7;
	@%p5 bra 	$L__BB48_5;
$L__BB48_8:
	setp.gt.u32 	%p6, %r1, 31;
	@%p6 bra 	$L__BB48_11;
	ld.volatile.shared.u64 	%rd21, [%r5];
	ld.volatile.shared.u64 	%rd22, [%r5+256];
	max.u64 	%rd23, %rd21, %rd22;
	st.volatile.shared.u64 	[%r5], %rd23;
	ld.volatile.shared.u64 	%rd24, [%r5];
	ld.volatile.shared.u64 	%rd25, [%r5+128];
	max.u64 	%rd26, %rd24, %rd25;
	st.volatile.shared.u64 	[%r5], %rd26;
	ld.volatile.shared.u64 	%rd27, [%r5];
	ld.volatile.shared.u64 	%rd28, [%r5+64];
	max.u64 	%rd29, %rd27, %rd28;
	st.volatile.shared.u64 	[%r5], %rd29;
	ld.volatile.shared.u64 	%rd30, [%r5];
	ld.volatile.shared.u64 	%rd31, [%r5+32];
	max.u64 	%rd32, %rd30, %rd31;
	st.volatile.shared.u64 	[%r5], %rd32;
	ld.volatile.shared.u64 	%rd33, [%r5];
	ld.volatile.shared.u64 	%rd34, [%r5+16];
	max.u64 	%rd35, %rd33, %rd34;
	st.volatile.shared.u64 	[%r5], %rd35;
	ld.volatile.shared.u64 	%rd36, [%r5];
	ld.volatile.shared.u64 	%rd37, [%r5+8];
	max.u64 	%rd38, %rd36, %rd37;
	st.volatile.shared.u64 	[%r5], %rd38;
	setp.ne.s32 	%p7, %r1, 0;
	@%p7 bra 	$L__BB48_11;
	ld.shared.u64 	%rd39, [sdata_u64];
	cvta.to.global.u64 	%rd40, %rd4;
	mul.wide.u32 	%rd41, %r2, 8;
	add.s64 	%rd42, %rd40, %rd41;
	st.global.u64 	[%rd42], %rd39;
$L__BB48_11:
	ret;

}
	// .globl	uncontiguous_reduce_u64
.visible .entry uncontiguous_reduce_u64(
	.param .u64 .ptr .align 1 uncontiguous_reduce_u64_param_0,
	.param .u64 .ptr .align 1 uncontiguous_reduce_u64_param_1,
	.param .u64 .ptr .align 1 uncontiguous_reduce_u64_param_2,
	.param .u64 .ptr .align 1 uncontiguous_reduce_u64_param_3,
	.param .u64 uncontiguous_reduce_u64_param_4,
	.param .u64 uncontiguous_reduce_u64_param_5
)
{
	.reg .pred 	%p<53>;
	.reg .b32 	%r<212>;
	.reg .b64 	%rd<585>;

	ld.param.u64 	%rd260, [uncontiguous_reduce_u64_param_0];
	ld.param.u64 	%rd263, [uncontiguous_reduce_u64_param_1];
	ld.param.u64 	%rd264, [uncontiguous_reduce_u64_param_2];
	ld.param.u64 	%rd265, [uncontiguous_reduce_u64_param_3];
	ld.param.u64 	%rd261, [uncontiguous_reduce_u64_param_4];
	ld.param.u64 	%rd262, [uncontiguous_reduce_u64_param_5];
	cvta.to.global.u64 	%rd1, %rd265;
	cvta.to.global.u64 	%rd2, %rd264;
	cvta.to.global.u64 	%rd3, %rd263;
	mov.u32 	%r1, %tid.x;
	mov.u32 	%r2, %ctaid.x;
	mov.u32 	%r211, %ntid.x;
	mul.lo.s32 	%r52, %r2, %r211;
	shl.b32 	%r53, %r52, 1;
	add.s32 	%r4, %r53, %r1;
	shl.b32 	%r54, %r1, 3;
	mov.u32 	%r55, sdata_u64;
	add.s32 	%r5, %r55, %r54;
	mov.b64 	%rd266, 0;
	st.shared.u64 	[%r5], %rd266;
	add.s32 	%r56, %r4, %r211;
	cvt.u64.u32 	%rd538, %r56;
	setp.le.u64 	%p1, %rd262, %rd538;
	@%p1 bra 	$L__BB49_54;
	cvt.u32.u64 	%r6, %rd261;
	add.s32 	%r205, %r6, -1;
	setp.lt.s32 	%p27, %r205, 0;
	mov.b64 	%rd542, 0;
	mov.u64 	%rd543, %rd542;
	@%p27 bra 	$L__BB49_53;
	cvt.u64.u32 	%rd539, %r4;
	setp.lt.u32 	%p28, %r205, 3;
	mov.b64 	%rd543, 0;
	mov.u64 	%rd542, %rd543;
	@%p28 bra 	$L__BB49_30;
	add.s32 	%r203, %r6, -2;
	and.b32  	%r132, %r6, -4;
	neg.s32 	%r202, %r132;
	mov.b64 	%rd543, 0;
$L__BB49_4:
	.pragma "nounroll";
	add.s32 	%r12, %r203, 1;
	mul.wide.u32 	%rd399, %r12, 8;
	add.s64 	%rd400, %rd2, %rd399;
	ld.global.u64 	%rd10, [%rd400];
	or.b64  	%rd401, %rd539, %rd10;
	and.b64  	%rd402, %rd401, -4294967296;
	setp.ne.s64 	%p29, %rd402, 0;
	@%p29 bra 	$L__BB49_6;
	cvt.u32.u64 	%r133, %rd10;
	cvt.u32.u64 	%r134, %rd539;
	div.u32 	%r135, %r134, %r133;
	mul.lo.s32 	%r136, %r135, %r133;
	sub.s32 	%r137, %r134, %r136;
	cvt.u64.u32 	%rd504, %r135;
	cvt.u64.u32 	%rd505, %r137;
	bra.uni 	$L__BB49_7;
$L__BB49_6:
	div.s64 	%rd504, %rd539, %rd10;
	mul.lo.s64 	%rd403, %rd504, %rd10;
	sub.s64 	%rd505, %rd539, %rd403;
$L__BB49_7:
	mul.wide.u32 	%rd404, %r12, 8;
	add.s64 	%rd405, %rd1, %rd404;
	ld.global.u64 	%rd17, [%rd405];
	mad.lo.s64 	%rd18, %rd17, %rd505, %rd542;
	or.b64  	%rd406, %rd538, %rd10;
	and.b64  	%rd407, %rd406, -4294967296;
	setp.ne.s64 	%p30, %rd407, 0;
	@%p30 bra 	$L__BB49_9;
	cvt.u32.u64 	%r138, %rd10;
	cvt.u32.u64 	%r139, %rd538;
	div.u32 	%r140, %r139, %r138;
	mul.lo.s32 	%r141, %r140, %r138;
	sub.s32 	%r142, %r139, %r141;
	cvt.u64.u32 	%rd506, %r140;
	cvt.u64.u32 	%rd507, %r142;
	bra.uni 	$L__BB49_10;
$L__BB49_9:
	div.s64 	%rd506, %rd538, %rd10;
	mul.lo.s64 	%rd408, %rd506, %rd10;
	sub.s64 	%rd507, %rd538, %rd408;
$L__BB49_10:
	mad.lo.s64 	%rd25, %rd507, %rd17, %rd543;
	add.s32 	%r13, %r203, -2;
	mul.wide.u32 	%rd409, %r203, 8;
	add.s64 	%rd410, %rd2, %rd409;
	ld.global.u64 	%rd26, [%rd410];
	or.b64  	%rd411, %rd504, %rd26;
	and.b64  	%rd412, %rd411, -4294967296;
	setp.ne.s64 	%p31, %rd412, 0;
	@%p31 bra 	$L__BB49_12;
	cvt.u32.u64 	%r143, %rd26;
	cvt.u32.u64 	%r144, %rd504;
	div.u32 	%r145, %r144, %r143;
	mul.lo.s32 	%r146, %r145, %r143;
	sub.s32 	%r147, %r144, %r146;
	cvt.u64.u32 	%rd508, %r145;
	cvt.u64.u32 	%rd509, %r147;
	bra.uni 	$L__BB49_13;
$L__BB49_12:
	div.s64 	%rd508, %rd504, %rd26;
	mul.lo.s64 	%rd413, %rd508, %rd26;
	sub.s64 	%rd509, %rd504, %rd413;
$L__BB49_13:
	mul.wide.u32 	%rd414, %r203, 8;
	add.s64 	%rd415, %rd1, %rd414;
	ld.global.u64 	%rd33, [%rd415];
	mad.lo.s64 	%rd34, %rd33, %rd509, %rd18;
	or.b64  	%rd416, %rd506, %rd26;
	and.b64  	%rd417, %rd416, -4294967296;
	setp.ne.s64 	%p32, %rd417, 0;
	@%p32 bra 	$L__BB49_15;
	cvt.u32.u64 	%r148, %rd26;
	cvt.u32.u64 	%r149, %rd506;
	div.u32 	%r150, %r149, %r148;
	mul.lo.s32 	%r151, %r150, %r148;
	sub.s32 	%r152, %r149, %r151;
	cvt.u64.u32 	%rd510, %r150;
	cvt.u64.u32 	%rd511, %r152;
	bra.uni 	$L__BB49_16;
$L__BB49_15:
	div.s64 	%rd510, %rd506, %rd26;
	mul.lo.s64 	%rd418, %rd510, %rd26;
	sub.s64 	%rd511, %rd506, %rd418;
$L__BB49_16:
	mad.lo.s64 	%rd41, %rd511, %rd33, %rd25;
	add.s32 	%r14, %r203, -1;
	mul.wide.u32 	%rd419, %r14, 8;
	add.s64 	%rd420, %rd2, %rd419;
	ld.global.u64 	%rd42, [%rd420];
	or.b64  	%rd421, %rd508, %rd42;
	and.b64  	%rd422, %rd421, -4294967296;
	setp.ne.s64 	%p33, %rd422, 0;
	@%p33 bra 	$L__BB49_18;
	cvt.u32.u64 	%r153, %rd42;
	cvt.u32.u64 	%r154, %rd508;
	div.u32 	%r155, %r154, %r153;
	mul.lo.s32 	%r156, %r155, %r153;
	sub.s32 	%r157, %r154, %r156;
	cvt.u64.u32 	%rd512, %r155;
	cvt.u64.u32 	%rd513, %r157;
	bra.uni 	$L__BB49_19;
$L__BB49_18:
	div.s64 	%rd512, %rd508, %rd42;
	mul.lo.s64 	%rd423, %rd512, %rd42;
	sub.s64 	%rd513, %rd508, %rd423;
$L__BB49_19:
	mul.wide.u32 	%rd424, %r14, 8;
	add.s64 	%rd425, %rd1, %rd424;
	ld.global.u64 	%rd49, [%rd425];
	mad.lo.s64 	%rd50, %rd49, %rd513, %rd34;
	or.b64  	%rd426, %rd510, %rd42;
	and.b64  	%rd427, %rd426, -4294967296;
	setp.ne.s64 	%p34, %rd427, 0;
	@%p34 bra 	$L__BB49_21;
	cvt.u32.u64 	%r158, %rd42;
	cvt.u32.u64 	%r159, %rd510;
	div.u32 	%r160, %r159, %r158;
	mul.lo.s32 	%r161, %r160, %r158;
	sub.s32 	%r162, %r159, %r161;
	cvt.u64.u32 	%rd514, %r160;
	cvt.u64.u32 	%rd515, %r162;
	bra.uni 	$L__BB49_22;
$L__BB49_21:
	div.s64 	%rd514, %rd510, %rd42;
	mul.lo.s64 	%rd428, %rd514, %rd42;
	sub.s64 	%rd515, %rd510, %rd428;
$L__BB49_22:
	mad.lo.s64 	%rd57, %rd515, %rd49, %rd41;
	mul.wide.u32 	%rd429, %r13, 8;
	add.s64 	%rd430, %rd2, %rd429;
	ld.global.u64 	%rd58, [%rd430];
	or.b64  	%rd431, %rd512, %rd58;
	and.b64  	%rd432, %rd431, -4294967296;
	setp.ne.s64 	%p35, %rd432, 0;
	@%p35 bra 	$L__BB49_24;
	cvt.u32.u64 	%r163, %rd58;
	cvt.u32.u64 	%r164, %rd512;
	div.u32 	%r165, %r164, %r163;
	mul.lo.s32 	%r166, %r165, %r163;
	sub.s32 	%r167, %r164, %r166;
	cvt.u64.u32 	%rd539, %r165;
	cvt.u64.u32 	%rd517, %r167;
	bra.uni 	$L__BB49_25;
$L__BB49_24:
	div.s64 	%rd539, %rd512, %rd58;
	mul.lo.s64 	%rd433, %rd539, %rd58;
	sub.s64 	%rd517, %rd512, %rd433;
$L__BB49_25:
	mul.wide.u32 	%rd434, %r13, 8;
	add.s64 	%rd435, %rd1, %rd434;
	ld.global.u64 	%rd65, [%rd435];
	mad.lo.s64 	%rd542, %rd65, %rd517, %rd50;
	or.b64  	%rd436, %rd514, %rd58;
	and.b64  	%rd437, %rd436, -4294967296;
	setp.ne.s64 	%p36, %rd437, 0;
	@%p36 bra 	$L__BB49_27;
	cvt.u32.u64 	%r168, %rd58;
	cvt.u32.u64 	%r169, %rd514;
	div.u32 	%r170, %r169, %r168;
	mul.lo.s32 	%r171, %r170, %r168;
	sub.s32 	%r172, %r169, %r171;
	cvt.u64.u32 	%rd538, %r170;
	cvt.u64.u32 	%rd519, %r172;
	bra.uni 	$L__BB49_28;
$L__BB49_27:
	div.s64 	%rd538, %rd514, %rd58;
	mul.lo.s64 	%rd438, %rd538, %rd58;
	sub.s64 	%rd519, %rd514, %rd438;
$L__BB49_28:
	mad.lo.s64 	%rd543, %rd519, %rd65, %rd57;
	add.s32 	%r203, %r203, -4;
	add.s32 	%r202, %r202, 4;
	setp.ne.s32 	%p37, %r202, 0;
	@%p37 bra 	$L__BB49_4;
	add.s32 	%r205, %r203, 1;
$L__BB49_30:
	and.b32  	%r19, %r6, 3;
	setp.eq.s32 	%p38, %r19, 0;
	@%p38 bra 	$L__BB49_53;
	setp.eq.s32 	%p39, %r19, 1;
	@%p39 bra 	$L__BB49_45;
	mul.wide.u32 	%rd440, %r205, 8;
	add.s64 	%rd441, %rd2, %rd440;
	ld.global.u64 	%rd80, [%rd441];
	or.b64  	%rd442, %rd539, %rd80;
	and.b64  	%rd443, %rd442, -4294967296;
	setp.ne.s64 	%p40, %rd443, 0;
	@%p40 bra 	$L__BB49_34;
	cvt.u32.u64 	%r173, %rd80;
	cvt.u32.u64 	%r174, %rd539;
	div.u32 	%r175, %r174, %r173;
	mul.lo.s32 	%r176, %r175, %r173;
	sub.s32 	%r177, %r174, %r176;
	cvt.u64.u32 	%rd526, %r175;
	cvt.u64.u32 	%rd527, %r177;
	bra.uni 	$L__BB49_35;
$L__BB49_34:
	div.s64 	%rd526, %rd539, %rd80;
	mul.lo.s64 	%rd444, %rd526, %rd80;
	sub.s64 	%rd527, %rd539, %rd444;
$L__BB49_35:
	add.s64 	%rd446, %rd1, %rd440;
	ld.global.u64 	%rd87, [%rd446];
	mad.lo.s64 	%rd88, %rd87, %rd527, %rd542;
	or.b64  	%rd447, %rd538, %rd80;
	and.b64  	%rd448, %rd447, -4294967296;
	setp.ne.s64 	%p41, %rd448, 0;
	@%p41 bra 	$L__BB49_37;
	cvt.u32.u64 	%r178, %rd80;
	cvt.u32.u64 	%r179, %rd538;
	div.u32 	%r180, %r179, %r178;
	mul.lo.s32 	%r181, %r180, %r178;
	sub.s32 	%r182, %r179, %r181;
	cvt.u64.u32 	%rd528, %r180;
	cvt.u64.u32 	%rd529, %r182;
	bra.uni 	$L__BB49_38;
$L__BB49_37:
	div.s64 	%rd528, %rd538, %rd80;
	mul.lo.s64 	%rd449, %rd528, %rd80;
	sub.s64 	%rd529, %rd538, %rd449;
$L__BB49_38:
	mad.lo.s64 	%rd95, %rd529, %rd87, %rd543;
	add.s32 	%r20, %r205, -1;
	mul.wide.u32 	%rd450, %r20, 8;
	add.s64 	%rd451, %rd2, %rd450;
	ld.global.u64 	%rd96, [%rd451];
	or.b64  	%rd452, %rd526, %rd96;
	and.b64  	%rd453, %rd452, -4294967296;
	setp.ne.s64 	%p42, %rd453, 0;
	@%p42 bra 	$L__BB49_40;
	cvt.u32.u64 	%r183, %rd96;
	cvt.u32.u64 	%r184, %rd526;
	div.u32 	%r185, %r184, %r183;
	mul.lo.s32 	%r186, %r185, %r183;
	sub.s32 	%r187, %r184, %r186;
	cvt.u64.u32 	%rd539, %r185;
	cvt.u64.u32 	%rd531, %r187;
	bra.uni 	$L__BB49_41;
$L__BB49_40:
	div.s64 	%rd539, %rd526, %rd96;
	mul.lo.s64 	%rd454, %rd539, %rd96;
	sub.s64 	%rd531, %rd526, %rd454;
$L__BB49_41:
	add.s64 	%rd456, %rd1, %rd450;
	ld.global.u64 	%rd103, [%rd456];
	mad.lo.s64 	%rd542, %rd103, %rd531, %rd88;
	or.b64  	%rd457, %rd528, %rd96;
	and.b64  	%rd458, %rd457, -4294967296;
	setp.ne.s64 	%p43, %rd458, 0;
	@%p43 bra 	$L__BB49_43;
	cvt.u32.u64 	%r188, %rd96;
	cvt.u32.u64 	%r189, %rd528;
	div.u32 	%r190, %r189, %r188;
	mul.lo.s32 	%r191, %r190, %r188;
	sub.s32 	%r192, %r189, %r191;
	cvt.u64.u32 	%rd538, %r190;
	cvt.u64.u32 	%rd533, %r192;
	bra.uni 	$L__BB49_44;
$L__BB49_43:
	div.s64 	%rd538, %rd528, %rd96;
	mul.lo.s64 	%rd459, %rd538, %rd96;
	sub.s64 	%rd533, %rd528, %rd459;
$L__BB49_44:
	mad.lo.s64 	%rd543, %rd533, %rd103, %rd95;
	add.s32 	%r205, %r205, -2;
$L__BB49_45:
	and.b32  	%r193, %r6, 1;
	setp.eq.b32 	%p44, %r193, 1;
	not.pred 	%p45, %p44;
	@%p45 bra 	$L__BB49_53;
	mul.wide.u32 	%rd460, %r205, 8;
	add.s64 	%rd461, %rd2, %rd460;
	ld.global.u64 	%rd118, [%rd461];
	or.b64  	%rd462, %rd539, %rd118;
	and.b64  	%rd463, %rd462, -4294967296;
	setp.ne.s64 	%p46, %rd463, 0;
	@%p46 bra 	$L__BB49_48;
	cvt.u32.u64 	%r194, %rd118;
	cvt.u32.u64 	%r195, %rd539;
	rem.u32 	%r196, %r195, %r194;
	cvt.u64.u32 	%rd540, %r196;
	bra.uni 	$L__BB49_49;
$L__BB49_48:
	rem.s64 	%rd540, %rd539, %rd118;
$L__BB49_49:
	add.s64 	%rd465, %rd1, %rd460;
	ld.global.u64 	%rd122, [%rd465];
	mad.lo.s64 	%rd542, %rd122, %rd540, %rd542;
	or.b64  	%rd466, %rd538, %rd118;
	and.b64  	%rd467, %rd466, -4294967296;
	setp.ne.s64 	%p47, %rd467, 0;
	@%p47 bra 	$L__BB49_51;
	cvt.u32.u64 	%r197, %rd118;
	cvt.u32.u64 	%r198, %rd538;
	rem.u32 	%r199, %r198, %r197;
	cvt.u64.u32 	%rd541, %r199;
	bra.uni 	$L__BB49_52;
$L__BB49_51:
	rem.s64 	%rd541, %rd538, %rd118;
$L__BB49_52:
	mad.lo.s64 	%rd543, %rd541, %rd122, %rd543;
$L__BB49_53:
	shl.b64 	%rd468, %rd542, 3;
	add.s64 	%rd469, %rd3, %rd468;
	ld.global.u64 	%rd470, [%rd469];
	shl.b64 	%rd471, %rd543, 3;
	add.s64 	%rd472, %rd3, %rd471;
	ld.global.u64 	%rd473, [%rd472];
	max.u64 	%rd474, %rd470, %rd473;
	st.shared.u64 	[%r5], %rd474;
	bra.uni 	$L__BB49_114;
$L__BB49_54:
	cvt.u64.u32 	%rd575, %r4;
	setp.le.u64 	%p2, %rd262, %rd575;
	@%p2 bra 	$L__BB49_114;
	cvt.u32.u64 	%r23, %rd261;
	add.s32 	%r209, %r23, -1;
	setp.lt.s32 	%p3, %r209, 0;
	mov.b64 	%rd584, 0;
	@%p3 bra 	$L__BB49_113;
	and.b32  	%r25, %r23, 7;
	setp.lt.u32 	%p4, %r209, 7;
	mov.b64 	%rd584, 0;
	@%p4 bra 	$L__BB49_84;
	add.s32 	%r207, %r23, -4;
	and.b32  	%r57, %r23, -8;
	neg.s32 	%r206, %r57;
	mov.b64 	%rd584, 0;
$L__BB49_58:
	.pragma "nounroll";
	add.s32 	%r30, %r207, 3;
	mul.wide.u32 	%rd271, %r30, 8;
	add.s64 	%rd272, %rd2, %rd271;
	ld.global.u64 	%rd133, [%rd272];
	or.b64  	%rd273, %rd575, %rd133;
	and.b64  	%rd274, %rd273, -4294967296;
	setp.ne.s64 	%p5, %rd274, 0;
	@%p5 bra 	$L__BB49_60;
	cvt.u32.u64 	%r58, %rd133;
	cvt.u32.u64 	%r59, %rd575;
	div.u32 	%r60, %r59, %r58;
	mul.lo.s32 	%r61, %r60, %r58;
	sub.s32 	%r62, %r59, %r61;
	cvt.u64.u32 	%rd546, %r60;
	cvt.u64.u32 	%rd547, %r62;
	bra.uni 	$L__BB49_61;
$L__BB49_60:
	div.s64 	%rd546, %rd575, %rd133;
	mul.lo.s64 	%rd275, %rd546, %rd133;
	sub.s64 	%rd547, %rd575, %rd275;
$L__BB49_61:
	add.s64 	%rd277, %rd1, %rd271;
	ld.global.u64 	%rd278, [%rd277];
	mad.lo.s64 	%rd140, %rd278, %rd547, %rd584;
	add.s32 	%r31, %r207, 2;
	mul.wide.u32 	%rd279, %r31, 8;
	add.s64 	%rd280, %rd2, %rd279;
	ld.global.u64 	%rd141, [%rd280];
	or.b64  	%rd281, %rd546, %rd141;
	and.b64  	%rd282, %rd281, -4294967296;
	setp.ne.s64 	%p6, %rd282, 0;
	@%p6 bra 	$L__BB49_63;
	cvt.u32.u64 	%r63, %rd141;
	cvt.u32.u64 	%r64, %rd546;
	div.u32 	%r65, %r64, %r63;
	mul.lo.s32 	%r66, %r65, %r63;
	sub.s32 	%r67, %r64, %r66;
	cvt.u64.u32 	%rd548, %r65;
	cvt.u64.u32 	%rd549, %r67;
	bra.uni 	$L__BB49_64;
$L__BB49_63:
	div.s64 	%rd548, %rd546, %rd141;
	mul.lo.s64 	%rd283, %rd548, %rd141;
	sub.s64 	%rd549, %rd546, %rd283;
$L__BB49_64:
	add.s64 	%rd285, %rd1, %rd279;
	ld.global.u64 	%rd286, [%rd285];
	mad.lo.s64 	%rd148, %rd286, %rd549, %rd140;
	add.s32 	%r32, %r207, 1;
	mul.wide.u32 	%rd287, %r32, 8;
	add.s64 	%rd288, %rd2, %rd287;
	ld.global.u64 	%rd149, [%rd288];
	or.b64  	%rd289, %rd548, %rd149;
	and.b64  	%rd290, %rd289, -4294967296;
	setp.ne.s64 	%p7, %rd290, 0;
	@%p7 bra 	$L__BB49_66;
	cvt.u32.u64 	%r68, %rd149;
	cvt.u32.u64 	%r69, %rd548;
	div.u32 	%r70, %r69, %r68;
	mul.lo.s32 	%r71, %r70, %r68;
	sub.s32 	%r72, %r69, %r71;
	cvt.u64.u32 	%rd550, %r70;
	cvt.u64.u32 	%rd551, %r72;
	bra.uni 	$L__BB49_67;
$L__BB49_66:
	div.s64 	%rd550, %rd548, %rd149;
	mul.lo.s64 	%rd291, %rd550, %rd149;
	sub.s64 	%rd551, %rd548, %rd291;
$L__BB49_67:
	add.s64 	%rd293, %rd1, %rd287;
	ld.global.u64 	%rd294, [%rd293];
	mad.lo.s64 	%rd156, %rd294, %rd551, %rd148;
	add.s32 	%r33, %r207, -4;
	mul.wide.u32 	%rd295, %r207, 8;
	add.s64 	%rd296, %rd2, %rd295;
	ld.global.u64 	%rd157, [%rd296];
	or.b64  	%rd297, %rd550, %rd157;
	and.b64  	%rd298, %rd297, -4294967296;
	setp.ne.s64 	%p8, %rd298, 0;
	@%p8 bra 	$L__BB49_69;
	cvt.u32.u64 	%r73, %rd157;
	cvt.u32.u64 	%r74, %rd550;
	div.u32 	%r75, %r74, %r73;
	mul.lo.s32 	%r76, %r75, %r73;
	sub.s32 	%r77, %r74, %r76;
	cvt.u64.u32 	%rd552, %r75;
	cvt.u64.u32 	%rd553, %r77;
	bra.uni 	$L__BB49_70;
$L__BB49_69:
	div.s64 	%rd552, %rd550, %rd157;
	mul.lo.s64 	%rd299, %rd552, %rd157;
	sub.s64 	%rd553, %rd550, %rd299;
$L__BB49_70:
	add.s64 	%rd301, %rd1, %rd295;
	ld.global.u64 	%rd302, [%rd301];
	mad.lo.s64 	%rd164, %rd302, %rd553, %rd156;
	add.s32 	%r34, %r207, -1;
	mul.wide.u32 	%rd303, %r34, 8;
	add.s64 	%rd304, %rd2, %rd303;
	ld.global.u64 	%rd165, [%rd304];
	or.b64  	%rd305, %rd552, %rd165;
	and.b64  	%rd306, %rd305, -4294967296;
	setp.ne.s64 	%p9, %rd306, 0;
	@%p9 bra 	$L__BB49_72;
	cvt.u32.u64 	%r78, %rd165;
	cvt.u32.u64 	%r79, %rd552;
	div.u32 	%r80, %r79, %r78;
	mul.lo.s32 	%r81, %r80, %r78;
	sub.s32 	%r82, %r79, %r81;
	cvt.u64.u32 	%rd554, %r80;
	cvt.u64.u32 	%rd555, %r82;
	bra.uni 	$L__BB49_73;
$L__BB49_72:
	div.s64 	%rd554, %rd552, %rd165;
	mul.lo.s64 	%rd307, %rd554, %rd165;
	sub.s64 	%rd555, %rd552, %rd307;
$L__BB49_73:
	add.s64 	%rd309, %rd1, %rd303;
	ld.global.u64 	%rd310, [%rd309];
	mad.lo.s64 	%rd172, %rd310, %rd555, %rd164;
	add.s32 	%r35, %r207, -2;
	mul.wide.u32 	%rd311, %r35, 8;
	add.s64 	%rd312, %rd2, %rd311;
	ld.global.u64 	%rd173, [%rd312];
	or.b64  	%rd313, %rd554, %rd173;
	and.b64  	%rd314, %rd313, -4294967296;
	setp.ne.s64 	%p10, %rd314, 0;
	@%p10 bra 	$L__BB49_75;
	cvt.u32.u64 	%r83, %rd173;
	cvt.u32.u64 	%r84, %rd554;
	div.u32 	%r85, %r84, %r83;
	mul.lo.s32 	%r86, %r85, %r83;
	sub.s32 	%r87, %r84, %r86;
	cvt.u64.u32 	%rd556, %r85;
	cvt.u64.u32 	%rd557, %r87;
	bra.uni 	$L__BB49_76;
$L__BB49_75:
	div.s64 	%rd556, %rd554, %rd173;
	mul.lo.s64 	%rd315, %rd556, %rd173;
	sub.s64 	%rd557, %rd554, %rd315;
$L__BB49_76:
	add.s64 	%rd317, %rd1, %rd311;
	ld.global.u64 	%rd318, [%rd317];
	mad.lo.s64 	%rd180, %rd318, %rd557, %rd172;
	add.s32 	%r36, %r207, -3;
	mul.wide.u32 	%rd319, %r36, 8;
	add.s64 	%rd320, %rd2, %rd319;
	ld.global.u64 	%rd181, [%rd320];
	or.b64  	%rd321, %rd556, %rd181;
	and.b64  	%rd322, %rd321, -4294967296;
	setp.ne.s64 	%p11, %rd322, 0;
	@%p11 bra 	$L__BB49_78;
	cvt.u32.u64 	%r88, %rd181;
	cvt.u32.u64 	%r89, %rd556;
	div.u32 	%r90, %r89, %r88;
	mul.lo.s32 	%r91, %r90, %r88;
	sub.s32 	%r92, %r89, %r91;
	cvt.u64.u32 	%rd558, %r90;
	cvt.u64.u32 	%rd559, %r92;
	bra.uni 	$L__BB49_79;
$L__BB49_78:
	div.s64 	%rd558, %rd556, %rd181;
	mul.lo.s64 	%rd323, %rd558, %rd181;
	sub.s64 	%rd559, %rd556, %rd323;
$L__BB49_79:
	add.s64 	%rd325, %rd1, %rd319;
	ld.global.u64 	%rd326, [%rd325];
	mad.lo.s64 	%rd188, %rd326, %rd559, %rd180;
	mul.wide.u32 	%rd327, %r33, 8;
	add.s64 	%rd328, %rd2, %rd327;
	ld.global.u64 	%rd189, [%rd328];
	or.b64  	%rd329, %rd558, %rd189;
	and.b64  	%rd330, %rd329, -4294967296;
	setp.ne.s64 	%p12, %rd330, 0;
	@%p12 bra 	$L__BB49_81;
	cvt.u32.u64 	%r93, %rd189;
	cvt.u32.u64 	%r94, %rd558;
	div.u32 	%r95, %r94, %r93;
	mul.lo.s32 	%r96, %r95, %r93;
	sub.s32 	%r97, %r94, %r96;
	cvt.u64.u32 	%rd575, %r95;
	cvt.u64.u32 	%rd561, %r97;
	bra.uni 	$L__BB49_82;
$L__BB49_81:
	div.s64 	%rd575, %rd558, %rd189;
	mul.lo.s64 	%rd331, %rd575, %rd189;
	sub.s64 	%rd561, %rd558, %rd331;
$L__BB49_82:
	add.s64 	%rd333, %rd1, %rd327;
	ld.global.u64 	%rd334, [%rd333];
	mad.lo.s64 	%rd584, %rd334, %rd561, %rd188;
	add.s32 	%r207, %r207, -8;
	add.s32 	%r206, %r206, 8;
	setp.ne.s32 	%p13, %r206, 0;
	@%p13 bra 	$L__BB49_58;
	add.s32 	%r209, %r207, 3;
$L__BB49_84:
	setp.eq.s32 	%p14, %r25, 0;
	@%p14 bra 	$L__BB49_113;
	and.b32  	%r41, %r23, 3;
	setp.lt.u32 	%p15, %r25, 4;
	@%p15 bra 	$L__BB49_99;
	mul.wide.u32 	%rd336, %r209, 8;
	add.s64 	%rd337, %rd2, %rd336;
	ld.global.u64 	%rd200, [%rd337];
	or.b64  	%rd338, %rd575, %rd200;
	and.b64  	%rd339, %rd338, -4294967296;
	setp.ne.s64 	%p16, %rd339, 0;
	@%p16 bra 	$L__BB49_88;
	cvt.u32.u64 	%r98, %rd200;
	cvt.u32.u64 	%r99, %rd575;
	div.u32 	%r100, %r99, %r98;
	mul.lo.s32 	%r101, %r100, %r98;
	sub.s32 	%r102, %r99, %r101;
	cvt.u64.u32 	%rd565, %r100;
	cvt.u64.u32 	%rd566, %r102;
	bra.uni 	$L__BB49_89;
$L__BB49_88:
	div.s64 	%rd565, %rd575, %rd200;
	mul.lo.s64 	%rd340, %rd565, %rd200;
	sub.s64 	%rd566, %rd575, %rd340;
$L__BB49_89:
	add.s64 	%rd342, %rd1, %rd336;
	ld.global.u64 	%rd343, [%rd342];
	mad.lo.s64 	%rd207, %rd343, %rd566, %rd584;
	add.s32 	%r42, %r209, -1;
	mul.wide.u32 	%rd344, %r42, 8;
	add.s64 	%rd345, %rd2, %rd344;
	ld.global.u64 	%rd208, [%rd345];
	or.b64  	%rd346, %rd565, %rd208;
	and.b64  	%rd347, %rd346, -4294967296;
	setp.ne.s64 	%p17, %rd347, 0;
	@%p17 bra 	$L__BB49_91;
	cvt.u32.u64 	%r103, %rd208;
	cvt.u32.u64 	%r104, %rd565;
	div.u32 	%r105, %r104, %r103;
	mul.lo.s32 	%r106, %r105, %r103;
	sub.s32 	%r107, %r104, %r106;
	cvt.u64.u32 	%rd567, %r105;
	cvt.u64.u32 	%rd568, %r107;
	bra.uni 	$L__BB49_92;
$L__BB49_91:
	div.s64 	%rd567, %rd565, %rd208;
	mul.lo.s64 	%rd348, %rd567, %rd208;
	sub.s64 	%rd568, %rd565, %rd348;
$L__BB49_92:
	add.s64 	%rd350, %rd1, %rd344;
	ld.global.u64 	%rd351, [%rd350];
	mad.lo.s64 	%rd215, %rd351, %rd568, %rd207;
	add.s32 	%r43, %r209, -2;
	mul.wide.u32 	%rd352, %r43, 8;
	add.s64 	%rd353, %rd2, %rd352;
	ld.global.u64 	%rd216, [%rd353];
	or.b64  	%rd354, %rd567, %rd216;
	and.b64  	%rd355, %rd354, -4294967296;
	setp.ne.s64 	%p18, %rd355, 0;
	@%p18 bra 	$L__BB49_94;
	cvt.u32.u64 	%r108, %rd216;
	cvt.u32.u64 	%r109, %rd567;
	div.u32 	%r110, %r109, %r108;
	mul.lo.s32 	%r111, %r110, %r108;
	sub.s32 	%r112, %r109, %r111;
	cvt.u64.u32 	%rd569, %r110;
	cvt.u64.u32 	%rd570, %r112;
	bra.uni 	$L__BB49_95;
$L__BB49_94:
	div.s64 	%rd569, %rd567, %rd216;
	mul.lo.s64 	%rd356, %rd569, %rd216;
	sub.s64 	%rd570, %rd567, %rd356;
$L__BB49_95:
	add.s64 	%rd358, %rd1, %rd352;
	ld.global.u64 	%rd359, [%rd358];
	mad.lo.s64 	%rd223, %rd359, %rd570, %rd215;
	add.s32 	%r44, %r209, -3;
	mul.wide.u32 	%rd360, %r44, 8;
	add.s64 	%rd361, %rd2, %rd360;
	ld.global.u64 	%rd224, [%rd361];
	or.b64  	%rd362, %rd569, %rd224;
	and.b64  	%rd363, %rd362, -4294967296;
	setp.ne.s64 	%p19, %rd363, 0;
	@%p19 bra 	$L__BB49_97;
	cvt.u32.u64 	%r113, %rd224;
	cvt.u32.u64 	%r114, %rd569;
	div.u32 	%r115, %r114, %r113;
	mul.lo.s32 	%r116, %r115, %r113;
	sub.s32 	%r117, %r114, %r116;
	cvt.u64.u32 	%rd575, %r115;
	cvt.u64.u32 	%rd572, %r117;
	bra.uni 	$L__BB49_98;
$L__BB49_97:
	div.s64 	%rd575, %rd569, %rd224;
	mul.lo.s64 	%rd364, %rd575, %rd224;
	sub.s64 	%rd572, %rd569, %rd364;
$L__BB49_98:
	add.s64 	%rd366, %rd1, %rd360;
	ld.global.u64 	%rd367, [%rd366];
	mad.lo.s64 	%rd584, %rd367, %rd572, %rd223;
	add.s32 	%r209, %r209, -4;
$L__BB49_99:
	setp.eq.s32 	%p20, %r41, 0;
	@%p20 bra 	$L__BB49_113;
	setp.eq.s32 	%p21, %r41, 1;
	@%p21 bra 	$L__BB49_108;
	mul.wide.u32 	%rd369, %r209, 8;
	add.s64 	%rd370, %rd2, %rd369;
	ld.global.u64 	%rd235, [%rd370];
	or.b64  	%rd371, %rd575, %rd235;
	and.b64  	%rd372, %rd371, -4294967296;
	setp.ne.s64 	%p22, %rd372, 0;
	@%p22 bra 	$L__BB49_103;
	cvt.u32.u64 	%r118, %rd235;
	cvt.u32.u64 	%r119, %rd575;
	div.u32 	%r120, %r119, %r118;
	mul.lo.s32 	%r121, %r120, %r118;
	sub.s32 	%r122, %r119, %r121;
	cvt.u64.u32 	%rd576, %r120;
	cvt.u64.u32 	%rd577, %r122;
	bra.uni 	$L__BB49_104;
$L__BB49_103:
	div.s64 	%rd576, %rd575, %rd235;
	mul.lo.s64 	%rd373, %rd576, %rd235;
	sub.s64 	%rd577, %rd575, %rd373;
$L__BB49_104:
	add.s64 	%rd375, %rd1, %rd369;
	ld.global.u64 	%rd376, [%rd375];
	mad.lo.s64 	%rd242, %rd376, %rd577, %rd584;
	add.s32 	%r47, %r209, -1;
	mul.wide.u32 	%rd377, %r47, 8;
	add.s64 	%rd378, %rd2, %rd377;
	ld.global.u64 	%rd243, [%rd378];
	or.b64  	%rd379, %rd576, %rd243;
	and.b64  	%rd380, %rd379, -4294967296;
	setp.ne.s64 	%p23, %rd380, 0;
	@%p23 bra 	$L__BB49_106;
	cvt.u32.u64 	%r123, %rd243;
	cvt.u32.u64 	%r124, %rd576;
	div.u32 	%r125, %r124, %r123;
	mul.lo.s32 	%r126, %r125, %r123;
	sub.s32 	%r127, %r124, %r126;
	cvt.u64.u32 	%rd575, %r125;
	cvt.u64.u32 	%rd579, %r127;
	bra.uni 	$L__BB49_107;
$L__BB49_106:
	div.s64 	%rd575, %rd576, %rd243;
	mul.lo.s64 	%rd381, %rd575, %rd243;
	sub.s64 	%rd579, %rd576, %rd381;
$L__BB49_107:
	add.s64 	%rd383, %rd1, %rd377;
	ld.global.u64 	%rd384, [%rd383];
	mad.lo.s64 	%rd584, %rd384, %rd579, %rd242;
	add.s32 	%r209, %r209, -2;
$L__BB49_108:
	and.b32  	%r128, %r23, 1;
	setp.eq.b32 	%p24, %r128, 1;
	not.pred 	%p25, %p24;
	@%p25 bra 	$L__BB49_113;
	mul.wide.u32 	%rd385, %r209, 8;
	add.s64 	%rd386, %rd2, %rd385;
	ld.global.u64 	%rd254, [%rd386];
	or.b64  	%rd387, %rd575, %rd254;
	and.b64  	%rd388, %rd387, -4294967296;
	setp.ne.s64 	%p26, %rd388, 0;
	@%p26 bra 	$L__BB49_111;
	cvt.u32.u64 	%r129, %rd254;
	cvt.u32.u64 	%r130, %rd575;
	rem.u32 	%r131, %r130, %r129;
	cvt.u64.u32 	%rd583, %r131;
	bra.uni 	$L__BB49_112;
$L__BB49_111:
	rem.s64 	%rd583, %rd575, %rd254;
$L__BB49_112:
	add.s64 	%rd390, %rd1, %rd385;
	ld.global.u64 	%rd391, [%rd390];
	mad.lo.s64 	%rd584, %rd391, %rd583, %rd584;
$L__BB49_113:
	shl.b64 	%rd392, %rd584, 3;
	add.s64 	%rd393, %rd3, %rd392;
	ld.global.u64 	%rd394, [%rd393];
	st.shared.u64 	[%r5], %rd394;
$L__BB49_114:
	bar.sync 	0;
	setp.lt.u32 	%p48, %r211, 66;
	@%p48 bra 	$L__BB49_118;
$L__BB49_115:
	shr.u32 	%r51, %r211, 1;
	setp.ge.u32 	%p49, %r1, %r51;
	@%p49 bra 	$L__BB49_117;
	ld.shared.u64 	%rd475, [%r5];
	shl.b32 	%r200, %r51, 3;
	add.s32 	%r201, %r5, %r200;
	ld.shared.u64 	%rd476, [%r201];
	max.u64 	%rd477, %rd475, %rd476;
	st.shared.u64 	[%r5], %rd477;
$L__BB49_117:
	bar.sync 	0;
	setp.gt.u32 	%p50, %r211, 131;
	mov.u32 	%r211, %r51;
	@%p50 bra 	$L__BB49_115;
$L__BB49_118:
	setp.gt.u32 	%p51, %r1, 31;
	@%p51 bra 	$L__BB49_121;
	ld.volatile.shared.u64 	%rd478, [%r5];
	ld.volatile.shared.u64 	%rd479, [%r5+256];
	max.u64 	%rd480, %rd478, %rd479;
	st.volatile.shared.u64 	[%r5], %rd480;
	ld.volatile.shared.u64 	%rd481, [%r5];
	ld.volatile.shared.u64 	%rd482, [%r5+128];
	max.u64 	%rd483, %rd481, %rd482;
	st.volatile.shared.u64 	[%r5], %rd483;
	ld.volatile.shared.u64 	%rd484, [%r5];
	ld.volatile.shared.u64 	%rd485, [%r5+64];
	max.u64 	%rd486, %rd484, %rd485;
	st.volatile.shared.u64 	[%r5], %rd486;
	ld.volatile.shared.u64 	%rd487, [%r5];
	ld.volatile.shared.u64 	%rd488, [%r5+32];
	max.u64 	%rd489, %rd487, %rd488;
	st.volatile.shared.u64 	[%r5], %rd489;
	ld.volatile.shared.u64 	%rd490, [%r5];
	ld.volatile.shared.u64 	%rd491, [%r5+16];
	max.u64 	%rd492, %rd490, %rd491;
	st.volatile.shared.u64 	[%r5], %rd492;
	ld.volatile.shared.u64 	%rd493, [%r5];
	ld.volatile.shared.u64 	%rd494, [%r5+8];
	max.u64 	%rd495, %rd493, %rd494;
	st.volatile.shared.u64 	[%r5], %rd495;
	setp.ne.s32 	%p52, %r1, 0;
	@%p52 bra 	$L__BB49_121;
	ld.shared.u64 	%rd496, [sdata_u64];
	cvta.to.global.u64 	%rd497, %rd260;
	mul.wide.u32 	%rd498, %r2, 8;
	add.s64 	%rd499, %rd497, %rd498;
	st.global.u64 	[%rd499], %rd496;
$L__BB49_121:
	ret;

}
	// .globl	contiguous_reduce2_u64
.visible .entry contiguous_reduce2_u64(
	.param .u64 .ptr .align 1 contiguous_reduce2_u64_param_0,
	.param .u64 .ptr .align 1 contiguous_reduce2_u64_param_1,
	.param .u64 .ptr .align 1 contiguous_reduce2_u64_param_2,
	.param .u64 .ptr .align 1 contiguous_reduce2_u64_param_3,
	.param .u64 contiguous_reduce2_u64_param_4,
	.param .u64 contiguous_reduce2_u64_param_5,
	.param .u64 contiguous_reduce2_u64_param_6
)
{
	.reg .pred 	%p<53>;
	.reg .b32 	%r<216>;
	.reg .b64 	%rd<599>;

	ld.param.u64 	%rd266, [contiguous_reduce2_u64_param_1];
	ld.param.u64 	%rd267, [contiguous_reduce2_u64_param_2];
	ld.param.u64 	%rd268, [contiguous_reduce2_u64_param_3];
	ld.param.u64 	%rd263, [contiguous_reduce2_u64_param_4];
	ld.param.u64 	%rd264, [contiguous_reduce2_u64_param_5];
	ld.param.u64 	%rd265, [contiguous_reduce2_u64_param_6];
	cvta.to.global.u64 	%rd1, %rd268;
	cvta.to.global.u64 	%rd2, %rd267;
	cvta.to.global.u64 	%rd598, %rd266;
	mov.u32 	%r1, %tid.x;
	mov.u32 	%r2, %ctaid.x;
	mov.u32 	%r215, %ntid.x;
	mul.lo.s32 	%r51, %r2, %r215;
	shl.b32 	%r52, %r51, 1;
	add.s32 	%r4, %r52, %r1;
	shl.b32 	%r53, %r1, 3;
	mov.u32 	%r54, sdata_u64;
	add.s32 	%r5, %r54, %r53;
	mov.b64 	%rd269, 0;
	st.shared.u64 	[%r5], %rd269;
	add.s32 	%r55, %r4, %r215;
	cvt.u64.u32 	%rd4, %r55;
	setp.le.u64 	%p1, %rd264, %rd4;
	@%p1 bra 	$L__BB50_54;
	cvt.u64.u32 	%rd403, %r4;
	mov.u32 	%r132, %ctaid.y;
	cvt.u64.u32 	%rd404, %r132;
	mul.lo.s64 	%rd405, %rd264, %rd404;
	add.s64 	%rd552, %rd405, %rd403;
	add.s64 	%rd550, %rd405, %rd4;
	cvt.u32.u64 	%r6, %rd263;
	add.s32 	%r209, %r6, -1;
	setp.lt.s32 	%p27, %r209, 0;
	mov.b64 	%rd556, 0;
	mov.u64 	%rd557, %rd556;
	@%p27 bra 	$L__BB50_53;
	setp.lt.u32 	%p28, %r209, 3;
	mov.b64 	%rd557, 0;
	mov.u64 	%rd556, %rd557;
	@%p28 bra 	$L__BB50_30;
	add.s32 	%r207, %r6, -2;
	and.b32  	%r133, %r6, -4;
	neg.s32 	%r206, %r133;
	mov.b64 	%rd557, 0;
$L__BB50_4:
	.pragma "nounroll";
	add.s32 	%r12, %r207, 1;
	mul.wide.u32 	%rd409, %r12, 8;
	add.s64 	%rd410, %rd2, %rd409;
	ld.global.u64 	%rd11, [%rd410];
	or.b64  	%rd411, %rd552, %rd11;
	and.b64  	%rd412, %rd411, -4294967296;
	setp.ne.s64 	%p29, %rd412, 0;
	@%p29 bra 	$L__BB50_6;
	cvt.u32.u64 	%r134, %rd11;
	cvt.u32.u64 	%r135, %rd552;
	div.u32 	%r136, %r135, %r134;
	mul.lo.s32 	%r137, %r136, %r134;
	sub.s32 	%r138, %r135, %r137;
	cvt.u64.u32 	%rd518, %r136;
	cvt.u64.u32 	%rd519, %r138;
	bra.uni 	$L__BB50_7;
$L__BB50_6:
	div.s64 	%rd518, %rd552, %rd11;
	mul.lo.s64 	%rd413, %rd518, %rd11;
	sub.s64 	%rd519, %rd552, %rd413;
$L__BB50_7:
	mul.wide.u32 	%rd414, %r12, 8;
	add.s64 	%rd415, %rd1, %rd414;
	ld.global.u64 	%rd18, [%rd415];
	mad.lo.s64 	%rd19, %rd18, %rd519, %rd556;
	or.b64  	%rd416, %rd550, %rd11;
	and.b64  	%rd417, %rd416, -4294967296;
	setp.ne.s64 	%p30, %rd417, 0;
	@%p30 bra 	$L__BB50_9;
	cvt.u32.u64 	%r139, %rd11;
	cvt.u32.u64 	%r140, %rd550;
	div.u32 	%r141, %r140, %r139;
	mul.lo.s32 	%r142, %r141, %r139;
	sub.s32 	%r143, %r140, %r142;
	cvt.u64.u32 	%rd520, %r141;
	cvt.u64.u32 	%rd521, %r143;
	bra.uni 	$L__BB50_10;
$L__BB50_9:
	div.s64 	%rd520, %rd550, %rd11;
	mul.lo.s64 	%rd418, %rd520, %rd11;
	sub.s64 	%rd521, %rd550, %rd418;
$L__BB50_10:
	mad.lo.s64 	%rd26, %rd521, %rd18, %rd557;
	mul.wide.u32 	%rd419, %r207, 8;
	add.s64 	%rd420, %rd2, %rd419;
	ld.global.u64 	%rd27, [%rd420];
	or.b64  	%rd421, %rd518, %rd27;
	and.b64  	%rd422, %rd421, -4294967296;
	setp.ne.s64 	%p31, %rd422, 0;
	@%p31 bra 	$L__BB50_12;
	cvt.u32.u64 	%r144, %rd27;
	cvt.u32.u64 	%r145, %rd518;
	div.u32 	%r146, %r145, %r144;
	mul.lo.s32 	%r147, %r146, %r144;
	sub.s32 	%r148, %r145, %r147;
	cvt.u64.u32 	%rd522, %r146;
	cvt.u64.u32 	%rd523, %r148;
	bra.uni 	$L__BB50_13;
$L__BB50_12:
	div.s64 	%rd522, %rd518, %rd27;
	mul.lo.s64 	%rd423, %rd522, %rd27;
	sub.s64 	%rd523, %rd518, %rd423;
$L__BB50_13:
	mul.wide.u32 	%rd424, %r207, 8;
	add.s64 	%rd425, %rd1, %rd424;
	ld.global.u64 	%rd34, [%rd425];
	mad.lo.s64 	%rd35, %rd34, %rd523, %rd19;
	or.b64  	%rd426, %rd520, %rd27;
	and.b64  	%rd427, %rd426, -4294967296;
	setp.ne.s64 	%p32, %rd427, 0;
	@%p32 bra 	$L__BB50_15;
	cvt.u32.u64 	%r149, %rd27;
	cvt.u32.u64 	%r150, %rd520;
	div.u32 	%r151, %r150, %r149;
	mul.lo.s32 	%r152, %r151, %r149;
	sub.s32 	%r153, %r150, %r152;
	cvt.u64.u32 	%rd524, %r151;
	cvt.u64.u32 	%rd525, %r153;
	bra.uni 	$L__BB50_16;
$L__BB50_15:
	div.s64 	%rd524, %rd520, %rd27;
	mul.lo.s64 	%rd428, %rd524, %rd27;
	sub.s64 	%rd525, %rd520, %rd428;
$L__BB50_16:
	mad.lo.s64 	%rd42, %rd525, %rd34, %rd26;
	add.s32 	%r13, %r207, -1;
	mul.wide.u32 	%rd429, %r13, 8;
	add.s64 	%rd430, %rd2, %rd429;
	ld.global.u64 	%rd43, [%rd430];
	or.b64  	%rd431, %rd522, %rd43;
	and.b64  	%rd432, %rd431, -4294967296;
	setp.ne.s64 	%p33, %rd432, 0;
	@%p33 bra 	$L__BB50_18;
	cvt.u32.u64 	%r154, %rd43;
	cvt.u32.u64 	%r155, %rd522;
	div.u32 	%r156, %r155, %r154;
	mul.lo.s32 	%r157, %r156, %r154;
	sub.s32 	%r158, %r155, %r157;
	cvt.u64.u32 	%rd526, %r156;
	cvt.u64.u32 	%rd527, %r158;
	bra.uni 	$L__BB50_19;
$L__BB50_18:
	div.s64 	%rd526, %rd522, %rd43;
	mul.lo.s64 	%rd433, %rd526, %rd43;
	sub.s64 	%rd527, %rd522, %rd433;
$L__BB50_19:
	mul.wide.u32 	%rd434, %r13, 8;
	add.s64 	%rd435, %rd1, %rd434;
	ld.global.u64 	%rd50, [%rd435];
	mad.lo.s64 	%rd51, %rd50, %rd527, %rd35;
	or.b64  	%rd436, %rd524, %rd43;
	and.b64  	%rd437, %rd436, -4294967296;
	setp.ne.s64 	%p34, %rd437, 0;
	@%p34 bra 	$L__BB50_21;
	cvt.u32.u64 	%r159, %rd43;
	cvt.u32.u64 	%r160, %rd524;
	div.u32 	%r161, %r160, %r159;
	mul.lo.s32 	%r162, %r161, %r159;
	sub.s32 	%r163, %r160, %r162;
	cvt.u64.u32 	%rd528, %r161;
	cvt.u64.u32 	%rd529, %r163;
	bra.uni 	$L__BB50_22;
$L__BB50_21:
	div.s64 	%rd528, %rd524, %rd43;
	mul.lo.s64 	%rd438, %rd528, %rd43;
	sub.s64 	%rd529, %rd524, %rd438;
$L__BB50_22:
	mad.lo.s64 	%rd58, %rd529, %rd50, %rd42;
	add.s32 	%r164, %r207, -2;
	mul.wide.u32 	%rd439, %r164, 8;
	add.s64 	%rd440, %rd2, %rd439;
	ld.global.u64 	%rd59, [%rd440];
	or.b64  	%rd441, %rd526, %rd59;
	and.b64  	%rd442, %rd441, -4294967296;
	setp.ne.s64 	%p35, %rd442, 0;
	@%p35 bra 	$L__BB50_24;
	cvt.u32.u64 	%r165, %rd59;
	cvt.u32.u64 	%r166, %rd526;
	div.u32 	%r167, %r166, %r165;
	mul.lo.s32 	%r168, %r167, %r165;
	sub.s32 	%r169, %r166, %r168;
	cvt.u64.u32 	%rd552, %r167;
	cvt.u64.u32 	%rd531, %r169;
	bra.uni 	$L__BB50_25;
$L__BB50_24:
	div.s64 	%rd552, %rd526, %rd59;
	mul.lo.s64 	%rd443, %rd552, %rd59;
	sub.s64 	%rd531, %rd526, %rd443;
$L__BB50_25:
	mul.wide.u32 	%rd444, %r164, 8;
	add.s64 	%rd445, %rd1, %rd444;
	ld.global.u64 	%rd66, [%rd445];
	mad.lo.s64 	%rd556, %rd66, %rd531, %rd51;
	or.b64  	%rd446, %rd528, %rd59;
	and.b64  	%rd447, %rd446, -4294967296;
	setp.ne.s64 	%p36, %rd447, 0;
	@%p36 bra 	$L__BB50_27;
	cvt.u32.u64 	%r171, %rd59;
	cvt.u32.u64 	%r172, %rd528;
	div.u32 	%r173, %r172, %r171;
	mul.lo.s32 	%r174, %r173, %r171;
	sub.s32 	%r175, %r172, %r174;
	cvt.u64.u32 	%rd550, %r173;
	cvt.u64.u32 	%rd533, %r175;
	bra.uni 	$L__BB50_28;
$L__BB50_27:
	div.s64 	%rd550, %rd528, %rd59;
	mul.lo.s64 	%rd448, %rd550, %rd59;
	sub.s64 	%rd533, %rd528, %rd448;
$L__BB50_28:
	mad.lo.s64 	%rd557, %rd533, %rd66, %rd58;
	add.s32 	%r207, %r207, -4;
	add.s32 	%r206, %r206, 4;
	setp.ne.s32 	%p37, %r206, 0;
	@%p37 bra 	$L__BB50_4;
	add.s32 	%r209, %r207, 1;
$L__BB50_30:
	and.b32  	%r18, %r6, 3;
	setp.eq.s32 	%p38, %r18, 0;
	@%p38 bra 	$L__BB50_53;
	setp.eq.s32 	%p39, %r18, 1;
	@%p39 bra 	$L__BB50_45;
	mul.wide.u32 	%rd450, %r209, 8;
	add.s64 	%rd451, %rd2, %rd450;
	ld.global.u64 	%rd81, [%rd451];
	or.b64  	%rd452, %rd552, %rd81;
	and.b64  	%rd453, %rd452, -4294967296;
	setp.ne.s64 	%p40, %rd453, 0;
	@%p40 bra 	$L__BB50_34;
	cvt.u32.u64 	%r176, %rd81;
	cvt.u32.u64 	%r177, %rd552;
	div.u32 	%r178, %r177, %r176;
	mul.lo.s32 	%r179, %r178, %r176;
	sub.s32 	%r180, %r177, %r179;
	cvt.u64.u32 	%rd540, %r178;
	cvt.u64.u32 	%rd541, %r180;
	bra.uni 	$L__BB50_35;
$L__BB50_34:
	div.s64 	%rd540, %rd552, %rd81;
	mul.lo.s64 	%rd454, %rd540, %rd81;
	sub.s64 	%rd541, %rd552, %rd454;
$L__BB50_35:
	add.s64 	%rd456, %rd1, %rd450;
	ld.global.u64 	%rd88, [%rd456];
	mad.lo.s64 	%rd89, %rd88, %rd541, %rd556;
	or.b64  	%rd457, %rd550, %rd81;
	and.b64  	%rd458, %rd457, -4294967296;
	setp.ne.s64 	%p41, %rd458, 0;
	@%p41 bra 	$L__BB50_37;
	cvt.u32.u64 	%r181, %rd81;
	cvt.u32.u64 	%r182, %rd550;
	div.u32 	%r183, %r182, %r181;
	mul.lo.s32 	%r184, %r183, %r181;
	sub.s32 	%r185, %r182, %r184;
	cvt.u64.u32 	%rd542, %r183;
	cvt.u64.u32 	%rd543, %r185;
	bra.uni 	$L__BB50_38;
$L__BB50_37:
	div.s64 	%rd542, %rd550, %rd81;
	mul.lo.s64 	%rd459, %rd542, %rd81;
	sub.s64 	%rd543, %rd550, %rd459;
$L__BB50_38:
	mad.lo.s64 	%rd96, %rd543, %rd88, %rd557;
	add.s32 	%r19, %r209, -1;
	mul.wide.u32 	%rd460, %r19, 8;
	add.s64 	%rd461, %rd2, %rd460;
	ld.global.u64 	%rd97, [%rd461];
	or.b64  	%rd462, %rd540, %rd97;
	and.b64  	%rd463, %rd462, -4294967296;
	setp.ne.s64 	%p42, %rd463, 0;
	@%p42 bra 	$L__BB50_40;
	cvt.u32.u64 	%r186, %rd97;
	cvt.u32.u64 	%r187, %rd540;
	div.u32 	%r188, %r187, %r186;
	mul.lo.s32 	%r189, %r188, %r186;
	sub.s32 	%r190, %r187, %r189;
	cvt.u64.u32 	%rd552, %r188;
	cvt.u64.u32 	%rd545, %r190;
	bra.uni 	$L__BB50_41;
$L__BB50_40:
	div.s64 	%rd552, %rd540, %rd97;
	mul.lo.s64 	%rd464, %rd552, %rd97;
	sub.s64 	%rd545, %rd540, %rd464;
$L__BB50_41:
	add.s64 	%rd466, %rd1, %rd460;
	ld.global.u64 	%rd104, [%rd466];
	mad.lo.s64 	%rd556, %rd104, %rd545, %rd89;
	or.b64  	%rd467, %rd542, %rd97;
	and.b64  	%rd468, %rd467, -4294967296;
	setp.ne.s64 	%p43, %rd468, 0;
	@%p43 bra 	$L__BB50_43;
	cvt.u32.u64 	%r191, %rd97;
	cvt.u32.u64 	%r192, %rd542;
	div.u32 	%r193, %r192, %r191;
	mul.lo.s32 	%r194, %r193, %r191;
	sub.s32 	%r195, %r192, %r194;
	cvt.u64.u32 	%rd550, %r193;
	cvt.u64.u32 	%rd547, %r195;
	bra.uni 	$L__BB50_44;
$L__BB50_43:
	div.s64 	%rd550, %rd542, %rd97;
	mul.lo.s64 	%rd469, %rd550, %rd97;
	sub.s64 	%rd547, %rd542, %rd469;
$L__BB50_44:
	mad.lo.s64 	%rd557, %rd547, %rd104, %rd96;
	add.s32 	%r209, %r209, -2;
$L__BB50_45:
	and.b32  	%r196, %r6, 1;
	setp.eq.b32 	%p44, %r196, 1;
	not.pred 	%p45, %p44;
	@%p45 bra 	$L__BB50_53;
	mul.wide.u32 	%rd470, %r209, 8;
	add.s64 	%rd471, %rd2, %rd470;
	ld.global.u64 	%rd119, [%rd471];
	or.b64  	%rd472, %rd552, %rd119;
	and.b64  	%rd473, %rd472, -4294967296;
	setp.ne.s64 	%p46, %rd473, 0;
	@%p46 bra 	$L__BB50_48;
	cvt.u32.u64 	%r197, %rd119;
	cvt.u32.u64 	%r198, %rd552;
	rem.u32 	%r199, %r198, %r197;
	cvt.u64.u32 	%rd554, %r199;
	bra.uni 	$L__BB50_49;
$L__BB50_48:
	rem.s64 	%rd554, %rd552, %rd119;
$L__BB50_49:
	add.s64 	%rd475, %rd1, %rd470;
	ld.global.u64 	%rd123, [%rd475];
	mad.lo.s64 	%rd556, %rd123, %rd554, %rd556;
	or.b64  	%rd476, %rd550, %rd119;
	and.b64  	%rd477, %rd476, -4294967296;
	setp.ne.s64 	%p47, %rd477, 0;
	@%p47 bra 	$L__BB50_51;
	cvt.u32.u64 	%r200, %rd119;
	cvt.u32.u64 	%r201, %rd550;
	rem.u32 	%r202, %r201, %r200;
	cvt.u64.u32 	%rd555, %r202;
	bra.uni 	$L__BB50_52;
$L__BB50_51:
	rem.s64 	%rd555, %rd550, %rd119;
$L__BB50_52:
	mad.lo.s64 	%rd557, %rd555, %rd123, %rd557;
$L__BB50_53:
	shl.b64 	%rd478, %rd556, 3;
	add.s64 	%rd479, %rd598, %rd478;
	ld.global.u64 	%rd480, [%rd479];
	shl.b64 	%rd481, %rd557, 3;
	add.s64 	%rd482, %rd598, %rd481;
	ld.global.u64 	%rd483, [%rd482];
	max.u64 	%rd484, %rd480, %rd483;
	st.shared.u64 	[%r5], %rd484;
	bra.uni 	$L__BB50_114;
$L__BB50_54:
	cvt.u64.u32 	%rd131, %r4;
	setp.le.u64 	%p2, %rd264, %rd131;
	@%p2 bra 	$L__BB50_114;
	mov.u32 	%r56, %ctaid.y;
	cvt.u64.u32 	%rd270, %r56;
	mad.lo.s64 	%rd589, %rd264, %rd270, %rd131;
	cvt.u32.u64 	%r22, %rd263;
	add.s32 	%r213, %r22, -1;
	setp.lt.s32 	%p3, %r213, 0;
	@%p3 bra 	$L__BB50_113;
	and.b32  	%r24, %r22, 7;
	setp.lt.u32 	%p4, %r213, 7;
	@%p4 bra 	$L__BB50_84;
	add.s32 	%r211, %r22, -4;
	and.b32  	%r57, %r22, -8;
	neg.s32 	%r210, %r57;
$L__BB50_58:
	.pragma "nounroll";
	add.s32 	%r29, %r211, 3;
	mul.wide.u32 	%rd272, %r29, 8;
	add.s64 	%rd273, %rd2, %rd272;
	ld.global.u64 	%rd135, [%rd273];
	or.b64  	%rd274, %rd589, %rd135;
	and.b64  	%rd275, %rd274, -4294967296;
	setp.ne.s64 	%p5, %rd275, 0;
	@%p5 bra 	$L__BB50_60;
	cvt.u32.u64 	%r58, %rd135;
	cvt.u32.u64 	%r59, %rd589;
	div.u32 	%r60, %r59, %r58;
	mul.lo.s32 	%r61, %r60, %r58;
	sub.s32 	%r62, %r59, %r61;
	cvt.u64.u32 	%rd560, %r60;
	cvt.u64.u32 	%rd561, %r62;
	bra.uni 	$L__BB50_61;
$L__BB50_60:
	div.s64 	%rd560, %rd589, %rd135;
	mul.lo.s64 	%rd276, %rd560, %rd135;
	sub.s64 	%rd561, %rd589, %rd276;
$L__BB50_61:
	add.s64 	%rd278, %rd1, %rd272;
	ld.global.u64 	%rd279, [%rd278];
	mul.lo.s64 	%rd142, %rd279, %rd561;
	add.s32 	%r30, %r211, 2;
	mul.wide.u32 	%rd280, %r30, 8;
	add.s64 	%rd281, %rd2, %rd280;
	ld.global.u64 	%rd143, [%rd281];
	or.b64  	%rd282, %rd560, %rd143;
	and.b64  	%rd283, %rd282, -4294967296;
	setp.ne.s64 	%p6, %rd283, 0;
	@%p6 bra 	$L__BB50_63;
	cvt.u32.u64 	%r63, %rd143;
	cvt.u32.u64 	%r64, %rd560;
	div.u32 	%r65, %r64, %r63;
	mul.lo.s32 	%r66, %r65, %r63;
	sub.s32 	%r67, %r64, %r66;
	cvt.u64.u32 	%rd562, %r65;
	cvt.u64.u32 	%rd563, %r67;
	bra.uni 	$L__BB50_64;
$L__BB50_63:
	div.s64 	%rd562, %rd560, %rd143;
	mul.lo.s64 	%rd284, %rd562, %rd143;
	sub.s64 	%rd563, %rd560, %rd284;
$L__BB50_64:
	add.s64 	%rd286, %rd1, %rd280;
	ld.global.u64 	%rd287, [%rd286];
	mad.lo.s64 	%rd150, %rd287, %rd563, %rd142;
	add.s32 	%r31, %r211, 1;
	mul.wide.u32 	%rd288, %r31, 8;
	add.s64 	%rd289, %rd2, %rd288;
	ld.global.u64 	%rd151, [%rd289];
	or.b64  	%rd290, %rd562, %rd151;
	and.b64  	%rd291, %rd290, -4294967296;
	setp.ne.s64 	%p7, %rd291, 0;
	@%p7 bra 	$L__BB50_66;
	cvt.u32.u64 	%r68, %rd151;
	cvt.u32.u64 	%r69, %rd562;
	div.u32 	%r70, %r69, %r68;
	mul.lo.s32 	%r71, %r70, %r68;
	sub.s32 	%r72, %r69, %r71;
	cvt.u64.u32 	%rd564, %r70;
	cvt.u64.u32 	%rd565, %r72;
	bra.uni 	$L__BB50_67;
$L__BB50_66:
	div.s64 	%rd564, %rd562, %rd151;
	mul.lo.s64 	%rd292, %rd564, %rd151;
	sub.s64 	%rd565, %rd562, %rd292;
$L__BB50_67:
	add.s64 	%rd294, %rd1, %rd288;
	ld.global.u64 	%rd295, [%rd294];
	mad.lo.s64 	%rd158, %rd295, %rd565, %rd150;
	add.s32 	%r32, %r211, -4;
	mul.wide.u32 	%rd296, %r211, 8;
	add.s64 	%rd297, %rd2, %rd296;
	ld.global.u64 	%rd159, [%rd297];
	or.b64  	%rd298, %rd564, %rd159;
	and.b64  	%rd299, %rd298, -4294967296;
	setp.ne.s64 	%p8, %rd299, 0;
	@%p8 bra 	$L__BB50_69;
	cvt.u32.u64 	%r73, %rd159;
	cvt.u32.u64 	%r74, %rd564;
	div.u32 	%r75, %r74, %r73;
	mul.lo.s32 	%r76, %r75, %r73;
	sub.s32 	%r77, %r74, %r76;
	cvt.u64.u32 	%rd566, %r75;
	cvt.u64.u32 	%rd567, %r77;
	bra.uni 	$L__BB50_70;
$L__BB50_69:
	div.s64 	%rd566, %rd564, %rd159;
	mul.lo.s64 	%rd300, %rd566, %rd159;
	sub.s64 	%rd567, %rd564, %rd300;
$L__BB50_70:
	add.s64 	%rd302, %rd1, %rd296;
	ld.global.u64 	%rd303, [%rd302];
	mad.lo.s64 	%rd166, %rd303, %rd567, %rd158;
	add.s32 	%r33, %r211, -1;
	mul.wide.u32 	%rd304, %r33, 8;
	add.s64 	%rd305, %rd2, %rd304;
	ld.global.u64 	%rd167, [%rd305];
	or.b64  	%rd306, %rd566, %rd167;
	and.b64  	%rd307, %rd306, -4294967296;
	setp.ne.s64 	%p9, %rd307, 0;
	@%p9 bra 	$L__BB50_72;
	cvt.u32.u64 	%r78, %rd167;
	cvt.u32.u64 	%r79, %rd566;
	div.u32 	%r80, %r79, %r78;
	mul.lo.s32 	%r81, %r80, %r78;
	sub.s32 	%r82, %r79, %r81;
	cvt.u64.u32 	%rd568, %r80;
	cvt.u64.u32 	%rd569, %r82;
	bra.uni 	$L__BB50_73;
$L__BB50_72:
	div.s64 	%rd568, %rd566, %rd167;
	mul.lo.s64 	%rd308, %rd568, %rd167;
	sub.s64 	%rd569, %rd566, %rd308;
$L__BB50_73:
	add.s64 	%rd310, %rd1, %rd304;
	ld.global.u64 	%rd311, [%rd310];
	mad.lo.s64 	%rd174, %rd311, %rd569, %rd166;
	add.s32 	%r34, %r211, -2;
	mul.wide.u32 	%rd312, %r34, 8;
	add.s64 	%rd313, %rd2, %rd312;
	ld.global.u64 	%rd175, [%rd313];
	or.b64  	%rd314, %rd568, %rd175;
	and.b64  	%rd315, %rd314, -4294967296;
	setp.ne.s64 	%p10, %rd315, 0;
	@%p10 bra 	$L__BB50_75;
	cvt.u32.u64 	%r83, %rd175;
	cvt.u32.u64 	%r84, %rd568;
	div.u32 	%r85, %r84, %r83;
	mul.lo.s32 	%r86, %r85, %r83;
	sub.s32 	%r87, %r84, %r86;
	cvt.u64.u32 	%rd570, %r85;
	cvt.u64.u32 	%rd571, %r87;
	bra.uni 	$L__BB50_76;
$L__BB50_75:
	div.s64 	%rd570, %rd568, %rd175;
	mul.lo.s64 	%rd316, %rd570, %rd175;
	sub.s64 	%rd571, %rd568, %rd316;
$L__BB50_76:
	add.s64 	%rd318, %rd1, %rd312;
	ld.global.u64 	%rd319, [%rd318];
	mad.lo.s64 	%rd182, %rd319, %rd571, %rd174;
	add.s32 	%r35, %r211, -3;
	mul.wide.u32 	%rd320, %r35, 8;
	add.s64 	%rd321, %rd2, %rd320;
	ld.global.u64 	%rd183, [%rd321];
	or.b64  	%rd322, %rd570, %rd183;
	and.b64  	%rd323, %rd322, -4294967296;
	setp.ne.s64 	%p11, %rd323, 0;
	@%p11 bra 	$L__BB50_78;
	cvt.u32.u64 	%r88, %rd183;
	cvt.u32.u64 	%r89, %rd570;
	div.u32 	%r90, %r89, %r88;
	mul.lo.s32 	%r91, %r90, %r88;
	sub.s32 	%r92, %r89, %r91;
	cvt.u64.u32 	%rd572, %r90;
	cvt.u64.u32 	%rd573, %r92;
	bra.uni 	$L__BB50_79;
$L__BB50_78:
	div.s64 	%rd572, %rd570, %rd183;
	mul.lo.s64 	%rd324, %rd572, %rd183;
	sub.s64 	%rd573, %rd570, %rd324;
$L__BB50_79:
	add.s64 	%rd326, %rd1, %rd320;
	ld.global.u64 	%rd327, [%rd326];
	mad.lo.s64 	%rd190, %rd327, %rd573, %rd182;
	mul.wide.u32 	%rd328, %r32, 8;
	add.s64 	%rd329, %rd2, %rd328;
	ld.global.u64 	%rd191, [%rd329];
	or.b64  	%rd330, %rd572, %rd191;
	and.b64  	%rd331, %rd330, -4294967296;
	setp.ne.s64 	%p12, %rd331, 0;
	@%p12 bra 	$L__BB50_81;
	cvt.u32.u64 	%r93, %rd191;
	cvt.u32.u64 	%r94, %rd572;
	div.u32 	%r95, %r94, %r93;
	mul.lo.s32 	%r96, %r95, %r93;
	sub.s32 	%r97, %r94, %r96;
	cvt.u64.u32 	%rd589, %r95;
	cvt.u64.u32 	%rd575, %r97;
	bra.uni 	$L__BB50_82;
$L__BB50_81:
	div.s64 	%rd589, %rd572, %rd191;
	mul.lo.s64 	%rd332, %rd589, %rd191;
	sub.s64 	%rd575, %rd572, %rd332;
$L__BB50_82:
	add.s64 	%rd334, %rd1, %rd328;
	ld.global.u64 	%rd335, [%rd334];
	mad.lo.s64 	%rd336, %rd335, %rd575, %rd190;
	shl.b64 	%rd337, %rd336, 3;
	add.s64 	%rd598, %rd598, %rd337;
	add.s32 	%r211, %r211, -8;
	add.s32 	%r210, %r210, 8;
	setp.ne.s32 	%p13, %r210, 0;
	@%p13 bra 	$L__BB50_58;
	add.s32 	%r213, %r211, 3;
$L__BB50_84:
	setp.eq.s32 	%p14, %r24, 0;
	@%p14 bra 	$L__BB50_113;
	and.b32  	%r40, %r22, 3;
	setp.lt.u32 	%p15, %r24, 4;
	@%p15 bra 	$L__BB50_99;
	mul.wide.u32 	%rd339, %r213, 8;
	add.s64 	%rd340, %rd2, %rd339;
	ld.global.u64 	%rd202, [%rd340];
	or.b64  	%rd341, %rd589, %rd202;
	and.b64  	%rd342, %rd341, -4294967296;
	setp.ne.s64 	%p16, %rd342, 0;
	@%p16 bra 	$L__BB50_88;
	cvt.u32.u64 	%r98, %rd202;
	cvt.u32.u64 	%r99, %rd589;
	div.u32 	%r100, %r99, %r98;
	mul.lo.s32 	%r101, %r100, %r98;
	sub.s32 	%r102, %r99, %r101;
	cvt.u64.u32 	%rd579, %r100;
	cvt.u64.u32 	%rd580, %r102;
	bra.uni 	$L__BB50_89;
$L__BB50_88:
	div.s64 	%rd579, %rd589, %rd202;
	mul.lo.s64 	%rd343, %rd579, %rd202;
	sub.s64 	%rd580, %rd589, %rd343;
$L__BB50_89:
	add.s64 	%rd345, %rd1, %rd339;
	ld.global.u64 	%rd346, [%rd345];
	mul.lo.s64 	%rd209, %rd346, %rd580;
	add.s32 	%r41, %r213, -1;
	mul.wide.u32 	%rd347, %r41, 8;
	add.s64 	%rd348, %rd2, %rd347;
	ld.global.u64 	%rd210, [%rd348];
	or.b64  	%rd349, %rd579, %rd210;
	and.b64  	%rd350, %rd349, -4294967296;
	setp.ne.s64 	%p17, %rd350, 0;
	@%p17 bra 	$L__BB50_91;
	cvt.u32.u64 	%r103, %rd210;
	cvt.u32.u64 	%r104, %rd579;
	div.u32 	%r105, %r104, %r103;
	mul.lo.s32 	%r106, %r105, %r103;
	sub.s32 	%r107, %r104, %r106;
	cvt.u64.u32 	%rd581, %r105;
	cvt.u64.u32 	%rd582, %r107;
	bra.uni 	$L__BB50_92;
$L__BB50_91:
	div.s64 	%rd581, %rd579, %rd210;
	mul.lo.s64 	%rd351, %rd581, %rd210;
	sub.s64 	%rd582, %rd579, %rd351;
$L__BB50_92:
	add.s64 	%rd353, %rd1, %rd347;
	ld.global.u64 	%rd354, [%rd353];
	mad.lo.s64 	%rd217, %rd354, %rd582, %rd209;
	add.s32 	%r42, %r213, -2;
	mul.wide.u32 	%rd355, %r42, 8;
	add.s64 	%rd356, %rd2, %rd355;
	ld.global.u64 	%rd218, [%rd356];
	or.b64  	%rd357, %rd581, %rd218;
	and.b64  	%rd358, %rd357, -4294967296;
	setp.ne.s64 	%p18, %rd358, 0;
	@%p18 bra 	$L__BB50_94;
	cvt.u32.u64 	%r108, %rd218;
	cvt.u32.u64 	%r109, %rd581;
	div.u32 	%r110, %r109, %r108;
	mul.lo.s32 	%r111, %r110, %r108;
	sub.s32 	%r112, %r109, %r111;
	cvt.u64.u32 	%rd583, %r110;
	cvt.u64.u32 	%rd584, %r112;
	bra.uni 	$L__BB50_95;
$L__BB50_94:
	div.s64 	%rd583, %rd581, %rd218;
	mul.lo.s64 	%rd359, %rd583, %rd218;
	sub.s64 	%rd584, %rd581, %rd359;
$L__BB50_95:
	add.s64 	%rd361, %rd1, %rd355;
	ld.global.u64 	%rd362, [%rd361];
	mad.lo.s64 	%rd225, %rd362, %rd584, %rd217;
	add.s32 	%r43, %r213, -3;
	mul.wide.u32 	%rd363, %r43, 8;
	add.s64 	%rd364, %rd2, %rd363;
	ld.global.u64 	%rd226, [%rd364];
	or.b64  	%rd365, %rd583, %rd226;
	and.b64  	%rd366, %rd365, -4294967296;
	setp.ne.s64 	%p19, %rd366, 0;
	@%p19 bra 	$L__BB50_97;
	cvt.u32.u64 	%r113, %rd226;
	cvt.u32.u64 	%r114, %rd583;
	div.u32 	%r115, %r114, %r113;
	mul.lo.s32 	%r116, %r115, %r113;
	sub.s32 	%r117, %r114, %r116;
	cvt.u64.u32 	%rd589, %r115;
	cvt.u64.u32 	%rd586, %r117;
	bra.uni 	$L__BB50_98;
$L__BB50_97:
	div.s64 	%rd589, %rd583, %rd226;
	mul.lo.s64 	%rd367, %rd589, %rd226;
	sub.s64 	%rd586, %rd583, %rd367;
$L__BB50_98:
	add.s64 	%rd369, %rd1, %rd363;
	ld.global.u64 	%rd370, [%rd369];
	mad.lo.s64 	%rd371, %rd370, %rd586, %rd225;
	shl.b64 	%rd372, %rd371, 3;
	add.s64 	%rd598, %rd598, %rd372;
	add.s32 	%r213, %r213, -4;
$L__BB50_99:
	setp.eq.s32 	%p20, %r40, 0;
	@%p20 bra 	$L__BB50_113;
	setp.eq.s32 	%p21, %r40, 1;
	@%p21 bra 	$L__BB50_108;
	mul.wide.u32 	%rd374, %r213, 8;
	add.s64 	%rd375, %rd2, %rd374;
	ld.global.u64 	%rd237, [%rd375];
	or.b64  	%rd376, %rd589, %rd237;
	and.b64  	%rd377, %rd376, -4294967296;
	setp.ne.s64 	%p22, %rd377, 0;
	@%p22 bra 	$L__BB50_103;
	cvt.u32.u64 	%r118, %rd237;
	cvt.u32.u64 	%r119, %rd589;
	div.u32 	%r120, %r119, %r118;
	mul.lo.s32 	%r121, %r120, %r118;
	sub.s32 	%r122, %r119, %r121;
	cvt.u64.u32 	%rd590, %r120;
	cvt.u64.u32 	%rd591, %r122;
	bra.uni 	$L__BB50_104;
$L__BB50_103:
	div.s64 	%rd590, %rd589, %rd237;
	mul.lo.s64 	%rd378, %rd590, %rd237;
	sub.s64 	%rd591, %rd589, %rd378;
$L__BB50_104:
	add.s64 	%rd380, %rd1, %rd374;
	ld.global.u64 	%rd381, [%rd380];
	mul.lo.s64 	%rd244, %rd381, %rd591;
	add.s32 	%r46, %r213, -1;
	mul.wide.u32 	%rd382, %r46, 8;
	add.s64 	%rd383, %rd2, %rd382;
	ld.global.u64 	%rd245, [%rd383];
	or.b64  	%rd384, %rd590, %rd245;
	and.b64  	%rd385, %rd384, -4294967296;
	setp.ne.s64 	%p23, %rd385, 0;
	@%p23 bra 	$L__BB50_106;
	cvt.u32.u64 	%r123, %rd245;
	cvt.u32.u64 	%r124, %rd590;
	div.u32 	%r125, %r124, %r123;
	mul.lo.s32 	%r126, %r125, %r123;
	sub.s32 	%r127, %r124, %r126;
	cvt.u64.u32 	%rd589, %r125;
	cvt.u64.u32 	%rd593, %r127;
	bra.uni 	$L__BB50_107;
$L__BB50_106:
	div.s64 	%rd589, %rd590, %rd245;
	mul.lo.s64 	%rd386, %rd589, %rd245;
	sub.s64 	%rd593, %rd590, %rd386;
$L__BB50_107:
	add.s64 	%rd388, %rd1, %rd382;
	ld.global.u64 	%rd389, [%rd388];
	mad.lo.s64 	%rd390, %rd389, %rd593, %rd244;
	shl.b64 	%rd391, %rd390, 3;
	add.s64 	%rd598, %rd598, %rd391;
	add.s32 	%r213, %r213, -2;
$L__BB50_108:
	and.b32  	%r128, %r22, 1;
	setp.eq.b32 	%p24, %r128, 1;
	not.pred 	%p25, %p24;
	@%p25 bra 	$L__BB50_113;
	mul.wide.u32 	%rd392, %r213, 8;
	add.s64 	%rd393, %rd2, %rd392;
	ld.global.u64 	%rd256, [%rd393];
	or.b64  	%rd394, %rd589, %rd256;
	and.b64  	%rd395, %rd394, -4294967296;
	setp.ne.s64 	%p26, %rd395, 0;
	@%p26 bra 	$L__BB50_111;
	cvt.u32.u64 	%r129, %rd256;
	cvt.u32.u64 	%r130, %rd589;
	rem.u32 	%r131, %r130, %r129;
	cvt.u64.u32 	%rd597, %r131;
	bra.uni 	$L__BB50_112;
$L__BB50_111:
	rem.s64 	%rd597, %rd589, %rd256;
$L__BB50_112:
	add.s64 	%rd397, %rd1, %rd392;
	ld.global.u64 	%rd398, [%rd397];
	mul.lo.s64 	%rd399, %rd398, %rd597;
	shl.b64 	%rd400, %rd399, 3;
	add.s64 	%rd598, %rd598, %rd400;
$L__BB50_113:
	ld.global.u64 	%rd401, [%rd598];
	st.shared.u64 	[%r5], %rd401;
$L__BB50_114:
	bar.sync 	0;
	setp.lt.u32 	%p48, %r215, 66;
	@%p48 bra 	$L__BB50_118;
$L__BB50_115:
	shr.u32 	%r50, %r215, 1;
	setp.ge.u32 	%p49, %r1, %r50;
	@%p49 bra 	$L__BB50_117;
	ld.shared.u64 	%rd485, [%r5];
	shl.b32 	%r203, %r50, 3;
	add.s32 	%r204, %r5, %r203;
	ld.shared.u64 	%rd486, [%r204];
	max.u64 	%rd487, %rd485, %rd486;
	st.shared.u64 	[%r5], %rd487;
$L__BB50_117:
	bar.sync 	0;
	setp.gt.u32 	%p50, %r215, 131;
	mov.u32 	%r215, %r50;
	@%p50 bra 	$L__BB50_115;
$L__BB50_118:
	setp.gt.u32 	%p51, %r1, 31;
	@%p51 bra 	$L__BB50_121;
	ld.volatile.shared.u64 	%rd488, [%r5];
	ld.volatile.shared.u64 	%rd489, [%r5+256];
	max.u64 	%rd490, %rd488, %rd489;
	st.volatile.shared.u64 	[%r5], %rd490;
	ld.volatile.shared.u64 	%rd491, [%r5];
	ld.volatile.shared.u64 	%rd492, [%r5+128];
	max.u64 	%rd493, %rd491, %rd492;
	st.volatile.shared.u64 	[%r5], %rd493;
	ld.volatile.shared.u64 	%rd494, [%r5];
	ld.volatile.shared.u64 	%rd495, [%r5+64];
	max.u64 	%rd496, %rd494, %rd495;
	st.volatile.shared.u64 	[%r5], %rd496;
	ld.volatile.shared.u64 	%rd497, [%r5];
	ld.volatile.shared.u64 	%rd498, [%r5+32];
	max.u64 	%rd499, %rd497, %rd498;
	st.volatile.shared.u64 	[%r5], %rd499;
	ld.volatile.shared.u64 	%rd500, [%r5];
	ld.volatile.shared.u64 	%rd501, [%r5+16];
	max.u64 	%rd502, %rd500, %rd501;
	st.volatile.shared.u64 	[%r5], %rd502;
	ld.volatile.shared.u64 	%rd503, [%r5];
	ld.volatile.shared.u64 	%rd504, [%r5+8];
	max.u64 	%rd505, %rd503, %rd504;
	st.volatile.shared.u64 	[%r5], %rd505;
	setp.ne.s32 	%p52, %r1, 0;
	@%p52 bra 	$L__BB50_121;
	ld.param.u64 	%rd513, [contiguous_reduce2_u64_param_0];
	ld.shared.u64 	%rd506, [sdata_u64];
	cvt.u64.u32 	%rd507, %r2;
	mov.u32 	%r205, %ctaid.y;
	cvt.u64.u32 	%rd508, %r205;
	mad.lo.s64 	%rd509, %rd265, %rd508, %rd507;
	cvta.to.global.u64 	%rd510, %rd513;
	shl.b64 	%rd511, %rd509, 3;
	add.s64 	%rd512, %rd510, %rd511;
	st.global.u64 	[%rd512], %rd506;
$L__BB50_121:
	ret;

}
	// .globl	contiguous_reduce22_u64
.visible .entry contiguous_reduce22_u64(
	.param .u64 .ptr .align 1 contiguous_reduce22_u64_param_0,
	.param .u64 .ptr .align 1 contiguous_reduce22_u64_param_1,
	.param .u64 contiguous_reduce22_u64_param_2,
	.param .u64 contiguous_reduce22_u64_param_3
)
{
	.reg .pred 	%p<8>;
	.reg .b32 	%r<19>;
	.reg .b64 	%rd<54>;

	ld.param.u64 	%rd4, [contiguous_reduce22_u64_param_0];
	ld.param.u64 	%rd7, [contiguous_reduce22_u64_param_1];
	ld.param.u64 	%rd5, [contiguous_reduce22_u64_param_2];
	ld.param.u64 	%rd6, [contiguous_reduce22_u64_param_3];
	cvta.to.global.u64 	%rd1, %rd7;
	mov.u32 	%r1, %tid.x;
	mov.u32 	%r2, %ctaid.x;
	mov.u32 	%r18, %ntid.x;
	mul.lo.s32 	%r8, %r2, %r18;
	shl.b32 	%r9, %r8, 1;
	add.s32 	%r4, %r9, %r1;
	shl.b32 	%r10, %r1, 3;
	mov.u32 	%r11, sdata_u64;
	add.s32 	%r5, %r11, %r10;
	mov.b64 	%rd8, 0;
	st.shared.u64 	[%r5], %rd8;
	add.s32 	%r12, %r4, %r18;
	cvt.u64.u32 	%rd2, %r12;
	setp.le.u64 	%p1, %rd5, %rd2;
	@%p1 bra 	$L__BB51_2;
	cvt.u64.u32 	%rd14, %r4;
	mov.u32 	%r14, %ctaid.y;
	cvt.u64.u32 	%rd15, %r14;
	mul.lo.s64 	%rd16, %rd5, %rd15;
	add.s64 	%rd17, %rd16, %rd14;
	shl.b64 	%rd18, %rd17, 3;
	add.s64 	%rd19, %rd1, %rd18;
	ld.global.u64 	%rd20, [%rd19];
	add.s64 	%rd21, %rd16, %rd2;
	shl.b64 	%rd22, %rd21, 3;
	add.s64 	%rd23, %rd1, %rd22;
	ld.global.u64 	%rd24, [%rd23];
	max.u64 	%rd25, %rd20, %rd24;
	st.shared.u64 	[%r5], %rd25;
	bra.uni 	$L__BB51_4;
$L__BB51_2:
	cvt.u64.u32 	%rd3, %r4;
	setp.le.u64 	%p2, %rd5, %rd3;
	@%p2 bra 	$L__BB51_4;
	mov.u32 	%r13, %ctaid.y;
	cvt.u64.u32 	%rd9, %r13;
	mad.lo.s64 	%rd10, %rd5, %rd9, %rd3;
	shl.b64 	%rd11, %rd10, 3;
	add.s64 	%rd12, %rd1, %rd11;
	ld.global.u64 	%rd13, [%rd12];
	st.shared.u64 	[%r5], %rd13;
$L__BB51_4:
	bar.sync 	0;
	setp.lt.u32 	%p3, %r18, 66;
	@%p3 bra 	$L__BB51_8;
$L__BB51_5:
	shr.u32 	%r7, %r18, 1;
	setp.ge.u32 	%p4, %r1, %r7;
	@%p4 bra 	$L__BB51_7;
	ld.shared.u64 	%rd26, [%r5];
	shl.b32 	%r15, %r7, 3;
	add.s32 	%r16, %r5, %r15;
	ld.shared.u64 	%rd27, [%r16];
	max.u64 	%rd28, %rd26, %rd27;
	st.shared.u64 	[%r5], %rd28;
$L__BB51_7:
	bar.sync 	0;
	setp.gt.u32 	%p5, %r18, 131;
	mov.u32 	%r18, %r7;
	@%p5 bra 	$L__BB51_5;
$L__BB51_8:
	setp.gt.u32 	%p6, %r1, 31;
	@%p6 bra 	$L__BB51_11;
	ld.volatile.shared.u64 	%rd29, [%r5];
	ld.volatile.shared.u64 	%rd30, [%r5+256];
	max.u64 	%rd31, %rd29, %rd30;
	st.volatile.shared.u64 	[%r5], %rd31;
	ld.volatile.shared.u64 	%rd32, [%r5];
	ld.volatile.shared.u64 	%rd33, [%r5+128];
	max.u64 	%rd34, %rd32, %rd33;
	st.volatile.shared.u64 	[%r5], %rd34;
	ld.volatile.shared.u64 	%rd35, [%r5];
	ld.volatile.shared.u64 	%rd36, [%r5+64];
	max.u64 	%rd37, %rd35, %rd36;
	st.volatile.shared.u64 	[%r5], %rd37;
	ld.volatile.shared.u64 	%rd38, [%r5];
	ld.volatile.shared.u64 	%rd39, [%r5+32];
	max.u64 	%rd40, %rd38, %rd39;
	st.volatile.shared.u64 	[%r5], %rd40;
	ld.volatile.shared.u64 	%rd41, [%r5];
	ld.volatile.shared.u64 	%rd42, [%r5+16];
	max.u64 	%rd43, %rd41, %rd42;
	st.volatile.shared.u64 	[%r5], %rd43;
	ld.volatile.shared.u64 	%rd44, [%r5];
	ld.volatile.shared.u64 	%rd45, [%r5+8];
	max.u64 	%rd46, %rd44, %rd45;
	st.volatile.shared.u64 	[%r5], %rd46;
	setp.ne.s32 	%p7, %r1, 0;
	@%p7 bra 	$L__BB51_11;
	ld.shared.u64 	%rd47, [sdata_u64];
	cvt.u64.u32 	%rd48, %r2;
	mov.u32 	%r17, %ctaid.y;
	cvt.u64.u32 	%rd49, %r17;
	mad.lo.s64 	%rd50, %rd6, %rd49, %rd48;
	cvta.to.global.u64 	%rd51, %rd4;
	shl.b64 	%rd52, %rd50, 3;
	add.s64 	%rd53, %rd51, %rd52;
	st.global.u64 	[%rd53], %rd47;
$L__BB51_11:
	ret;

}
	// .globl	contiguous_reduce3_u64
.visible .entry contiguous_reduce3_u64(
	.param .u64 .ptr .align 1 contiguous_reduce3_u64_param_0,
	.param .u64 .ptr .align 1 contiguous_reduce3_u64_param_1,
	.param .u64 .ptr .align 1 contiguous_reduce3_u64_param_2,
	.param .u64 .ptr .align 1 contiguous_reduce3_u64_param_3,
	.param .u64 contiguous_reduce3_u64_param_4,
	.param .u64 contiguous_reduce3_u64_param_5,
	.param .u64 contiguous_reduce3_u64_param_6
)
{
	.reg .pred 	%p<38>;
	.reg .b32 	%r<204>;
	.reg .b64 	%rd<363>;

	ld.param.u64 	%rd159, [contiguous_reduce3_u64_param_0];
	ld.param.u64 	%rd160, [contiguous_reduce3_u64_param_1];
	ld.param.u64 	%rd163, [contiguous_reduce3_u64_param_2];
	ld.param.u64 	%rd164, [contiguous_reduce3_u64_param_3];
	ld.param.u64 	%rd161, [contiguous_reduce3_u64_param_4];
	ld.param.u64 	%rd162, [contiguous_reduce3_u64_param_5];
	ld.param.u64 	%rd165, [contiguous_reduce3_u64_param_6];
	cvta.to.global.u64 	%rd1, %rd164;
	cvta.to.global.u64 	%rd2, %rd163;
	mov.u32 	%r1, %tid.y;
	mov.u32 	%r2, %ntid.x;
	mov.u32 	%r3, %tid.x;
	mad.lo.s32 	%r64, %r1, %r2, %r3;
	mov.u32 	%r65, %ctaid.x;
	mad.lo.s32 	%r66, %r65, %r2, %r3;
	mov.u32 	%r4, %ctaid.y;
	mov.u32 	%r5, %ntid.y;
	mad.lo.s32 	%r67, %r4, %r5, %r1;
	shl.b32 	%r68, %r64, 3;
	mov.u32 	%r69, sdata_u64;
	add.s32 	%r7, %r69, %r68;
	mov.b64 	%rd167, 0;
	st.shared.u64 	[%r7], %rd167;
	cvt.u64.u32 	%rd3, %r66;
	setp.le.u64 	%p1, %rd162, %rd3;
	cvt.u64.u32 	%rd168, %r67;
	setp.le.u64 	%p2, %rd165, %rd168;
	or.pred  	%p3, %p1, %p2;
	@%p3 bra 	$L__BB52_76;
	cvt.u32.u64 	%r70, %rd3;
	cvt.u32.u64 	%r71, %rd162;
	mad.lo.s32 	%r194, %r67, %r71, %r70;
	cvt.u32.u64 	%r9, %rd161;
	add.s32 	%r193, %r9, -1;
	setp.lt.s32 	%p4, %r193, 0;
	mov.b64 	%rd353, 0;
	@%p4 bra 	$L__BB52_59;
	setp.lt.u32 	%p5, %r193, 7;
	mov.b64 	%rd353, 0;
	@%p5 bra 	$L__BB52_30;
	add.s32 	%r189, %r9, -4;
	and.b32  	%r72, %r9, -8;
	neg.s32 	%r188, %r72;
	mov.b64 	%rd353, 0;
$L__BB52_4:
	.pragma "nounroll";
	add.s32 	%r16, %r189, 3;
	cvt.u64.u32 	%rd5, %r194;
	mul.wide.u32 	%rd173, %r16, 8;
	add.s64 	%rd174, %rd2, %rd173;
	ld.global.u64 	%rd6, [%rd174];
	and.b64  	%rd175, %rd6, -4294967296;
	setp.ne.s64 	%p6, %rd175, 0;
	@%p6 bra 	$L__BB52_6;
	cvt.u32.u64 	%r73, %rd6;
	cvt.u32.u64 	%r74, %rd5;
	div.u32 	%r75, %r74, %r73;
	mul.lo.s32 	%r76, %r75, %r73;
	sub.s32 	%r77, %r74, %r76;
	cvt.u64.u32 	%rd318, %r75;
	cvt.u64.u32 	%rd319, %r77;
	bra.uni 	$L__BB52_7;
$L__BB52_6:
	div.s64 	%rd318, %rd5, %rd6;
	mul.lo.s64 	%rd176, %rd318, %rd6;
	sub.s64 	%rd319, %rd5, %rd176;
$L__BB52_7:
	mul.wide.u32 	%rd177, %r16, 8;
	add.s64 	%rd178, %rd1, %rd177;
	ld.global.u64 	%rd179, [%rd178];
	mad.lo.s64 	%rd13, %rd179, %rd319, %rd353;
	add.s32 	%r17, %r189, 2;
	and.b64  	%rd14, %rd318, 4294967295;
	mul.wide.u32 	%rd180, %r17, 8;
	add.s64 	%rd181, %rd2, %rd180;
	ld.global.u64 	%rd15, [%rd181];
	and.b64  	%rd182, %rd15, -4294967296;
	setp.ne.s64 	%p7, %rd182, 0;
	@%p7 bra 	$L__BB52_9;
	cvt.u32.u64 	%r78, %rd15;
	cvt.u32.u64 	%r79, %rd14;
	div.u32 	%r80, %r79, %r78;
	mul.lo.s32 	%r81, %r80, %r78;
	sub.s32 	%r82, %r79, %r81;
	cvt.u64.u32 	%rd320, %r80;
	cvt.u64.u32 	%rd321, %r82;
	bra.uni 	$L__BB52_10;
$L__BB52_9:
	div.s64 	%rd320, %rd14, %rd15;
	mul.lo.s64 	%rd183, %rd320, %rd15;
	sub.s64 	%rd321, %rd14, %rd183;
$L__BB52_10:
	mul.wide.u32 	%rd184, %r17, 8;
	add.s64 	%rd185, %rd1, %rd184;
	ld.global.u64 	%rd186, [%rd185];
	mad.lo.s64 	%rd22, %rd186, %rd321, %rd13;
	add.s32 	%r18, %r189, 1;
	and.b64  	%rd23, %rd320, 4294967295;
	mul.wide.u32 	%rd187, %r18, 8;
	add.s64 	%rd188, %rd2, %rd187;
	ld.global.u64 	%rd24, [%rd188];
	and.b64  	%rd189, %rd24, -4294967296;
	setp.ne.s64 	%p8, %rd189, 0;
	@%p8 bra 	$L__BB52_12;
	cvt.u32.u64 	%r83, %rd24;
	cvt.u32.u64 	%r84, %rd23;
	div.u32 	%r85, %r84, %r83;
	mul.lo.s32 	%r86, %r85, %r83;
	sub.s32 	%r87, %r84, %r86;
	cvt.u64.u32 	%rd322, %r85;
	cvt.u64.u32 	%rd323, %r87;
	bra.uni 	$L__BB52_13;
$L__BB52_12:
	div.s64 	%rd322, %rd23, %rd24;
	mul.lo.s64 	%rd190, %rd322, %rd24;
	sub.s64 	%rd323, %rd23, %rd190;
$L__BB52_13:
	mul.wide.u32 	%rd191, %r18, 8;
	add.s64 	%rd192, %rd1, %rd191;
	ld.global.u64 	%rd193, [%rd192];
	mad.lo.s64 	%rd31, %rd193, %rd323, %rd22;
	and.b64  	%rd32, %rd322, 4294967295;
	mul.wide.u32 	%rd194, %r189, 8;
	add.s64 	%rd195, %rd2, %rd194;
	ld.global.u64 	%rd33, [%rd195];
	and.b64  	%rd196, %rd33, -4294967296;
	setp.ne.s64 	%p9, %rd196, 0;
	@%p9 bra 	$L__BB52_15;
	cvt.u32.u64 	%r88, %rd33;
	cvt.u32.u64 	%r89, %rd32;
	div.u32 	%r90, %r89, %r88;
	mul.lo.s32 	%r91, %r90, %r88;
	sub.s32 	%r92, %r89, %r91;
	cvt.u64.u32 	%rd324, %r90;
	cvt.u64.u32 	%rd325, %r92;
	bra.uni 	$L__BB52_16;
$L__BB52_15:
	div.s64 	%rd324, %rd32, %rd33;
	mul.lo.s64 	%rd197, %rd324, %rd33;
	sub.s64 	%rd325, %rd32, %rd197;
$L__BB52_16:
	mul.wide.u32 	%rd198, %r189, 8;
	add.s64 	%rd199, %rd1, %rd198;
	ld.global.u64 	%rd200, [%rd199];
	mad.lo.s64 	%rd40, %rd200, %rd325, %rd31;
	add.s32 	%r19, %r189, -1;
	and.b64  	%rd41, %rd324, 4294967295;
	mul.wide.u32 	%rd201, %r19, 8;
	add.s64 	%rd202, %rd2, %rd201;
	ld.global.u64 	%rd42, [%rd202];
	and.b64  	%rd203, %rd42, -4294967296;
	setp.ne.s64 	%p10, %rd203, 0;
	@%p10 bra 	$L__BB52_18;
	cvt.u32.u64 	%r93, %rd42;
	cvt.u32.u64 	%r94, %rd41;
	div.u32 	%r95, %r94, %r93;
	mul.lo.s32 	%r96, %r95, %r93;
	sub.s32 	%r97, %r94, %r96;
	cvt.u64.u32 	%rd326, %r95;
	cvt.u64.u32 	%rd327, %r97;
	bra.uni 	$L__BB52_19;
$L__BB52_18:
	div.s64 	%rd326, %rd41, %rd42;
	mul.lo.s64 	%rd204, %rd326, %rd42;
	sub.s64 	%rd327, %rd41, %rd204;
$L__BB52_19:
	mul.wide.u32 	%rd205, %r19, 8;
	add.s64 	%rd206, %rd1, %rd205;
	ld.global.u64 	%rd207, [%rd206];
	mad.lo.s64 	%rd49, %rd207, %rd327, %rd40;
	add.s32 	%r20, %r189, -2;
	and.b64  	%rd50, %rd326, 4294967295;
	mul.wide.u32 	%rd208, %r20, 8;
	add.s64 	%rd209, %rd2, %rd208;
	ld.global.u64 	%rd51, [%rd209];
	and.b64  	%rd210, %rd51, -4294967296;
	setp.ne.s64 	%p11, %rd210, 0;
	@%p11 bra 	$L__BB52_21;
	cvt.u32.u64 	%r98, %rd51;
	cvt.u32.u64 	%r99, %rd50;
	div.u32 	%r100, %r99, %r98;
	mul.lo.s32 	%r101, %r100, %r98;
	sub.s32 	%r102, %r99, %r101;
	cvt.u64.u32 	%rd328, %r100;
	cvt.u64.u32 	%rd329, %r102;
	bra.uni 	$L__BB52_22;
$L__BB52_21:
	div.s64 	%rd328, %rd50, %rd51;
	mul.lo.s64 	%rd211, %rd328, %rd51;
	sub.s64 	%rd329, %rd50, %rd211;
$L__BB52_22:
	mul.wide.u32 	%rd212, %r20, 8;
	add.s64 	%rd213, %rd1, %rd212;
	ld.global.u64 	%rd214, [%rd213];
	mad.lo.s64 	%rd58, %rd214, %rd329, %rd49;
	add.s32 	%r21, %r189, -3;
	and.b64  	%rd59, %rd328, 4294967295;
	mul.wide.u32 	%rd215, %r21, 8;
	add.s64 	%rd216, %rd2, %rd215;
	ld.global.u64 	%rd60, [%rd216];
	and.b64  	%rd217, %rd60, -4294967296;
	setp.ne.s64 	%p12, %rd217, 0;
	@%p12 bra 	$L__BB52_24;
	cvt.u32.u64 	%r103, %rd60;
	cvt.u32.u64 	%r104, %rd59;
	div.u32 	%r105, %r104, %r103;
	mul.lo.s32 	%r106, %r105, %r103;
	sub.s32 	%r107, %r104, %r106;
	cvt.u64.u32 	%rd330, %r105;
	cvt.u64.u32 	%rd331, %r107;
	bra.uni 	$L__BB52_25;
$L__BB52_24:
	div.s64 	%rd330, %rd59, %rd60;
	mul.lo.s64 	%rd218, %rd330, %rd60;
	sub.s64 	%rd331, %rd59, %rd218;
$L__BB52_25:
	mul.wide.u32 	%rd219, %r21, 8;
	add.s64 	%rd220, %rd1, %rd219;
	ld.global.u64 	%rd221, [%rd220];
	mad.lo.s64 	%rd67, %rd221, %rd331, %rd58;
	and.b64  	%rd68, %rd330, 4294967295;
	add.s32 	%r108, %r189, -4;
	mul.wide.u32 	%rd222, %r108, 8;
	add.s64 	%rd223, %rd2, %rd222;
	ld.global.u64 	%rd69, [%rd223];
	and.b64  	%rd224, %rd69, -4294967296;
	setp.ne.s64 	%p13, %rd224, 0;
	@%p13 bra 	$L__BB52_27;
	cvt.u32.u64 	%r109, %rd69;
	cvt.u32.u64 	%r110, %rd68;
	div.u32 	%r111, %r110, %r109;
	mul.lo.s32 	%r112, %r111, %r109;
	sub.s32 	%r113, %r110, %r112;
	cvt.u64.u32 	%rd332, %r111;
	cvt.u64.u32 	%rd333, %r113;
	bra.uni 	$L__BB52_28;
$L__BB52_27:
	div.s64 	%rd332, %rd68, %rd69;
	mul.lo.s64 	%rd225, %rd332, %rd69;
	sub.s64 	%rd333, %rd68, %rd225;
$L__BB52_28:
	mul.wide.u32 	%rd226, %r108, 8;
	add.s64 	%rd227, %rd1, %rd226;
	ld.global.u64 	%rd228, [%rd227];
	mad.lo.s64 	%rd353, %rd228, %rd333, %rd67;
	cvt.u32.u64 	%r194, %rd332;
	add.s32 	%r189, %r189, -8;
	add.s32 	%r188, %r188, 8;
	setp.ne.s32 	%p14, %r188, 0;
	@%p14 bra 	$L__BB52_4;
	add.s32 	%r193, %r189, 3;
$L__BB52_30:
	and.b32  	%r28, %r9, 7;
	setp.eq.s32 	%p15, %r28, 0;
	@%p15 bra 	$L__BB52_59;
	and.b32  	%r29, %r9, 3;
	setp.lt.u32 	%p16, %r28, 4;
	@%p16 bra 	$L__BB52_45;
	cvt.u64.u32 	%rd79, %r194;
	mul.wide.u32 	%rd230, %r193, 8;
	add.s64 	%rd231, %rd2, %rd230;
	ld.global.u64 	%rd80, [%rd231];
	and.b64  	%rd232, %rd80, -4294967296;
	setp.ne.s64 	%p17, %rd232, 0;
	@%p17 bra 	$L__BB52_34;
	cvt.u32.u64 	%r115, %rd80;
	cvt.u32.u64 	%r116, %rd79;
	div.u32 	%r117, %r116, %r115;
	mul.lo.s32 	%r118, %r117, %r115;
	sub.s32 	%r119, %r116, %r118;
	cvt.u64.u32 	%rd336, %r117;
	cvt.u64.u32 	%rd337, %r119;
	bra.uni 	$L__BB52_35;
$L__BB52_34:
	div.s64 	%rd336, %rd79, %rd80;
	mul.lo.s64 	%rd233, %rd336, %rd80;
	sub.s64 	%rd337, %rd79, %rd233;
$L__BB52_35:
	mul.wide.u32 	%rd234, %r193, 8;
	add.s64 	%rd235, %rd1, %rd234;
	ld.global.u64 	%rd236, [%rd235];
	mad.lo.s64 	%rd87, %rd236, %rd337, %rd353;
	add.s32 	%r30, %r193, -1;
	and.b64  	%rd88, %rd336, 4294967295;
	mul.wide.u32 	%rd237, %r30, 8;
	add.s64 	%rd238, %rd2, %rd237;
	ld.global.u64 	%rd89, [%rd238];
	and.b64  	%rd239, %rd89, -4294967296;
	setp.ne.s64 	%p18, %rd239, 0;
	@%p18 bra 	$L__BB52_37;
	cvt.u32.u64 	%r120, %rd89;
	cvt.u32.u64 	%r121, %rd88;
	div.u32 	%r122, %r121, %r120;
	mul.lo.s32 	%r123, %r122, %r120;
	sub.s32 	%r124, %r121, %r123;
	cvt.u64.u32 	%rd338, %r122;
	cvt.u64.u32 	%rd339, %r124;
	bra.uni 	$L__BB52_38;
$L__BB52_37:
	div.s64 	%rd338, %rd88, %rd89;
	mul.lo.s64 	%rd240, %rd338, %rd89;
	sub.s64 	%rd339, %rd88, %rd240;
$L__BB52_38:
	mul.wide.u32 	%rd241, %r30, 8;
	add.s64 	%rd242, %rd1, %rd241;
	ld.global.u64 	%rd243, [%rd242];
	mad.lo.s64 	%rd96, %rd243, %rd339, %rd87;
	add.s32 	%r31, %r193, -2;
	and.b64  	%rd97, %rd338, 4294967295;
	mul.wide.u32 	%rd244, %r31, 8;
	add.s64 	%rd245, %rd2, %rd244;
	ld.global.u64 	%rd98, [%rd245];
	and.b64  	%rd246, %rd98, -4294967296;
	setp.ne.s64 	%p19, %rd246, 0;
	@%p19 bra 	$L__BB52_40;
	cvt.u32.u64 	%r125, %rd98;
	cvt.u32.u64 	%r126, %rd97;
	div.u32 	%r127, %r126, %r125;
	mul.lo.s32 	%r128, %r127, %r125;
	sub.s32 	%r129, %r126, %r128;
	cvt.u64.u32 	%rd340, %r127;
	cvt.u64.u32 	%rd341, %r129;
	bra.uni 	$L__BB52_41;
$L__BB52_40:
	div.s64 	%rd340, %rd97, %rd98;
	mul.lo.s64 	%rd247, %rd340, %rd98;
	sub.s64 	%rd341, %rd97, %rd247;
$L__BB52_41:
	mul.wide.u32 	%rd248, %r31, 8;
	add.s64 	%rd249, %rd1, %rd248;
	ld.global.u64 	%rd250, [%rd249];
	mad.lo.s64 	%rd105, %rd250, %rd341, %rd96;
	add.s32 	%r32, %r193, -3;
	and.b64  	%rd106, %rd340, 4294967295;
	mul.wide.u32 	%rd251, %r32, 8;
	add.s64 	%rd252, %rd2, %rd251;
	ld.global.u64 	%rd107, [%rd252];
	and.b64  	%rd253, %rd107, -4294967296;
	setp.ne.s64 	%p20, %rd253, 0;
	@%p20 bra 	$L__BB52_43;
	cvt.u32.u64 	%r130, %rd107;
	cvt.u32.u64 	%r131, %rd106;
	div.u32 	%r132, %r131, %r130;
	mul.lo.s32 	%r133, %r132, %r130;
	sub.s32 	%r134, %r131, %r133;
	cvt.u64.u32 	%rd342, %r132;
	cvt.u64.u32 	%rd343, %r134;
	bra.uni 	$L__BB52_44;
$L__BB52_43:
	div.s64 	%rd342, %rd106, %rd107;
	mul.lo.s64 	%rd254, %rd342, %rd107;
	sub.s64 	%rd343, %rd106, %rd254;
$L__BB52_44:
	mul.wide.u32 	%rd255, %r32, 8;
	add.s64 	%rd256, %rd1, %rd255;
	ld.global.u64 	%rd257, [%rd256];
	mad.lo.s64 	%rd353, %rd257, %rd343, %rd105;
	cvt.u32.u64 	%r194, %rd342;
	add.s32 	%r193, %r193, -4;
$L__BB52_45:
	setp.eq.s32 	%p21, %r29, 0;
	@%p21 bra 	$L__BB52_59;
	setp.eq.s32 	%p22, %r29, 1;
	@%p22 bra 	$L__BB52_54;
	cvt.u64.u32 	%rd117, %r194;
	mul.wide.u32 	%rd259, %r193, 8;
	add.s64 	%rd260, %rd2, %rd259;
	ld.global.u64 	%rd118, [%rd260];
	and.b64  	%rd261, %rd118, -4294967296;
	setp.ne.s64 	%p23, %rd261, 0;
	@%p23 bra 	$L__BB52_49;
	cvt.u32.u64 	%r135, %rd118;
	cvt.u32.u64 	%r136, %rd117;
	div.u32 	%r137, %r136, %r135;
	mul.lo.s32 	%r138, %r137, %r135;
	sub.s32 	%r139, %r136, %r138;
	cvt.u64.u32 	%rd346, %r137;
	cvt.u64.u32 	%rd347, %r139;
	bra.uni 	$L__BB52_50;
$L__BB52_49:
	div.s64 	%rd346, %rd117, %rd118;
	mul.lo.s64 	%rd262, %rd346, %rd118;
	sub.s64 	%rd347, %rd117, %rd262;
$L__BB52_50:
	add.s64 	%rd264, %rd1, %rd259;
	ld.global.u64 	%rd265, [%rd264];
	mad.lo.s64 	%rd125, %rd265, %rd347, %rd353;
	add.s32 	%r37, %r193, -1;
	and.b64  	%rd126, %rd346, 4294967295;
	mul.wide.u32 	%rd266, %r37, 8;
	add.s64 	%rd267, %rd2, %rd266;
	ld.global.u64 	%rd127, [%rd267];
	and.b64  	%rd268, %rd127, -4294967296;
	setp.ne.s64 	%p24, %rd268, 0;
	@%p24 bra 	$L__BB52_52;
	cvt.u32.u64 	%r140, %rd127;
	cvt.u32.u64 	%r141, %rd126;
	div.u32 	%r142, %r141, %r140;
	mul.lo.s32 	%r143, %r142, %r140;
	sub.s32 	%r144, %r141, %r143;
	cvt.u64.u32 	%rd348, %r142;
	cvt.u64.u32 	%rd349, %r144;
	bra.uni 	$L__BB52_53;
$L__BB52_52:
	div.s64 	%rd348, %rd126, %rd127;
	mul.lo.s64 	%rd269, %rd348, %rd127;
	sub.s64 	%rd349, %rd126, %rd269;
$L__BB52_53:
	add.s64 	%rd271, %rd1, %rd266;
	ld.global.u64 	%rd272, [%rd271];
	mad.lo.s64 	%rd353, %rd272, %rd349, %rd125;
	cvt.u32.u64 	%r194, %rd348;
	add.s32 	%r193, %r193, -2;
$L__BB52_54:
	and.b32  	%r145, %r9, 1;
	setp.eq.b32 	%p25, %r145, 1;
	not.pred 	%p26, %p25;
	@%p26 bra 	$L__BB52_59;
	cvt.u64.u32 	%rd137, %r194;
	mul.wide.u32 	%rd273, %r193, 8;
	add.s64 	%rd274, %rd2, %rd273;
	ld.global.u64 	%rd138, [%rd274];
	and.b64  	%rd275, %rd138, -4294967296;
	setp.ne.s64 	%p27, %rd275, 0;
	@%p27 bra 	$L__BB52_57;
	cvt.u32.u64 	%r146, %rd138;
	cvt.u32.u64 	%r147, %rd137;
	rem.u32 	%r148, %r147, %r146;
	cvt.u64.u32 	%rd352, %r148;
	bra.uni 	$L__BB52_58;
$L__BB52_57:
	rem.s64 	%rd352, %rd137, %rd138;
$L__BB52_58:
	add.s64 	%rd277, %rd1, %rd273;
	ld.global.u64 	%rd278, [%rd277];
	mad.lo.s64 	%rd353, %rd278, %rd352, %rd353;
$L__BB52_59:
	cvta.to.global.u64 	%rd279, %rd160;
	shl.b64 	%rd280, %rd353, 3;
	add.s64 	%rd281, %rd279, %rd280;
	ld.global.u64 	%rd282, [%rd281];
	st.shared.u64 	[%r7], %rd282;
	bar.sync 	0;
	setp.ne.s32 	%p28, %r1, 0;
	@%p28 bra 	$L__BB52_76;
	setp.gt.u32 	%p29, %r5, 1;
	@%p29 bra 	$L__BB52_62;
	shl.b32 	%r149, %r3, 3;
	mov.u32 	%r150, sdata_u64;
	add.s32 	%r151, %r150, %r149;
	ld.shared.u64 	%rd361, [%r151];
	bra.uni 	$L__BB52_75;
$L__BB52_62:
	shl.b32 	%r153, %r3, 3;
	mov.u32 	%r154, sdata_u64;
	add.s32 	%r42, %r154, %r153;
	ld.shared.u64 	%rd361, [%r42];
	add.s32 	%r43, %r5, -1;
	add.s32 	%r155, %r5, -2;
	and.b32  	%r44, %r43, 7;
	setp.lt.u32 	%p30, %r155, 7;
	mov.b32 	%r202, 1;
	@%p30 bra 	$L__BB52_66;
	and.b32  	%r158, %r43, -8;
	neg.s32 	%r199, %r158;
	shl.b32 	%r46, %r2, 3;
	add.s32 	%r160, %r153, %r46;
	add.s32 	%r197, %r154, %r160;
	shl.b32 	%r48, %r2, 6;
	mov.b32 	%r200, 1;
	mov.b32 	%r198, 0;
$L__BB52_64:
	.pragma "nounroll";
	mul.lo.s32 	%r162, %r200, %r2;
	shl.b32 	%r163, %r162, 3;
	add.s32 	%r164, %r42, %r163;
	ld.shared.u64 	%rd284, [%r197];
	max.u64 	%rd285, %rd361, %rd284;
	add.s32 	%r165, %r164, %r46;
	ld.shared.u64 	%rd286, [%r165];
	max.u64 	%rd287, %rd285, %rd286;
	add.s32 	%r166, %r165, %r46;
	ld.shared.u64 	%rd288, [%r166];
	max.u64 	%rd289, %rd287, %rd288;
	add.s32 	%r167, %r166, %r46;
	ld.shared.u64 	%rd290, [%r167];
	max.u64 	%rd291, %rd289, %rd290;
	add.s32 	%r168, %r167, %r46;
	ld.shared.u64 	%rd292, [%r168];
	max.u64 	%rd293, %rd291, %rd292;
	add.s32 	%r169, %r168, %r46;
	ld.shared.u64 	%rd294, [%r169];
	max.u64 	%rd295, %rd293, %rd294;
	add.s32 	%r170, %r169, %r46;
	ld.shared.u64 	%rd296, [%r170];
	max.u64 	%rd297, %rd295, %rd296;
	add.s32 	%r171, %r170, %r46;
	ld.shared.u64 	%rd298, [%r171];
	max.u64 	%rd361, %rd297, %rd298;
	add.s32 	%r200, %r200, 8;
	add.s32 	%r199, %r199, 8;
	add.s32 	%r198, %r198, 8;
	add.s32 	%r197, %r197, %r48;
	setp.ne.s32 	%p31, %r199, 0;
	@%p31 bra 	$L__BB52_64;
	add.s32 	%r202, %r198, 1;
$L__BB52_66:
	setp.eq.s32 	%p32, %r44, 0;
	@%p32 bra 	$L__BB52_74;
	and.b32  	%r59, %r43, 3;
	setp.lt.u32 	%p33, %r44, 4;
	@%p33 bra 	$L__BB52_69;
	mul.lo.s32 	%r172, %r202, %r2;
	shl.b32 	%r173, %r172, 3;
	add.s32 	%r174, %r42, %r173;
	ld.shared.u64 	%rd300, [%r174];
	max.u64 	%rd301, %rd361, %rd300;
	shl.b32 	%r175, %r2, 3;
	add.s32 	%r176, %r174, %r175;
	ld.shared.u64 	%rd302, [%r176];
	max.u64 	%rd303, %rd301, %rd302;
	add.s32 	%r177, %r176, %r175;
	ld.shared.u64 	%rd304, [%r177];
	max.u64 	%rd305, %rd303, %rd304;
	add.s32 	%r178, %r177, %r175;
	ld.shared.u64 	%rd306, [%r178];
	max.u64 	%rd361, %rd305, %rd306;
	add.s32 	%r202, %r202, 4;
$L__BB52_69:
	setp.eq.s32 	%p34, %r59, 0;
	@%p34 bra 	$L__BB52_74;
	setp.eq.s32 	%p35, %r59, 1;
	@%p35 bra 	$L__BB52_72;
	mul.lo.s32 	%r179, %r202, %r2;
	shl.b32 	%r180, %r179, 3;
	add.s32 	%r181, %r42, %r180;
	ld.shared.u64 	%rd308, [%r181];
	max.u64 	%rd309, %rd361, %rd308;
	shl.b32 	%r182, %r2, 3;
	add.s32 	%r183, %r181, %r182;
	ld.shared.u64 	%rd310, [%r183];
	max.u64 	%rd361, %rd309, %rd310;
	add.s32 	%r202, %r202, 2;
$L__BB52_72:
	and.b32  	%r184, %r43, 1;
	setp.eq.b32 	%p36, %r184, 1;
	not.pred 	%p37, %p36;
	@%p37 bra 	$L__BB52_74;
	mul.lo.s32 	%r185, %r202, %r2;
	shl.b32 	%r186, %r185, 3;
	add.s32 	%r187, %r42, %r186;
	ld.shared.u64 	%rd311, [%r187];
	max.u64 	%rd361, %rd361, %rd311;
$L__BB52_74:
	st.shared.u64 	[%r42], %rd361;
$L__BB52_75:
	cvt.u64.u32 	%rd312, %r4;
	mad.lo.s64 	%rd313, %rd162, %rd312, %rd3;
	cvta.to.global.u64 	%rd314, %rd159;
	shl.b64 	%rd315, %rd313, 3;
	add.s64 	%rd316, %rd314, %rd315;
	st.global.u64 	[%rd316], %rd361;
$L__BB52_76:
	ret;

}
	// .globl	contiguous_reduce33_u64
.visible .entry contiguous_reduce33_u64(
	.param .u64 .ptr .align 1 contiguous_reduce33_u64_param_0,
	.param .u64 .ptr .align 1 contiguous_reduce33_u64_param_1,
	.param .u64 contiguous_reduce33_u64_param_2,
	.param .u64 contiguous_reduce33_u64_param_3,
	.param .u64 contiguous_reduce33_u64_param_4
)
{
	.reg .pred 	%p<14>;
	.reg .b32 	%r<85>;
	.reg .b64 	%rd<71>;

	ld.param.u64 	%rd17, [contiguous_reduce33_u64_param_0];
	ld.param.u64 	%rd18, [contiguous_reduce33_u64_param_1];
	ld.param.u64 	%rd19, [contiguous_reduce33_u64_param_3];
	ld.param.u64 	%rd20, [contiguous_reduce33_u64_param_4];
	mov.u32 	%r1, %tid.y;
	mov.u32 	%r2, %ntid.x;
	mov.u32 	%r3, %tid.x;
	mad.lo.s32 	%r30, %r1, %r2, %r3;
	mov.u32 	%r31, %ctaid.x;
	mad.lo.s32 	%r32, %r31, %r2, %r3;
	mov.u32 	%r4, %ctaid.y;
	mov.u32 	%r5, %ntid.y;
	mad.lo.s32 	%r33, %r4, %r5, %r1;
	shl.b32 	%r34, %r30, 3;
	mov.u32 	%r35, sdata_u64;
	add.s32 	%r7, %r35, %r34;
	mov.b64 	%rd22, 0;
	st.shared.u64 	[%r7], %rd22;
	cvt.u64.u32 	%rd1, %r32;
	setp.le.u64 	%p1, %rd19, %rd1;
	cvt.u64.u32 	%rd23, %r33;
	setp.le.u64 	%p2, %rd20, %rd23;
	or.pred  	%p3, %p1, %p2;
	@%p3 bra 	$L__BB53_18;
	cvt.u32.u64 	%r36, %rd1;
	cvta.to.global.u64 	%rd24, %rd18;
	cvt.u32.u64 	%r37, %rd19;
	mad.lo.s32 	%r38, %r33, %r37, %r36;
	mul.wide.u32 	%rd25, %r38, 8;
	add.s64 	%rd26, %rd24, %rd25;
	ld.global.u64 	%rd27, [%rd26];
	st.shared.u64 	[%r7], %rd27;
	bar.sync 	0;
	setp.ne.s32 	%p4, %r1, 0;
	@%p4 bra 	$L__BB53_18;
	setp.gt.u32 	%p5, %r5, 1;
	@%p5 bra 	$L__BB53_4;
	shl.b32 	%r39, %r3, 3;
	add.s32 	%r41, %r35, %r39;
	ld.shared.u64 	%rd69, [%r41];
	bra.uni 	$L__BB53_17;
$L__BB53_4:
	shl.b32 	%r43, %r3, 3;
	add.s32 	%r8, %r35, %r43;
	ld.shared.u64 	%rd69, [%r8];
	add.s32 	%r9, %r5, -1;
	add.s32 	%r45, %r5, -2;
	and.b32  	%r10, %r9, 7;
	setp.lt.u32 	%p6, %r45, 7;
	mov.b32 	%r83, 1;
	@%p6 bra 	$L__BB53_8;
	and.b32  	%r48, %r9, -8;
	neg.s32 	%r80, %r48;
	shl.b32 	%r12, %r2, 3;
	add.s32 	%r50, %r43, %r12;
	add.s32 	%r78, %r35, %r50;
	shl.b32 	%r14, %r2, 6;
	mov.b32 	%r81, 1;
	mov.b32 	%r79, 0;
$L__BB53_6:
	.pragma "nounroll";
	mul.lo.s32 	%r52, %r81, %r2;
	shl.b32 	%r53, %r52, 3;
	add.s32 	%r54, %r8, %r53;
	ld.shared.u64 	%rd29, [%r78];
	max.u64 	%rd30, %rd69, %rd29;
	add.s32 	%r55, %r54, %r12;
	ld.shared.u64 	%rd31, [%r55];
	max.u64 	%rd32, %rd30, %rd31;
	add.s32 	%r56, %r55, %r12;
	ld.shared.u64 	%rd33, [%r56];
	max.u64 	%rd34, %rd32, %rd33;
	add.s32 	%r57, %r56, %r12;
	ld.shared.u64 	%rd35, [%r57];
	max.u64 	%rd36, %rd34, %rd35;
	add.s32 	%r58, %r57, %r12;
	ld.shared.u64 	%rd37, [%r58];
	max.u64 	%rd38, %rd36, %rd37;
	add.s32 	%r59, %r58, %r12;
	ld.shared.u64 	%rd39, [%r59];
	max.u64 	%rd40, %rd38, %rd39;
	add.s32 	%r60, %r59, %r12;
	ld.shared.u64 	%rd41, [%r60];
	max.u64 	%rd42, %rd40, %rd41;
	add.s32 	%r61, %r60, %r12;
	ld.shared.u64 	%rd43, [%r61];
	max.u64 	%rd69, %rd42, %rd43;
	add.s32 	%r81, %r81, 8;
	add.s32 	%r80, %r80, 8;
	add.s32 	%r79, %r79, 8;
	add.s32 	%r78, %r78, %r14;
	setp.ne.s32 	%p7, %r80, 0;
	@%p7 bra 	$L__BB53_6;
	add.s32 	%r83, %r79, 1;
$L__BB53_8:
	setp.eq.s32 	%p8, %r10, 0;
	@%p8 bra 	$L__BB53_16;
	and.b32  	%r25, %r9, 3;
	setp.lt.u32 	%p9, %r10, 4;
	@%p9 bra 	$L__BB53_11;
	mul.lo.s32 	%r62, %r83, %r2;
	shl.b32 	%r63, %r62, 3;
	add.s32 	%r64, %r8, %r63;
	ld.shared.u64 	%rd45, [%r64];
	max.u64 	%rd46, %rd69, %rd45;
	shl.b32 	%r65, %r2, 3;
	add.s32 	%r66, %r64, %r65;
	ld.shared.u64 	%rd47, [%r66];
	max.u64 	%rd48, %rd46, %rd47;
	add.s32 	%r67, %r66, %r65;
	ld.shared.u64 	%rd49, [%r67];
	max.u64 	%rd50, %rd48, %rd49;
	add.s32 	%r68, %r67, %r65;
	ld.shared.u64 	%rd51, [%r68];
	max.u64 	%rd69, %rd50, %rd51;
	add.s32 	%r83, %r83, 4;
$L__BB53_11:
	setp.eq.s32 	%p10, %r25, 0;
	@%p10 bra 	$L__BB53_16;
	setp.eq.s32 	%p11, %r25, 1;
	@%p11 bra 	$L__BB53_14;
	mul.lo.s32 	%r69, %r83, %r2;
	shl.b32 	%r70, %r69, 3;
	add.s32 	%r71, %r8, %r70;
	ld.shared.u64 	%rd53, [%r71];
	max.u64 	%rd54, %rd69, %rd53;
	shl.b32 	%r72, %r2, 3;
	add.s32 	%r73, %r71, %r72;
	ld.shared.u64 	%rd55, [%r73];
	max.u64 	%rd69, %rd54, %rd55;
	add.s32 	%r83, %r83, 2;
$L__BB53_14:
	and.b32  	%r74, %r9, 1;
	setp.eq.b32 	%p12, %r74, 1;
	not.pred 	%p13, %p12;
	@%p13 bra 	$L__BB53_16;
	mul.lo.s32 	%r75, %r83, %r2;
	shl.b32 	%r76, %r75, 3;
	add.s32 	%r77, %r8, %r76;
	ld.shared.u64 	%rd56, [%r77];
	max.u64 	%rd69, %rd69, %rd56;
$L__BB53_16:
	st.shared.u64 	[%r8], %rd69;
$L__BB53_17:
	cvt.u64.u32 	%rd57, %r4;
	mad.lo.s64 	%rd58, %rd19, %rd57, %rd1;
	cvta.to.global.u64 	%rd59, %rd17;
	shl.b64 	%rd60, %rd58, 3;
	add.s64 	%rd61, %rd59, %rd60;
	st.global.u64 	[%rd61], %rd69;
$L__BB53_18:
	ret;

}
	// .globl	contiguous_reduce_f32
.visible .entry contiguous_reduce_f32(
	.param .u64 .ptr .align 1 contiguous_reduce_f32_param_0,
	.param .u64 .ptr .align 1 contiguous_reduce_f32_param_1,
	.param .u64 contiguous_reduce_f32_param_2
)
{
	.reg .pred 	%p<8>;
	.reg .b32 	%r<17>;
	.reg .b32 	%f<27>;
	.reg .b64 	%rd<16>;

	ld.param.u64 	%rd4, [contiguous_reduce_f32_param_0];
	ld.param.u64 	%rd6, [contiguous_reduce_f32_param_1];
	ld.param.u64 	%rd5, [contiguous_reduce_f32_param_2];
	cvta.to.global.u64 	%rd1, %rd6;
	mov.u32 	%r1, %tid.x;
	mov.u32 	%r2, %ctaid.x;
	mov.u32 	%r16, %ntid.x;
	mul.lo.s32 	%r8, %r2, %r16;
	shl.b32 	%r9, %r8, 1;
	add.s32 	%r4, %r9, %r1;
	shl.b32 	%r10, %r1, 2;
	mov.u32 	%r11, sdata_f32;
	add.s32 	%r5, %r11, %r10;
	mov.b32 	%r12, -8388608;
	st.shared.u32 	[%r5], %r12;
	add.s32 	%r13, %r4, %r16;
	cvt.u64.u32 	%rd2, %r13;
	setp.le.u64 	%p1, %rd5, %rd2;
	@%p1 bra 	$L__BB54_2;
	mul.wide.u32 	%rd9, %r4, 4;
	add.s64 	%rd10, %rd1, %rd9;
	ld.global.f32 	%f2, [%rd10];
	shl.b64 	%rd11, %rd2, 2;
	add.s64 	%rd12, %rd1, %rd11;
	ld.global.f32 	%f3, [%rd12];
	max.f32 	%f4, %f2, %f3;
	st.shared.f32 	[%r5], %f4;
	bra.uni 	$L__BB54_4;
$L__BB54_2:
	cvt.u64.u32 	%rd3, %r4;
	setp.le.u64 	%p2, %rd5, %rd3;
	@%p2 bra 	$L__BB54_4;
	shl.b64 	%rd7, %rd3, 2;
	add.s64 	%rd8, %rd1, %rd7;
	ld.global.f32 	%f1, [%rd8];
	st.shared.f32 	[%r5], %f1;
$L__BB54_4:
	bar.sync 	0;
	setp.lt.u32 	%p3, %r16, 66;
	@%p3 bra 	$L__BB54_8;
$L__BB54_5:
	shr.u32 	%r7, %r16, 1;
	setp.ge.u32 	%p4, %r1, %r7;
	@%p4 bra 	$L__BB54_7;
	ld.shared.f32 	%f5, [%r5];
	shl.b32 	%r14, %r7, 2;
	add.s32 	%r15, %r5, %r14;
	ld.shared.f32 	%f6, [%r15];
	max.f32 	%f7, %f5, %f6;
	st.shared.f32 	[%r5], %f7;
$L__BB54_7:
	bar.sync 	0;
	setp.gt.u32 	%p5, %r16, 131;
	mov.u32 	%r16, %r7;
	@%p5 bra 	$L__BB54_5;
$L__BB54_8:
	setp.gt.u32 	%p6, %r1, 31;
	@%p6 bra 	$L__BB54_11;
	ld.volatile.shared.f32 	%f8, [%r5];
	ld.volatile.shared.f32 	%f9, [%r5+128];
	max.f32 	%f10, %f8, %f9;
	st.volatile.shared.f32 	[%r5], %f10;
	ld.volatile.shared.f32 	%f11, [%r5];
	ld.volatile.shared.f32 	%f12, [%r5+64];
	max.f32 	%f13, %f11, %f12;
	st.volatile.shared.f32 	[%r5], %f13;
	ld.volatile.shared.f32 	%f14, [%r5];
	ld.volatile.shared.f32 	%f15, [%r5+32];
	max.f32 	%f16, %f14, %f15;
	st.volatile.shared.f32 	[%r5], %f16;
	ld.volatile.shared.f32 	%f17, [%r5];
	ld.volatile.shared.f32 	%f18, [%r5+16];
	max.f32 	%f19, %f17, %f18;
	st.volatile.shared.f32 	[%r5], %f19;
	ld.volatile.shared.f32 	%f20, [%r5];
	ld.volatile.shared.f32 	%f21, [%r5+8];
	max.f32 	%f22, %f20, %f21;
	st.volatile.shared.f32 	[%r5], %f22;
	ld.volatile.shared.f32 	%f23, [%r5];
	ld.volatile.shared.f32 	%f24, [%r5+4];
	max.f32 	%f25, %f23, %f24;
	st.volatile.shared.f32 	[%r5], %f25;
	setp.ne.s32 	%p7, %r1, 0;
	@%p7 bra 	$L__BB54_11;
	ld.shared.f32 	%f26, [sdata_f32];
	cvta.to.global.u64 	%rd13, %rd4;
	mul.wide.u32 	%rd14, %r2, 4;
	add.s64 	%rd15, %rd13, %rd14;
	st.global.f32 	[%rd15], %f26;
$L__BB54_11:
	ret;

}
	// .globl	uncontiguous_reduce_f32
.visible .entry uncontiguous_reduce_f32(
	.param .u64 .ptr .align 1 uncontiguous_reduce_f32_param_0,
	.param .u64 .ptr .align 1 uncontiguous_reduce_f32_param_1,
	.param .u64 .ptr .align 1 uncontiguous_reduce_f32_param_2,
	.param .u64 .ptr .align 1 uncontiguous_reduce_f32_param_3,
	.param .u64 uncontiguous_reduce_f32_param_4,
	.param .u64 uncontiguous_reduce_f32_param_5
)
{
	.reg .pred 	%p<53>;
	.reg .b32 	%r<213>;
	.reg .b32 	%f<27>;
	.reg .b64 	%rd<558>;

	ld.param.u64 	%rd260, [uncontiguous_reduce_f32_param_0];
	ld.param.u64 	%rd263, [uncontiguous_reduce_f32_param_1];
	ld.param.u64 	%rd264, [uncontiguous_reduce_f32_param_2];
	ld.param.u64 	%rd265, [uncontiguous_reduce_f32_param_3];
	ld.param.u64 	%rd261, [uncontiguous_reduce_f32_param_4];
	ld.param.u64 	%rd262, [uncontiguous_reduce_f32_param_5];
	cvta.to.global.u64 	%rd1, %rd265;
	cvta.to.global.u64 	%rd2, %rd264;
	cvta.to.global.u64 	%rd3, %rd263;
	mov.u32 	%r1, %tid.x;
	mov.u32 	%r2, %ctaid.x;
	mov.u32 	%r212, %ntid.x;
	mul.lo.s32 	%r52, %r2, %r212;
	shl.b32 	%r53, %r52, 1;
	add.s32 	%r4, %r53, %r1;
	shl.b32 	%r54, %r1, 2;
	mov.u32 	%r55, sdata_f32;
	add.s32 	%r5, %r55, %r54;
	mov.b32 	%r56, -8388608;
	st.shared.u32 	[%r5], %r56;
	add.s32 	%r57, %r4, %r212;
	cvt.u64.u32 	%rd511, %r57;
	setp.le.u64 	%p1, %rd262, %rd511;
	@%p1 bra 	$L__BB55_54;
	cvt.u32.u64 	%r6, %rd261;
	add.s32 	%r206, %r6, -1;
	setp.lt.s32 	%p27, %r206, 0;
	mov.b64 	%rd515, 0;
	mov.u64 	%rd516, %rd515;
	@%p27 bra 	$L__BB55_53;
	cvt.u64.u32 	%rd512, %r4;
	setp.lt.u32 	%p28, %r206, 3;
	mov.b64 	%rd516, 0;
	mov.u64 	%rd515, %rd516;
	@%p28 bra 	$L__BB55_30;
	add.s32 	%r204, %r6, -2;
	and.b32  	%r133, %r6, -4;
	neg.s32 	%r203, %r133;
	mov.b64 	%rd516, 0;
$L__BB55_4:
	.pragma "nounroll";
	add.s32 	%r12, %r204, 1;
	mul.wide.u32 	%rd397, %r12, 8;
	add.s64 	%rd398, %rd2, %rd397;
	ld.global.u64 	%rd10, [%rd398];
	or.b64  	%rd399, %rd512, %rd10;
	and.b64  	%rd400, %rd399, -4294967296;
	setp.ne.s64 	%p29, %rd400, 0;
	@%p29 bra 	$L__BB55_6;
	cvt.u32.u64 	%r134, %rd10;
	cvt.u32.u64 	%r135, %rd512;
	div.u32 	%r136, %r135, %r134;
	mul.lo.s32 	%r137, %r136, %r134;
	sub.s32 	%r138, %r135, %r137;
	cvt.u64.u32 	%rd477, %r136;
	cvt.u64.u32 	%rd478, %r138;
	bra.uni 	$L__BB55_7;
$L__BB55_6:
	div.s64 	%rd477, %rd512, %rd10;
	mul.lo.s64 	%rd401, %rd477, %rd10;
	sub.s64 	%rd478, %rd512, %rd401;
$L__BB55_7:
	mul.wide.u32 	%rd402, %r12, 8;
	add.s64 	%rd403, %rd1, %rd402;
	ld.global.u64 	%rd17, [%rd403];
	mad.lo.s64 	%rd18, %rd17, %rd478, %rd515;
	or.b64  	%rd404, %rd511, %rd10;
	and.b64  	%rd405, %rd404, -4294967296;
	setp.ne.s64 	%p30, %rd405, 0;
	@%p30 bra 	$L__BB55_9;
	cvt.u32.u64 	%r139, %rd10;
	cvt.u32.u64 	%r140, %rd511;
	div.u32 	%r141, %r140, %r139;
	mul.lo.s32 	%r142, %r141, %r139;
	sub.s32 	%r143, %r140, %r142;
	cvt.u64.u32 	%rd479, %r141;
	cvt.u64.u32 	%rd480, %r143;
	bra.uni 	$L__BB55_10;
$L__BB55_9:
	div.s64 	%rd479, %rd511, %rd10;
	mul.lo.s64 	%rd406, %rd479, %rd10;
	sub.s64 	%rd480, %rd511, %rd406;
$L__BB55_10:
	mad.lo.s64 	%rd25, %rd480, %rd17, %rd516;
	add.s32 	%r13, %r204, -2;
	mul.wide.u32 	%rd407, %r204, 8;
	add.s64 	%rd408, %rd2, %rd407;
	ld.global.u64 	%rd26, [%rd408];
	or.b64  	%rd409, %rd477, %rd26;
	and.b64  	%rd410, %rd409, -4294967296;
	setp.ne.s64 	%p31, %rd410, 0;
	@%p31 bra 	$L__BB55_12;
	cvt.u32.u64 	%r144, %rd26;
	cvt.u32.u64 	%r145, %rd477;
	div.u32 	%r146, %r145, %r144;
	mul.lo.s32 	%r147, %r146, %r144;
	sub.s32 	%r148, %r145, %r147;
	cvt.u64.u32 	%rd481, %r146;
	cvt.u64.u32 	%rd482, %r148;
	bra.uni 	$L__BB55_13;
$L__BB55_12:
	div.s64 	%rd481, %rd477, %rd26;
	mul.lo.s64 	%rd411, %rd481, %rd26;
	sub.s64 	%rd482, %rd477, %rd411;
$L__BB55_13:
	mul.wide.u32 	%rd412, %r204, 8;
	add.s64 	%rd413, %rd1, %rd412;
	ld.global.u64 	%rd33, [%rd413];
	mad.lo.s64 	%rd34, %rd33, %rd482, %rd18;
	or.b64  	%rd414, %rd479, %rd26;
	and.b64  	%rd415, %rd414, -4294967296;
	setp.ne.s64 	%p32, %rd415, 0;
	@%p32 bra 	$L__BB55_15;
	cvt.u32.u64 	%r149, %rd26;
	cvt.u32.u64 	%r150, %rd479;
	div.u32 	%r151, %r150, %r149;
	mul.lo.s32 	%r152, %r151, %r149;
	sub.s32 	%r153, %r150, %r152;
	cvt.u64.u32 	%rd483, %r151;
	cvt.u64.u32 	%rd484, %r153;
	bra.uni 	$L__BB55_16;
$L__BB55_15:
	div.s64 	%rd483, %rd479, %rd26;
	mul.lo.s64 	%rd416, %rd483, %rd26;
	sub.s64 	%rd484, %rd479, %rd416;
$L__BB55_16:
	mad.lo.s64 	%rd41, %rd484, %rd33, %rd25;
	add.s32 	%r14, %r204, -1;
	mul.wide.u32 	%rd417, %r14, 8;
	add.s64 	%rd418, %rd2, %rd417;
	ld.global.u64 	%rd42, [%rd418];
	or.b64  	%rd419, %rd481, %rd42;
	and.b64  	%rd420, %rd419, -4294967296;
	setp.ne.s64 	%p33, %rd420, 0;
	@%p33 bra 	$L__BB55_18;
	cvt.u32.u64 	%r154, %rd42;
	cvt.u32.u64 	%r155, %rd481;
	div.u32 	%r156, %r155, %r154;
	mul.lo.s32 	%r157, %r156, %r154;
	sub.s32 	%r158, %r155, %r157;
	cvt.u64.u32 	%rd485, %r156;
	cvt.u64.u32 	%rd486, %r158;
	bra.uni 	$L__BB55_19;
$L__BB55_18:
	div.s64 	%rd485, %rd481, %rd42;
	mul.lo.s64 	%rd421, %rd485, %rd42;
	sub.s64 	%rd486, %rd481, %rd421;
$L__BB55_19:
	mul.wide.u32 	%rd422, %r14, 8;
	add.s64 	%rd423, %rd1, %rd422;
	ld.global.u64 	%rd49, [%rd423];
	mad.lo.s64 	%rd50, %rd49, %rd486, %rd34;
	or.b64  	%rd424, %rd483, %rd42;
	and.b64  	%rd425, %rd424, -4294967296;
	setp.ne.s64 	%p34, %rd425, 0;
	@%p34 bra 	$L__BB55_21;
	cvt.u32.u64 	%r159, %rd42;
	cvt.u32.u64 	%r160, %rd483;
	div.u32 	%r161, %r160, %r159;
	mul.lo.s32 	%r162, %r161, %r159;
	sub.s32 	%r163, %r160, %r162;
	cvt.u64.u32 	%rd487, %r161;
	cvt.u64.u32 	%rd488, %r163;
	bra.uni 	$L__BB55_22;
$L__BB55_21:
	div.s64 	%rd487, %rd483, %rd42;
	mul.lo.s64 	%rd426, %rd487, %rd42;
	sub.s64 	%rd488, %rd483, %rd426;
$L__BB55_22:
	mad.lo.s64 	%rd57, %rd488, %rd49, %rd41;
	mul.wide.u32 	%rd427, %r13, 8;
	add.s64 	%rd428, %rd2, %rd427;
	ld.global.u64 	%rd58, [%rd428];
	or.b64  	%rd429, %rd485, %rd58;
	and.b64  	%rd430, %rd429, -4294967296;
	setp.ne.s64 	%p35, %rd430, 0;
	@%p35 bra 	$L__BB55_24;
	cvt.u32.u64 	%r164, %rd58;
	cvt.u32.u64 	%r165, %rd485;
	div.u32 	%r166, %r165, %r164;
	mul.lo.s32 	%r167, %r166, %r164;
	sub.s32 	%r168, %r165, %r167;
	cvt.u64.u32 	%rd512, %r166;
	cvt.u64.u32 	%rd490, %r168;
	bra.uni 	$L__BB55_25;
$L__BB55_24:
	div.s64 	%rd512, %rd485, %rd58;
	mul.lo.s64 	%rd431, %rd512, %rd58;
	sub.s64 	%rd490, %rd485, %rd431;
$L__BB55_25:
	mul.wide.u32 	%rd432, %r13, 8;
	add.s64 	%rd433, %rd1, %rd432;
	ld.global.u64 	%rd65, [%rd433];
	mad.lo.s64 	%rd515, %rd65, %rd490, %rd50;
	or.b64  	%rd434, %rd487, %rd58;
	and.b64  	%rd435, %rd434, -4294967296;
	setp.ne.s64 	%p36, %rd435, 0;
	@%p36 bra 	$L__BB55_27;
	cvt.u32.u64 	%r169, %rd58;
	cvt.u32.u64 	%r170, %rd487;
	div.u32 	%r171, %r170, %r169;
	mul.lo.s32 	%r172, %r171, %r169;
	sub.s32 	%r173, %r170, %r172;
	cvt.u64.u32 	%rd511, %r171;
	cvt.u64.u32 	%rd492, %r173;
	bra.uni 	$L__BB55_28;
$L__BB55_27:
	div.s64 	%rd511, %rd487, %rd58;
	mul.lo.s64 	%rd436, %rd511, %rd58;
	sub.s64 	%rd492, %rd487, %rd436;
$L__BB55_28:
	mad.lo.s64 	%rd516, %rd492, %rd65, %rd57;
	add.s32 	%r204, %r204, -4;
	add.s32 	%r203, %r203, 4;
	setp.ne.s32 	%p37, %r203, 0;
	@%p37 bra 	$L__BB55_4;
	add.s32 	%r206, %r204, 1;
$L__BB55_30:
	and.b32  	%r19, %r6, 3;
	setp.eq.s32 	%p38, %r19, 0;
	@%p38 bra 	$L__BB55_53;
	setp.eq.s32 	%p39, %r19, 1;
	@%p39 bra 	$L__BB55_45;
	mul.wide.u32 	%rd438, %r206, 8;
	add.s64 	%rd439, %rd2, %rd438;
	ld.global.u64 	%rd80, [%rd439];
	or.b64  	%rd440, %rd512, %rd80;
	and.b64  	%rd441, %rd440, -4294967296;
	setp.ne.s64 	%p40, %rd441, 0;
	@%p40 bra 	$L__BB55_34;
	cvt.u32.u64 	%r174, %rd80;
	cvt.u32.u64 	%r175, %rd512;
	div.u32 	%r176, %r175, %r174;
	mul.lo.s32 	%r177, %r176, %r174;
	sub.s32 	%r178, %r175, %r177;
	cvt.u64.u32 	%rd499, %r176;
	cvt.u64.u32 	%rd500, %r178;
	bra.uni 	$L__BB55_35;
$L__BB55_34:
	div.s64 	%rd499, %rd512, %rd80;
	mul.lo.s64 	%rd442, %rd499, %rd80;
	sub.s64 	%rd500, %rd512, %rd442;
$L__BB55_35:
	add.s64 	%rd444, %rd1, %rd438;
	ld.global.u64 	%rd87, [%rd444];
	mad.lo.s64 	%rd88, %rd87, %rd500, %rd515;
	or.b64  	%rd445, %rd511, %rd80;
	and.b64  	%rd446, %rd445, -4294967296;
	setp.ne.s64 	%p41, %rd446, 0;
	@%p41 bra 	$L__BB55_37;
	cvt.u32.u64 	%r179, %rd80;
	cvt.u32.u64 	%r180, %rd511;
	div.u32 	%r181, %r180, %r179;
	mul.lo.s32 	%r182, %r181, %r179;
	sub.s32 	%r183, %r180, %r182;
	cvt.u64.u32 	%rd501, %r181;
	cvt.u64.u32 	%rd502, %r183;
	bra.uni 	$L__BB55_38;
$L__BB55_37:
	div.s64 	%rd501, %rd511, %rd80;
	mul.lo.s64 	%rd447, %rd501, %rd80;
	sub.s64 	%rd502, %rd511, %rd447;
$L__BB55_38:
	mad.lo.s64 	%rd95, %rd502, %rd87, %rd516;
	add.s32 	%r20, %r206, -1;
	mul.wide.u32 	%rd448, %r20, 8;
	add.s64 	%rd449, %rd2, %rd448;
	ld.global.u64 	%rd96, [%rd449];
	or.b64  	%rd450, %rd499, %rd96;
	and.b64  	%rd451, %rd450, -4294967296;
	setp.ne.s64 	%p42, %rd451, 0;
	@%p42 bra 	$L__BB55_40;
	cvt.u32.u64 	%r184, %rd96;
	cvt.u32.u64 	%r185, %rd499;
	div.u32 	%r186, %r185, %r184;
	mul.lo.s32 	%r187, %r186, %r184;
	sub.s32 	%r188, %r185, %r187;
	cvt.u64.u32 	%rd512, %r186;
	cvt.u64.u32 	%rd504, %r188;
	bra.uni 	$L__BB55_41;
$L__BB55_40:
	div.s64 	%rd512, %rd499, %rd96;
	mul.lo.s64 	%rd452, %rd512, %rd96;
	sub.s64 	%rd504, %rd499, %rd452;
$L__BB55_41:
	add.s64 	%rd454, %rd1, %rd448;
	ld.global.u64 	%rd103, [%rd454];
	mad.lo.s64 	%rd515, %rd103, %rd504, %rd88;
	or.b64  	%rd455, %rd501, %rd96;
	and.b64  	%rd456, %rd455, -4294967296;
	setp.ne.s64 	%p43, %rd456, 0;
	@%p43 bra 	$L__BB55_43;
	cvt.u32.u64 	%r189, %rd96;
	cvt.u32.u64 	%r190, %rd501;
	div.u32 	%r191, %r190, %r189;
	mul.lo.s32 	%r192, %r191, %r189;
	sub.s32 	%r193, %r190, %r192;
	cvt.u64.u32 	%rd511, %r191;
	cvt.u64.u32 	%rd506, %r193;
	bra.uni 	$L__BB55_44;
$L__BB55_43:
	div.s64 	%rd511, %rd501, %rd96;
	mul.lo.s64 	%rd457, %rd511, %rd96;
	sub.s64 	%rd506, %rd501, %rd457;
$L__BB55_44:
	mad.lo.s64 	%rd516, %rd506, %rd103, %rd95;
	add.s32 	%r206, %r206, -2;
$L__BB55_45:
	and.b32  	%r194, %r6, 1;
	setp.eq.b32 	%p44, %r194, 1;
	not.pred 	%p45, %p44;
	@%p45 bra 	$L__BB55_53;
	mul.wide.u32 	%rd458, %r206, 8;
	add.s64 	%rd459, %rd2, %rd458;
	ld.global.u64 	%rd118, [%rd459];
	or.b64  	%rd460, %rd512, %rd118;
	and.b64  	%rd461, %rd460, -4294967296;
	setp.ne.s64 	%p46, %rd461, 0;
	@%p46 bra 	$L__BB55_48;
	cvt.u32.u64 	%r195, %rd118;
	cvt.u32.u64 	%r196, %rd512;
	rem.u32 	%r197, %r196, %r195;
	cvt.u64.u32 	%rd513, %r197;
	bra.uni 	$L__BB55_49;
$L__BB55_48:
	rem.s64 	%rd513, %rd512, %rd118;
$L__BB55_49:
	add.s64 	%rd463, %rd1, %rd458;
	ld.global.u64 	%rd122, [%rd463];
	mad.lo.s64 	%rd515, %rd122, %rd513, %rd515;
	or.b64  	%rd464, %rd511, %rd118;
	and.b64  	%rd465, %rd464, -4294967296;
	setp.ne.s64 	%p47, %rd465, 0;
	@%p47 bra 	$L__BB55_51;
	cvt.u32.u64 	%r198, %rd118;
	cvt.u32.u64 	%r199, %rd511;
	rem.u32 	%r200, %r199, %r198;
	cvt.u64.u32 	%rd514, %r200;
	bra.uni 	$L__BB55_52;
$L__BB55_51:
	rem.s64 	%rd514, %rd511, %rd118;
$L__BB55_52:
	mad.lo.s64 	%rd516, %rd514, %rd122, %rd516;
$L__BB55_53:
	shl.b64 	%rd466, %rd515, 2;
	add.s64 	%rd467, %rd3, %rd466;
	ld.global.f32 	%f2, [%rd467];
	shl.b64 	%rd468, %rd516, 2;
	add.s64 	%rd469, %rd3, %rd468;
	ld.global.f32 	%f3, [%rd469];
	max.f32 	%f4, %f2, %f3;
	st.shared.f32 	[%r5], %f4;
	bra.uni 	$L__BB55_114;
$L__BB55_54:
	cvt.u64.u32 	%rd548, %r4;
	setp.le.u64 	%p2, %rd262, %rd548;
	@%p2 bra 	$L__BB55_114;
	cvt.u32.u64 	%r23, %rd261;
	add.s32 	%r210, %r23, -1;
	setp.lt.s32 	%p3, %r210, 0;
	mov.b64 	%rd557, 0;
	@%p3 bra 	$L__BB55_113;
	and.b32  	%r25, %r23, 7;
	setp.lt.u32 	%p4, %r210, 7;
	mov.b64 	%rd557, 0;
	@%p4 bra 	$L__BB55_84;
	add.s32 	%r208, %r23, -4;
	and.b32  	%r58, %r23, -8;
	neg.s32 	%r207, %r58;
	mov.b64 	%rd557, 0;
$L__BB55_58:
	.pragma "nounroll";
	add.s32 	%r30, %r208, 3;
	mul.wide.u32 	%rd270, %r30, 8;
	add.s64 	%rd271, %rd2, %rd270;
	ld.global.u64 	%rd133, [%rd271];
	or.b64  	%rd272, %rd548, %rd133;
	and.b64  	%rd273, %rd272, -4294967296;
	setp.ne.s64 	%p5, %rd273, 0;
	@%p5 bra 	$L__BB55_60;
	cvt.u32.u64 	%r59, %rd133;
	cvt.u32.u64 	%r60, %rd548;
	div.u32 	%r61, %r60, %r59;
	mul.lo.s32 	%r62, %r61, %r59;
	sub.s32 	%r63, %r60, %r62;
	cvt.u64.u32 	%rd519, %r61;
	cvt.u64.u32 	%rd520, %r63;
	bra.uni 	$L__BB55_61;
$L__BB55_60:
	div.s64 	%rd519, %rd548, %rd133;
	mul.lo.s64 	%rd274, %rd519, %rd133;
	sub.s64 	%rd520, %rd548, %rd274;
$L__BB55_61:
	add.s64 	%rd276, %rd1, %rd270;
	ld.global.u64 	%rd277, [%rd276];
	mad.lo.s64 	%rd140, %rd277, %rd520, %rd557;
	add.s32 	%r31, %r208, 2;
	mul.wide.u32 	%rd278, %r31, 8;
	add.s64 	%rd279, %rd2, %rd278;
	ld.global.u64 	%rd141, [%rd279];
	or.b64  	%rd280, %rd519, %rd141;
	and.b64  	%rd281, %rd280, -4294967296;
	setp.ne.s64 	%p6, %rd281, 0;
	@%p6 bra 	$L__BB55_63;
	cvt.u32.u64 	%r64, %rd141;
	cvt.u32.u64 	%r65, %rd519;
	div.u32 	%r66, %r65, %r64;
	mul.lo.s32 	%r67, %r66, %r64;
	sub.s32 	%r68, %r65, %r67;
	cvt.u64.u32 	%rd521, %r66;
	cvt.u64.u32 	%rd522, %r68;
	bra.uni 	$L__BB55_64;
$L__BB55_63:
	div.s64 	%rd521, %rd519, %rd141;
	mul.lo.s64 	%rd282, %rd521, %rd141;
	sub.s64 	%rd522, %rd519, %rd282;
$L__BB55_64:
	add.s64 	%rd284, %rd1, %rd278;
	ld.global.u64 	%rd285, [%rd284];
	mad.lo.s64 	%rd148, %rd285, %rd522, %rd140;
	add.s32 	%r32, %r208, 1;
	mul.wide.u32 	%rd286, %r32, 8;
	add.s64 	%rd287, %rd2, %rd286;
	ld.global.u64 	%rd149, [%rd287];
	or.b64  	%rd288, %rd521, %rd149;
	and.b64  	%rd289, %rd288, -4294967296;
	setp.ne.s64 	%p7, %rd289, 0;
	@%p7 bra 	$L__BB55_66;
	cvt.u32.u64 	%r69, %rd149;
	cvt.u32.u64 	%r70, %rd521;
	div.u32 	%r71, %r70, %r69;
	mul.lo.s32 	%r72, %r71, %r69;
	sub.s32 	%r73, %r70, %r72;
	cvt.u64.u32 	%rd523, %r71;
	cvt.u64.u32 	%rd524, %r73;
	bra.uni 	$L__BB55_67;
$L__BB55_66:
	div.s64 	%rd523, %rd521, %rd149;
	mul.lo.s64 	%rd290, %rd523, %rd149;
	sub.s64 	%rd524, %rd521, %rd290;
$L__BB55_67:
	add.s64 	%rd292, %rd1, %rd286;
	ld.global.u64 	%rd293, [%rd292];
	mad.lo.s64 	%rd156, %rd293, %rd524, %rd148;
	add.s32 	%r33, %r208, -4;
	mul.wide.u32 	%rd294, %r208, 8;
	add.s64 	%rd295, %rd2, %rd294;
	ld.global.u64 	%rd157, [%rd295];
	or.b64  	%rd296, %rd523, %rd157;
	and.b64  	%rd297, %rd296, -4294967296;
	setp.ne.s64 	%p8, %rd297, 0;
	@%p8 bra 	$L__BB55_69;
	cvt.u32.u64 	%r74, %rd157;
	cvt.u32.u64 	%r75, %rd523;
	div.u32 	%r76, %r75, %r74;
	mul.lo.s32 	%r77, %r76, %r74;
	sub.s32 	%r78, %r75, %r77;
	cvt.u64.u32 	%rd525, %r76;
	cvt.u64.u32 	%rd526, %r78;
	bra.uni 	$L__BB55_70;
$L__BB55_69:
	div.s64 	%rd525, %rd523, %rd157;
	mul.lo.s64 	%rd298, %rd525, %rd157;
	sub.s64 	%rd526, %rd523, %rd298;
$L__BB55_70:
	add.s64 	%rd300, %rd1, %rd294;
	ld.global.u64 	%rd301, [%rd300];
	mad.lo.s64 	%rd164, %rd301, %rd526, %rd156;
	add.s32 	%r34, %r208, -1;
	mul.wide.u32 	%rd302, %r34, 8;
	add.s64 	%rd303, %rd2, %rd302;
	ld.global.u64 	%rd165, [%rd303];
	or.b64  	%rd304, %rd525, %rd165;
	and.b64  	%rd305, %rd304, -4294967296;
	setp.ne.s64 	%p9, %rd305, 0;
	@%p9 bra 	$L__BB55_72;
	cvt.u32.u64 	%r79, %rd165;
	cvt.u32.u64 	%r80, %rd525;
	div.u32 	%r81, %r80, %r79;
	mul.lo.s32 	%r82, %r81, %r79;
	sub.s32 	%r83, %r80, %r82;
	cvt.u64.u32 	%rd527, %r81;
	cvt.u64.u32 	%rd528, %r83;
	bra.uni 	$L__BB55_73;
$L__BB55_72:
	div.s64 	%rd527, %rd525, %rd165;
	mul.lo.s64 	%rd306, %rd527, %rd165;
	sub.s64 	%rd528, %rd525, %rd306;
$L__BB55_73:
	add.s64 	%rd308, %rd1, %rd302;
	ld.global.u64 	%rd309, [%rd308];
	mad.lo.s64 	%rd172, %rd309, %rd528, %rd164;
	add.s32 	%r35, %r208, -2;
	mul.wide.u32 	%rd310, %r35, 8;
	add.s64 	%rd311, %rd2, %rd310;
	ld.global.u64 	%rd173, [%rd311];
	or.b64  	%rd312, %rd527, %rd173;
	and.b64  	%rd313, %rd312, -4294967296;
	setp.ne.s64 	%p10, %rd313, 0;
	@%p10 bra 	$L__BB55_75;
	cvt.u32.u64 	%r84, %rd173;
	cvt.u32.u64 	%r85, %rd527;
	div.u32 	%r86, %r85, %r84;
	mul.lo.s32 	%r87, %r86, %r84;
	sub.s32 	%r88, %r85, %r87;
	cvt.u64.u32 	%rd529, %r86;
	cvt.u64.u32 	%rd530, %r88;
	bra.uni 	$L__BB55_76;
$L__BB55_75:
	div.s64 	%rd529, %rd527, %rd173;
	mul.lo.s64 	%rd314, %rd529, %rd173;
	sub.s64 	%rd530, %rd527, %rd314;
$L__BB55_76:
	add.s64 	%rd316, %rd1, %rd310;
	ld.global.u64 	%rd317, [%rd316];
	mad.lo.s64 	%rd180, %rd317, %rd530, %rd172;
	add.s32 	%r36, %r208, -3;
	mul.wide.u32 	%rd318, %r36, 8;
	add.s64 	%rd319, %rd2, %rd318;
	ld.global.u64 	%rd181, [%rd319];
	or.b64  	%rd320, %rd529, %rd181;
	and.b64  	%rd321, %rd320, -4294967296;
	setp.ne.s64 	%p11, %rd321, 0;
	@%p11 bra 	$L__BB55_78;
	cvt.u32.u64 	%r89, %rd181;
	cvt.u32.u64 	%r90, %rd529;
	div.u32 	%r91, %r90, %r89;
	mul.lo.s32 	%r92, %r91, %r89;
	sub.s32 	%r93, %r90, %r92;
	cvt.u64.u32 	%rd531, %r91;
	cvt.u64.u32 	%rd532, %r93;
	bra.uni 	$L__BB55_79;
$L__BB55_78:
	div.s64 	%rd531, %rd529, %rd181;
	mul.lo.s64 	%rd322, %rd531, %rd181;
	sub.s64 	%rd532, %rd529, %rd322;
$L__BB55_79:
	add.s64 	%rd324, %rd1, %rd318;
	ld.global.u64 	%rd325, [%rd324];
	mad.lo.s64 	%rd188, %rd325, %rd532, %rd180;
	mul.wide.u32 	%rd326, %r33, 8;
	add.s64 	%rd327, %rd2, %rd326;
	ld.global.u64 	%rd189, [%rd327];
	or.b64  	%rd328, %rd531, %rd189;
	and.b64  	%rd329, %rd328, -4294967296;
	setp.ne.s64 	%p12, %rd329, 0;
	@%p12 bra 	$L__BB55_81;
	cvt.u32.u64 	%r94, %rd189;
	cvt.u32.u64 	%r95, %rd531;
	div.u32 	%r96, %r95, %r94;
	mul.lo.s32 	%r97, %r96, %r94;
	sub.s32 	%r98, %r95, %r97;
	cvt.u64.u32 	%rd548, %r96;
	cvt.u64.u32 	%rd534, %r98;
	bra.uni 	$L__BB55_82;
$L__BB55_81:
	div.s64 	%rd548, %rd531, %rd189;
	mul.lo.s64 	%rd330, %rd548, %rd189;
	sub.s64 	%rd534, %rd531, %rd330;
$L__BB55_82:
	add.s64 	%rd332, %rd1, %rd326;
	ld.global.u64 	%rd333, [%rd332];
	mad.lo.s64 	%rd557, %rd333, %rd534, %rd188;
	add.s32 	%r208, %r208, -8;
	add.s32 	%r207, %r207, 8;
	setp.ne.s32 	%p13, %r207, 0;
	@%p13 bra 	$L__BB55_58;
	add.s32 	%r210, %r208, 3;
$L__BB55_84:
	setp.eq.s32 	%p14, %r25, 0;
	@%p14 bra 	$L__BB55_113;
	and.b32  	%r41, %r23, 3;
	setp.lt.u32 	%p15, %r25, 4;
	@%p15 bra 	$L__BB55_99;
	mul.wide.u32 	%rd335, %r210, 8;
	add.s64 	%rd336, %rd2, %rd335;
	ld.global.u64 	%rd200, [%rd336];
	or.b64  	%rd337, %rd548, %rd200;
	and.b64  	%rd338, %rd337, -4294967296;
	setp.ne.s64 	%p16, %rd338, 0;
	@%p16 bra 	$L__BB55_88;
	cvt.u32.u64 	%r99, %rd200;
	cvt.u32.u64 	%r100, %rd548;
	div.u32 	%r101, %r100, %r99;
	mul.lo.s32 	%r102, %r101, %r99;
	sub.s32 	%r103, %r100, %r102;
	cvt.u64.u32 	%rd538, %r101;
	cvt.u64.u32 	%rd539, %r103;
	bra.uni 	$L__BB55_89;
$L__BB55_88:
	div.s64 	%rd538, %rd548, %rd200;
	mul.lo.s64 	%rd339, %rd538, %rd200;
	sub.s64 	%rd539, %rd548, %rd339;
$L__BB55_89:
	add.s64 	%rd341, %rd1, %rd335;
	ld.global.u64 	%rd342, [%rd341];
	mad.lo.s64 	%rd207, %rd342, %rd539, %rd557;
	add.s32 	%r42, %r210, -1;
	mul.wide.u32 	%rd343, %r42, 8;
	add.s64 	%rd344, %rd2, %rd343;
	ld.global.u64 	%rd208, [%rd344];
	or.b64  	%rd345, %rd538, %rd208;
	and.b64  	%rd346, %rd345, -4294967296;
	setp.ne.s64 	%p17, %rd346, 0;
	@%p17 bra 	$L__BB55_91;
	cvt.u32.u64 	%r104, %rd208;
	cvt.u32.u64 	%r105, %rd538;
	div.u32 	%r106, %r105, %r104;
	mul.lo.s32 	%r107, %r106, %r104;
	sub.s32 	%r108, %r105, %r107;
	cvt.u64.u32 	%rd540, %r106;
	cvt.u64.u32 	%rd541, %r108;
	bra.uni 	$L__BB55_92;
$L__BB55_91:
	div.s64 	%rd540, %rd538, %rd208;
	mul.lo.s64 	%rd347, %rd540, %rd208;
	sub.s64 	%rd541, %rd538, %rd347;
$L__BB55_92:
	add.s64 	%rd349, %rd1, %rd343;
	ld.global.u64 	%rd350, [%rd349];
	mad.lo.s64 	%rd215, %rd350, %rd541, %rd207;
	add.s32 	%r43, %r210, -2;
	mul.wide.u32 	%rd351, %r43, 8;
	add.s64 	%rd352, %rd2, %rd351;
	ld.global.u64 	%rd216, [%rd352];
	or.b64  	%rd353, %rd540, %rd216;
	and.b64  	%rd354, %rd353, -4294967296;
	setp.ne.s64 	%p18, %rd354, 0;
	@%p18 bra 	$L__BB55_94;
	cvt.u32.u64 	%r109, %rd216;
	cvt.u32.u64 	%r110, %rd540;
	div.u32 	%r111, %r110, %r109;
	mul.lo.s32 	%r112, %r111, %r109;
	sub.s32 	%r113, %r110, %r112;
	cvt.u64.u32 	%rd542, %r111;
	cvt.u64.u32 	%rd543, %r113;
	bra.uni 	$L__BB55_95;
$L__BB55_94:
	div.s64 	%rd542, %rd540, %rd216;
	mul.lo.s64 	%rd355, %rd542, %rd216;
	sub.s64 	%rd543, %rd540, %rd355;
$L__BB55_95:
	add.s64 	%rd357, %rd1, %rd351;
	ld.global.u64 	%rd358, [%rd357];
	mad.lo.s64 	%rd223, %rd358, %rd543, %rd215;
	add.s32 	%r44, %r210, -3;
	mul.wide.u32 	%rd359, %r44, 8;
	add.s64 	%rd360, %rd2, %rd359;
	ld.global.u64 	%rd224, [%rd360];
	or.b64  	%rd361, %rd542, %rd224;
	and.b64  	%rd362, %rd361, -4294967296;
	setp.ne.s64 	%p19, %rd362, 0;
	@%p19 bra 	$L__BB55_97;
	cvt.u32.u64 	%r114, %rd224;
	cvt.u32.u64 	%r115, %rd542;
	div.u32 	%r116, %r115, %r114;
	mul.lo.s32 	%r117, %r116, %r114;
	sub.s32 	%r118, %r115, %r117;
	cvt.u64.u32 	%rd548, %r116;
	cvt.u64.u32 	%rd545, %r118;
	bra.uni 	$L__BB55_98;
$L__BB55_97:
	div.s64 	%rd548, %rd542, %rd224;
	mul.lo.s64 	%rd363, %rd548, %rd224;
	sub.s64 	%rd545, %rd542, %rd363;
$L__BB55_98:
	add.s64 	%rd365, %rd1, %rd359;
	ld.global.u64 	%rd366, [%rd365];
	mad.lo.s64 	%rd557, %rd366, %rd545, %rd223;
	add.s32 	%r210, %r210, -4;
$L__BB55_99:
	setp.eq.s32 	%p20, %r41, 0;
	@%p20 bra 	$L__BB55_113;
	setp.eq.s32 	%p21, %r41, 1;
	@%p21 bra 	$L__BB55_108;
	mul.wide.u32 	%rd368, %r210, 8;
	add.s64 	%rd369, %rd2, %rd368;
	ld.global.u64 	%rd235, [%rd369];
	or.b64  	%rd370, %rd548, %rd235;
	and.b64  	%rd371, %rd370, -4294967296;
	setp.ne.s64 	%p22, %rd371, 0;
	@%p22 bra 	$L__BB55_103;
	cvt.u32.u64 	%r119, %rd235;
	cvt.u32.u64 	%r120, %rd548;
	div.u32 	%r121, %r120, %r119;
	mul.lo.s32 	%r122, %r121, %r119;
	sub.s32 	%r123, %r120, %r122;
	cvt.u64.u32 	%rd549, %r121;
	cvt.u64.u32 	%rd550, %r123;
	bra.uni 	$L__BB55_104;
$L__BB55_103:
	div.s64 	%rd549, %rd548, %rd235;
	mul.lo.s64 	%rd372, %rd549, %rd235;
	sub.s64 	%rd550, %rd548, %rd372;
$L__BB55_104:
	add.s64 	%rd374, %rd1, %rd368;
	ld.global.u64 	%rd375, [%rd374];
	mad.lo.s64 	%rd242, %rd375, %rd550, %rd557;
	add.s32 	%r47, %r210, -1;
	mul.wide.u32 	%rd376, %r47, 8;
	add.s64 	%rd377, %rd2, %rd376;
	ld.global.u64 	%rd243, [%rd377];
	or.b64  	%rd378, %rd549, %rd243;
	and.b64  	%rd379, %rd378, -4294967296;
	setp.ne.s64 	%p23, %rd379, 0;
	@%p23 bra 	$L__BB55_106;
	cvt.u32.u64 	%r124, %rd243;
	cvt.u32.u64 	%r125, %rd549;
	div.u32 	%r126, %r125, %r124;
	mul.lo.s32 	%r127, %r126, %r124;
	sub.s32 	%r128, %r125, %r127;
	cvt.u64.u32 	%rd548, %r126;
	cvt.u64.u32 	%rd552, %r128;
	bra.uni 	$L__BB55_107;
$L__BB55_106:
	div.s64 	%rd548, %rd549, %rd243;
	mul.lo.s64 	%rd380, %rd548, %rd243;
	sub.s64 	%rd552, %rd549, %rd380;
$L__BB55_107:
	add.s64 	%rd382, %rd1, %rd376;
	ld.global.u64 	%rd383, [%rd382];
	mad.lo.s64 	%rd557, %rd383, %rd552, %rd242;
	add.s32 	%r210, %r210, -2;
$L__BB55_108:
	and.b32  	%r129, %r23, 1;
	setp.eq.b32 	%p24, %r129, 1;
	not.pred 	%p25, %p24;
	@%p25 bra 	$L__BB55_113;
	mul.wide.u32 	%rd384, %r210, 8;
	add.s64 	%rd385, %rd2, %rd384;
	ld.global.u64 	%rd254, [%rd385];
	or.b64  	%rd386, %rd548, %rd254;
	and.b64  	%rd387, %rd386, -4294967296;
	setp.ne.s64 	%p26, %rd387, 0;
	@%p26 bra 	$L__BB55_111;
	cvt.u32.u64 	%r130, %rd254;
	cvt.u32.u64 	%r131, %rd548;
	rem.u32 	%r132, %r131, %r130;
	cvt.u64.u32 	%rd556, %r132;
	bra.uni 	$L__BB55_112;
$L__BB55_111:
	rem.s64 	%rd556, %rd548, %rd254;
$L__BB55_112:
	add.s64 	%rd389, %rd1, %rd384;
	ld.global.u64 	%rd390, [%rd389];
	mad.lo.s64 	%rd557, %rd390, %rd556, %rd557;
$L__BB55_113:
	shl.b64 	%rd391, %rd557, 2;
	add.s64 	%rd392, %rd3, %rd391;
	ld.global.f32 	%f1, [%rd392];
	st.shared.f32 	[%r5], %f1;
$L__BB55_114:
	bar.sync 	0;
	setp.lt.u32 	%p48, %r212, 66;
	@%p48 bra 	$L__BB55_118;
$L__BB55_115:
	shr.u32 	%r51, %r212, 1;
	setp.ge.u32 	%p49, %r1, %r51;
	@%p49 bra 	$L__BB55_117;
	ld.shared.f32 	%f5, [%r5];
	shl.b32 	%r201, %r51, 2;
	add.s32 	%r202, %r5, %r201;
	ld.shared.f32 	%f6, [%r202];
	max.f32 	%f7, %f5, %f6;
	st.shared.f32 	[%r5], %f7;
$L__BB55_117:
	bar.sync 	0;
	setp.gt.u32 	%p50, %r212, 131;
	mov.u32 	%r212, %r51;
	@%p50 bra 	$L__BB55_115;
$L__BB55_118:
	setp.gt.u32 	%p51, %r1, 31;
	@%p51 bra 	$L__BB55_121;
	ld.volatile.shared.f32 	%f8, [%r5];
	ld.volatile.shared.f32 	%f9, [%r5+128];
	max.f32 	%f10, %f8, %f9;
	st.volatile.shared.f32 	[%r5], %f10;
	ld.volatile.shared.f32 	%f11, [%r5];
	ld.volatile.shared.f32 	%f12, [%r5+64];
	max.f32 	%f13, %f11, %f12;
	st.volatile.shared.f32 	[%r5], %f13;
	ld.volatile.shared.f32 	%f14, [%r5];
	ld.volatile.shared.f32 	%f15, [%r5+32];
	max.f32 	%f16, %f14, %f15;
	st.volatile.shared.f32 	[%r5], %f16;
	ld.volatile.shared.f32 	%f17, [%r5];
	ld.volatile.shared.f32 	%f18, [%r5+16];
	max.f32 	%f19, %f17, %f18;
	st.volatile.shared.f32 	[%r5], %f19;
	ld.volatile.shared.f32 	%f20, [%r5];
	ld.volatile.shared.f32 	%f21, [%r5+8];
	max.f32 	%f22, %f20, %f21;
	st.volatile.shared.f32 	[%r5], %f22;
	ld.volatile.shared.f32 	%f23, [%r5];
	ld.volatile.shared.f32 	%f24, [%r5+4];
	max.f32 	%f25, %f23, %f24;
	st.volatile.shared.f32 	[%r5], %f25;
	setp.ne.s32 	%p52, %r1, 0;
	@%p52 bra 	$L__BB55_121;
	ld.shared.f32 	%f26, [sdata_f32];
	cvta.to.global.u64 	%rd470, %rd260;
	mul.wide.u32 	%rd471, %r2, 4;
	add.s64 	%rd472, %rd470, %rd471;
	st.global.f32 	[%rd472], %f26;
$L__BB55_121:
	ret;

}
	// .globl	contiguous_reduce2_f32
.visible .entry contiguous_reduce2_f32(
	.param .u64 .ptr .align 1 contiguous_reduce2_f32_param_0,
	.param .u64 .ptr .align 1 contiguous_reduce2_f32_param_1,
	.param .u64 .ptr .align 1 contiguous_reduce2_f32_param_2,
	.param .u64 .ptr .align 1 contiguous_reduce2_f32_param_3,
	.param .u64 contiguous_reduce2_f32_param_4,
	.param .u64 contiguous_reduce2_f32_param_5,
	.param .u64 contiguous_reduce2_f32_param_6
)
{
	.reg .pred 	%p<53>;
	.reg .b32 	%r<217>;
	.reg .b32 	%f<27>;
	.reg .b64 	%rd<572>;

	ld.param.u64 	%rd266, [contiguous_reduce2_f32_param_1];
	ld.param.u64 	%rd267, [contiguous_reduce2_f32_param_2];
	ld.param.u64 	%rd268, [contiguous_reduce2_f32_param_3];
	ld.param.u64 	%rd263, [contiguous_reduce2_f32_param_4];
	ld.param.u64 	%rd264, [contiguous_reduce2_f32_param_5];
	ld.param.u64 	%rd265, [contiguous_reduce2_f32_param_6];
	cvta.to.global.u64 	%rd1, %rd268;
	cvta.to.global.u64 	%rd2, %rd267;
	cvta.to.global.u64 	%rd571, %rd266;
	mov.u32 	%r1, %tid.x;
	mov.u32 	%r2, %ctaid.x;
	mov.u32 	%r216, %ntid.x;
	mul.lo.s32 	%r51, %r2, %r216;
	shl.b32 	%r52, %r51, 1;
	add.s32 	%r4, %r52, %r1;
	shl.b32 	%r53, %r1, 2;
	mov.u32 	%r54, sdata_f32;
	add.s32 	%r5, %r54, %r53;
	mov.b32 	%r55, -8388608;
	st.shared.u32 	[%r5], %r55;
	add.s32 	%r56, %r4, %r216;
	cvt.u64.u32 	%rd4, %r56;
	setp.le.u64 	%p1, %rd264, %rd4;
	@%p1 bra 	$L__BB56_54;
	cvt.u64.u32 	%rd401, %r4;
	mov.u32 	%r133, %ctaid.y;
	cvt.u64.u32 	%rd402, %r133;
	mul.lo.s64 	%rd403, %rd264, %rd402;
	add.s64 	%rd525, %rd403, %rd401;
	add.s64 	%rd523, %rd403, %rd4;
	cvt.u32.u64 	%r6, %rd263;
	add.s32 	%r210, %r6, -1;
	setp.lt.s32 	%p27, %r210, 0;
	mov.b64 	%rd529, 0;
	mov.u64 	%rd530, %rd529;
	@%p27 bra 	$L__BB56_53;
	setp.lt.u32 	%p28, %r210, 3;
	mov.b64 	%rd530, 0;
	mov.u64 	%rd529, %rd530;
	@%p28 bra 	$L__BB56_30;
	add.s32 	%r208, %r6, -2;
	and.b32  	%r134, %r6, -4;
	neg.s32 	%r207, %r134;
	mov.b64 	%rd530, 0;
$L__BB56_4:
	.pragma "nounroll";
	add.s32 	%r12, %r208, 1;
	mul.wide.u32 	%rd407, %r12, 8;
	add.s64 	%rd408, %rd2, %rd407;
	ld.global.u64 	%rd11, [%rd408];
	or.b64  	%rd409, %rd525, %rd11;
	and.b64  	%rd410, %rd409, -4294967296;
	setp.ne.s64 	%p29, %rd410, 0;
	@%p29 bra 	$L__BB56_6;
	cvt.u32.u64 	%r135, %rd11;
	cvt.u32.u64 	%r136, %rd525;
	div.u32 	%r137, %r136, %r135;
	mul.lo.s32 	%r138, %r137, %r135;
	sub.s32 	%r139, %r136, %r138;
	cvt.u64.u32 	%rd491, %r137;
	cvt.u64.u32 	%rd492, %r139;
	bra.uni 	$L__BB56_7;
$L__BB56_6:
	div.s64 	%rd491, %rd525, %rd11;
	mul.lo.s64 	%rd411, %rd491, %rd11;
	sub.s64 	%rd492, %rd525, %rd411;
$L__BB56_7:
	mul.wide.u32 	%rd412, %r12, 8;
	add.s64 	%rd413, %rd1, %rd412;
	ld.global.u64 	%rd18, [%rd413];
	mad.lo.s64 	%rd19, %rd18, %rd492, %rd529;
	or.b64  	%rd414, %rd523, %rd11;
	and.b64  	%rd415, %rd414, -4294967296;
	setp.ne.s64 	%p30, %rd415, 0;
	@%p30 bra 	$L__BB56_9;
	cvt.u32.u64 	%r140, %rd11;
	cvt.u32.u64 	%r141, %rd523;
	div.u32 	%r142, %r141, %r140;
	mul.lo.s32 	%r143, %r142, %r140;
	sub.s32 	%r144, %r141, %r143;
	cvt.u64.u32 	%rd493, %r142;
	cvt.u64.u32 	%rd494, %r144;
	bra.uni 	$L__BB56_10;
$L__BB56_9:
	div.s64 	%rd493, %rd523, %rd11;
	mul.lo.s64 	%rd416, %rd493, %rd11;
	sub.s64 	%rd494, %rd523, %rd416;
$L__BB56_10:
	mad.lo.s64 	%rd26, %rd494, %rd18, %rd530;
	mul.wide.u32 	%rd417, %r208, 8;
	add.s64 	%rd418, %rd2, %rd417;
	ld.global.u64 	%rd27, [%rd418];
	or.b64  	%rd419, %rd491, %rd27;
	and.b64  	%rd420, %rd419, -4294967296;
	setp.ne.s64 	%p31, %rd420, 0;
	@%p31 bra 	$L__BB56_12;
	cvt.u32.u64 	%r145, %rd27;
	cvt.u32.u64 	%r146, %rd491;
	div.u32 	%r147, %r146, %r145;
	mul.lo.s32 	%r148, %r147, %r145;
	sub.s32 	%r149, %r146, %r148;
	cvt.u64.u32 	%rd495, %r147;
	cvt.u64.u32 	%rd496, %r149;
	bra.uni 	$L__BB56_13;
$L__BB56_12:
	div.s64 	%rd495, %rd491, %rd27;
	mul.lo.s64 	%rd421, %rd495, %rd27;
	sub.s64 	%rd496, %rd491, %rd421;
$L__BB56_13:
	mul.wide.u32 	%rd422, %r208, 8;
	add.s64 	%rd423, %rd1, %rd422;
	ld.global.u64 	%rd34, [%rd423];
	mad.lo.s64 	%rd35, %rd34, %rd496, %rd19;
	or.b64  	%rd424, %rd493, %rd27;
	and.b64  	%rd425, %rd424, -4294967296;
	setp.ne.s64 	%p32, %rd425, 0;
	@%p32 bra 	$L__BB56_15;
	cvt.u32.u64 	%r150, %rd27;
	cvt.u32.u64 	%r151, %rd493;
	div.u32 	%r152, %r151, %r150;
	mul.lo.s32 	%r153, %r152, %r150;
	sub.s32 	%r154, %r151, %r153;
	cvt.u64.u32 	%rd497, %r152;
	cvt.u64.u32 	%rd498, %r154;
	bra.uni 	$L__BB56_16;
$L__BB56_15:
	div.s64 	%rd497, %rd493, %rd27;
	mul.lo.s64 	%rd426, %rd497, %rd27;
	sub.s64 	%rd498, %rd493, %rd426;
$L__BB56_16:
	mad.lo.s64 	%rd42, %rd498, %rd34, %rd26;
	add.s32 	%r13, %r208, -1;
	mul.wide.u32 	%rd427, %r13, 8;
	add.s64 	%rd428, %rd2, %rd427;
	ld.global.u64 	%rd43, [%rd428];
	or.b64  	%rd429, %rd495, %rd43;
	and.b64  	%rd430, %rd429, -4294967296;
	setp.ne.s64 	%p33, %rd430, 0;
	@%p33 bra 	$L__BB56_18;
	cvt.u32.u64 	%r155, %rd43;
	cvt.u32.u64 	%r156, %rd495;
	div.u32 	%r157, %r156, %r155;
	mul.lo.s32 	%r158, %r157, %r155;
	sub.s32 	%r159, %r156, %r158;
	cvt.u64.u32 	%rd499, %r157;
	cvt.u64.u32 	%rd500, %r159;
	bra.uni 	$L__BB56_19;
$L__BB56_18:
	div.s64 	%rd499, %rd495, %rd43;
	mul.lo.s64 	%rd431, %rd499, %rd43;
	sub.s64 	%rd500, %rd495, %rd431;
$L__BB56_19:
	mul.wide.u32 	%rd432, %r13, 8;
	add.s64 	%rd433, %rd1, %rd432;
	ld.global.u64 	%rd50, [%rd433];
	mad.lo.s64 	%rd51, %rd50, %rd500, %rd35;
	or.b64  	%rd434, %rd497, %rd43;
	and.b64  	%rd435, %rd434, -4294967296;
	setp.ne.s64 	%p34, %rd435, 0;
	@%p34 bra 	$L__BB56_21;
	cvt.u32.u64 	%r160, %rd43;
	cvt.u32.u64 	%r161, %rd497;
	div.u32 	%r162, %r161, %r160;
	mul.lo.s32 	%r163, %r162, %r160;
	sub.s32 	%r164, %r161, %r163;
	cvt.u64.u32 	%rd501, %r162;
	cvt.u64.u32 	%rd502, %r164;
	bra.uni 	$L__BB56_22;
$L__BB56_21:
	div.s64 	%rd501, %rd497, %rd43;
	mul.lo.s64 	%rd436, %rd501, %rd43;
	sub.s64 	%rd502, %rd497, %rd436;
$L__BB56_22:
	mad.lo.s64 	%rd58, %rd502, %rd50, %rd42;
	add.s32 	%r165, %r208, -2;
	mul.wide.u32 	%rd437, %r165, 8;
	add.s64 	%rd438, %rd2, %rd437;
	ld.global.u64 	%rd59, [%rd438];
	or.b64  	%rd439, %rd499, %rd59;
	and.b64  	%rd440, %rd439, -4294967296;
	setp.ne.s64 	%p35, %rd440, 0;
	@%p35 bra 	$L__BB56_24;
	cvt.u32.u64 	%r166, %rd59;
	cvt.u32.u64 	%r167, %rd499;
	div.u32 	%r168, %r167, %r166;
	mul.lo.s32 	%r169, %r168, %r166;
	sub.s32 	%r170, %r167, %r169;
	cvt.u64.u32 	%rd525, %r168;
	cvt.u64.u32 	%rd504, %r170;
	bra.uni 	$L__BB56_25;
$L__BB56_24:
	div.s64 	%rd525, %rd499, %rd59;
	mul.lo.s64 	%rd441, %rd525, %rd59;
	sub.s64 	%rd504, %rd499, %rd441;
$L__BB56_25:
	mul.wide.u32 	%rd442, %r165, 8;
	add.s64 	%rd443, %rd1, %rd442;
	ld.global.u64 	%rd66, [%rd443];
	mad.lo.s64 	%rd529, %rd66, %rd504, %rd51;
	or.b64  	%rd444, %rd501, %rd59;
	and.b64  	%rd445, %rd444, -4294967296;
	setp.ne.s64 	%p36, %rd445, 0;
	@%p36 bra 	$L__BB56_27;
	cvt.u32.u64 	%r172, %rd59;
	cvt.u32.u64 	%r173, %rd501;
	div.u32 	%r174, %r173, %r172;
	mul.lo.s32 	%r175, %r174, %r172;
	sub.s32 	%r176, %r173, %r175;
	cvt.u64.u32 	%rd523, %r174;
	cvt.u64.u32 	%rd506, %r176;
	bra.uni 	$L__BB56_28;
$L__BB56_27:
	div.s64 	%rd523, %rd501, %rd59;
	mul.lo.s64 	%rd446, %rd523, %rd59;
	sub.s64 	%rd506, %rd501, %rd446;
$L__BB56_28:
	mad.lo.s64 	%rd530, %rd506, %rd66, %rd58;
	add.s32 	%r208, %r208, -4;
	add.s32 	%r207, %r207, 4;
	setp.ne.s32 	%p37, %r207, 0;
	@%p37 bra 	$L__BB56_4;
	add.s32 	%r210, %r208, 1;
$L__BB56_30:
	and.b32  	%r18, %r6, 3;
	setp.eq.s32 	%p38, %r18, 0;
	@%p38 bra 	$L__BB56_53;
	setp.eq.s32 	%p39, %r18, 1;
	@%p39 bra 	$L__BB56_45;
	mul.wide.u32 	%rd448, %r210, 8;
	add.s64 	%rd449, %rd2, %rd448;
	ld.global.u64 	%rd81, [%rd449];
	or.b64  	%rd450, %rd525, %rd81;
	and.b64  	%rd451, %rd450, -4294967296;
	setp.ne.s64 	%p40, %rd451, 0;
	@%p40 bra 	$L__BB56_34;
	cvt.u32.u64 	%r177, %rd81;
	cvt.u32.u64 	%r178, %rd525;
	div.u32 	%r179, %r178, %r177;
	mul.lo.s32 	%r180, %r179, %r177;
	sub.s32 	%r181, %r178, %r180;
	cvt.u64.u32 	%rd513, %r179;
	cvt.u64.u32 	%rd514, %r181;
	bra.uni 	$L__BB56_35;
$L__BB56_34:
	div.s64 	%rd513, %rd525, %rd81;
	mul.lo.s64 	%rd452, %rd513, %rd81;
	sub.s64 	%rd514, %rd525, %rd452;
$L__BB56_35:
	add.s64 	%rd454, %rd1, %rd448;
	ld.global.u64 	%rd88, [%rd454];
	mad.lo.s64 	%rd89, %rd88, %rd514, %rd529;
	or.b64  	%rd455, %rd523, %rd81;
	and.b64  	%rd456, %rd455, -4294967296;
	setp.ne.s64 	%p41, %rd456, 0;
	@%p41 bra 	$L__BB56_37;
	cvt.u32.u64 	%r182, %rd81;
	cvt.u32.u64 	%r183, %rd523;
	div.u32 	%r184, %r183, %r182;
	mul.lo.s32 	%r185, %r184, %r182;
	sub.s32 	%r186, %r183, %r185;
	cvt.u64.u32 	%rd515, %r184;
	cvt.u64.u32 	%rd516, %r186;
	bra.uni 	$L__BB56_38;
$L__BB56_37:
	div.s64 	%rd515, %rd523, %rd81;
	mul.lo.s64 	%rd457, %rd515, %rd81;
	sub.s64 	%rd516, %rd523, %rd457;
$L__BB56_38:
	mad.lo.s64 	%rd96, %rd516, %rd88, %rd530;
	add.s32 	%r19, %r210, -1;
	mul.wide.u32 	%rd458, %r19, 8;
	add.s64 	%rd459, %rd2, %rd458;
	ld.global.u64 	%rd97, [%rd459];
	or.b64  	%rd460, %rd513, %rd97;
	and.b64  	%rd461, %rd460, -4294967296;
	setp.ne.s64 	%p42, %rd461, 0;
	@%p42 bra 	$L__BB56_40;
	cvt.u32.u64 	%r187, %rd97;
	cvt.u32.u64 	%r188, %rd513;
	div.u32 	%r189, %r188, %r187;
	mul.lo.s32 	%r190, %r189, %r187;
	sub.s32 	%r191, %r188, %r190;
	cvt.u64.u32 	%rd525, %r189;
	cvt.u64.u32 	%rd518, %r191;
	bra.uni 	$L__BB56_41;
$L__BB56_40:
	div.s64 	%rd525, %rd513, %rd97;
	mul.lo.s64 	%rd462, %rd525, %rd97;
	sub.s64 	%rd518, %rd513, %rd462;
$L__BB56_41:
	add.s64 	%rd464, %rd1, %rd458;
	ld.global.u64 	%rd104, [%rd464];
	mad.lo.s64 	%rd529, %rd104, %rd518, %rd89;
	or.b64  	%rd465, %rd515, %rd97;
	and.b64  	%rd466, %rd465, -4294967296;
	setp.ne.s64 	%p43, %rd466, 0;
	@%p43 bra 	$L__BB56_43;
	cvt.u32.u64 	%r192, %rd97;
	cvt.u32.u64 	%r193, %rd515;
	div.u32 	%r194, %r193, %r192;
	mul.lo.s32 	%r195, %r194, %r192;
	sub.s32 	%r196, %r193, %r195;
	cvt.u64.u32 	%rd523, %r194;
	cvt.u64.u32 	%rd520, %r196;
	bra.uni 	$L__BB56_44;
$L__BB56_43:
	div.s64 	%rd523, %rd515, %rd97;
	mul.lo.s64 	%rd467, %rd523, %rd97;
	sub.s64 	%rd520, %rd515, %rd467;
$L__BB56_44:
	mad.lo.s64 	%rd530, %rd520, %rd104, %rd96;
	add.s32 	%r210, %r210, -2;
$L__BB56_45:
	and.b32  	%r197, %r6, 1;
	setp.eq.b32 	%p44, %r197, 1;
	not.pred 	%p45, %p44;
	@%p45 bra 	$L__BB56_53;
	mul.wide.u32 	%rd468, %r210, 8;
	add.s64 	%rd469, %rd2, %rd468;
	ld.global.u64 	%rd119, [%rd469];
	or.b64  	%rd470, %rd525, %rd119;
	and.b64  	%rd471, %rd470, -4294967296;
	setp.ne.s64 	%p46, %rd471, 0;
	@%p46 bra 	$L__BB56_48;
	cvt.u32.u64 	%r198, %rd119;
	cvt.u32.u64 	%r199, %rd525;
	rem.u32 	%r200, %r199, %r198;
	cvt.u64.u32 	%rd527, %r200;
	bra.uni 	$L__BB56_49;
$L__BB56_48:
	rem.s64 	%rd527, %rd525, %rd119;
$L__BB56_49:
	add.s64 	%rd473, %rd1, %rd468;
	ld.global.u64 	%rd123, [%rd473];
	mad.lo.s64 	%rd529, %rd123, %rd527, %rd529;
	or.b64  	%rd474, %rd523, %rd119;
	and.b64  	%rd475, %rd474, -4294967296;
	setp.ne.s64 	%p47, %rd475, 0;
	@%p47 bra 	$L__BB56_51;
	cvt.u32.u64 	%r201, %rd119;
	cvt.u32.u64 	%r202, %rd523;
	rem.u32 	%r203, %r202, %r201;
	cvt.u64.u32 	%rd528, %r203;
	bra.uni 	$L__BB56_52;
$L__BB56_51:
	rem.s64 	%rd528, %rd523, %rd119;
$L__BB56_52:
	mad.lo.s64 	%rd530, %rd528, %rd123, %rd530;
$L__BB56_53:
	shl.b64 	%rd476, %rd529, 2;
	add.s64 	%rd477, %rd571, %rd476;
	ld.global.f32 	%f2, [%rd477];
	shl.b64 	%rd478, %rd530, 2;
	add.s64 	%rd479, %rd571, %rd478;
	ld.global.f32 	%f3, [%rd479];
	max.f32 	%f4, %f2, %f3;
	st.shared.f32 	[%r5], %f4;
	bra.uni 	$L__BB56_114;
$L__BB56_54:
	cvt.u64.u32 	%rd131, %r4;
	setp.le.u64 	%p2, %rd264, %rd131;
	@%p2 bra 	$L__BB56_114;
	mov.u32 	%r57, %ctaid.y;
	cvt.u64.u32 	%rd269, %r57;
	mad.lo.s64 	%rd562, %rd264, %rd269, %rd131;
	cvt.u32.u64 	%r22, %rd263;
	add.s32 	%r214, %r22, -1;
	setp.lt.s32 	%p3, %r214, 0;
	@%p3 bra 	$L__BB56_113;
	and.b32  	%r24, %r22, 7;
	setp.lt.u32 	%p4, %r214, 7;
	@%p4 bra 	$L__BB56_84;
	add.s32 	%r212, %r22, -4;
	and.b32  	%r58, %r22, -8;
	neg.s32 	%r211, %r58;
$L__BB56_58:
	.pragma "nounroll";
	add.s32 	%r29, %r212, 3;
	mul.wide.u32 	%rd271, %r29, 8;
	add.s64 	%rd272, %rd2, %rd271;
	ld.global.u64 	%rd135, [%rd272];
	or.b64  	%rd273, %rd562, %rd135;
	and.b64  	%rd274, %rd273, -4294967296;
	setp.ne.s64 	%p5, %rd274, 0;
	@%p5 bra 	$L__BB56_60;
	cvt.u32.u64 	%r59, %rd135;
	cvt.u32.u64 	%r60, %rd562;
	div.u32 	%r61, %r60, %r59;
	mul.lo.s32 	%r62, %r61, %r59;
	sub.s32 	%r63, %r60, %r62;
	cvt.u64.u32 	%rd533, %r61;
	cvt.u64.u32 	%rd534, %r63;
	bra.uni 	$L__BB56_61;
$L__BB56_60:
	div.s64 	%rd533, %rd562, %rd135;
	mul.lo.s64 	%rd275, %rd533, %rd135;
	sub.s64 	%rd534, %rd562, %rd275;
$L__BB56_61:
	add.s64 	%rd277, %rd1, %rd271;
	ld.global.u64 	%rd278, [%rd277];
	mul.lo.s64 	%rd142, %rd278, %rd534;
	add.s32 	%r30, %r212, 2;
	mul.wide.u32 	%rd279, %r30, 8;
	add.s64 	%rd280, %rd2, %rd279;
	ld.global.u64 	%rd143, [%rd280];
	or.b64  	%rd281, %rd533, %rd143;
	and.b64  	%rd282, %rd281, -4294967296;
	setp.ne.s64 	%p6, %rd282, 0;
	@%p6 bra 	$L__BB56_63;
	cvt.u32.u64 	%r64, %rd143;
	cvt.u32.u64 	%r65, %rd533;
	div.u32 	%r66, %r65, %r64;
	mul.lo.s32 	%r67, %r66, %r64;
	sub.s32 	%r68, %r65, %r67;
	cvt.u64.u32 	%rd535, %r66;
	cvt.u64.u32 	%rd536, %r68;
	bra.uni 	$L__BB56_64;
$L__BB56_63:
	div.s64 	%rd535, %rd533, %rd143;
	mul.lo.s64 	%rd283, %rd535, %rd143;
	sub.s64 	%rd536, %rd533, %rd283;
$L__BB56_64:
	add.s64 	%rd285, %rd1, %rd279;
	ld.global.u64 	%rd286, [%rd285];
	mad.lo.s64 	%rd150, %rd286, %rd536, %rd142;
	add.s32 	%r31, %r212, 1;
	mul.wide.u32 	%rd287, %r31, 8;
	add.s64 	%rd288, %rd2, %rd287;
	ld.global.u64 	%rd151, [%rd288];
	or.b64  	%rd289, %rd535, %rd151;
	and.b64  	%rd290, %rd289, -4294967296;
	setp.ne.s64 	%p7, %rd290, 0;
	@%p7 bra 	$L__BB56_66;
	cvt.u32.u64 	%r69, %rd151;
	cvt.u32.u64 	%r70, %rd535;
	div.u32 	%r71, %r70, %r69;
	mul.lo.s32 	%r72, %r71, %r69;
	sub.s32 	%r73, %r70, %r72;
	cvt.u64.u32 	%rd537, %r71;
	cvt.u64.u32 	%rd538, %r73;
	bra.uni 	$L__BB56_67;
$L__BB56_66:
	div.s64 	%rd537, %rd535, %rd151;
	mul.lo.s64 	%rd291, %rd537, %rd151;
	sub.s64 	%rd538, %rd535, %rd291;
$L__BB56_67:
	add.s64 	%rd293, %rd1, %rd287;
	ld.global.u64 	%rd294, [%rd293];
	mad.lo.s64 	%rd158, %rd294, %rd538, %rd150;
	add.s32 	%r32, %r212, -4;
	mul.wide.u32 	%rd295, %r212, 8;
	add.s64 	%rd296, %rd2, %rd295;
	ld.global.u64 	%rd159, [%rd296];
	or.b64  	%rd297, %rd537, %rd159;
	and.b64  	%rd298, %rd297, -4294967296;
	setp.ne.s64 	%p8, %rd298, 0;
	@%p8 bra 	$L__BB56_69;
	cvt.u32.u64 	%r74, %rd159;
	cvt.u32.u64 	%r75, %rd537;
	div.u32 	%r76, %r75, %r74;
	mul.lo.s32 	%r77, %r76, %r74;
	sub.s32 	%r78, %r75, %r77;
	cvt.u64.u32 	%rd539, %r76;
	cvt.u64.u32 	%rd540, %r78;
	bra.uni 	$L__BB56_70;
$L__BB56_69:
	div.s64 	%rd539, %rd537, %rd159;
	mul.lo.s64 	%rd299, %rd539, %rd159;
	sub.s64 	%rd540, %rd537, %rd299;
$L__BB56_70:
	add.s64 	%rd301, %rd1, %rd295;
	ld.global.u64 	%rd302, [%rd301];
	mad.lo.s64 	%rd166, %rd302, %rd540, %rd158;
	add.s32 	%r33, %r212, -1;
	mul.wide.u32 	%rd303, %r33, 8;
	add.s64 	%rd304, %rd2, %rd303;
	ld.global.u64 	%rd167, [%rd304];
	or.b64  	%rd305, %rd539, %rd167;
	and.b64  	%rd306, %rd305, -4294967296;
	setp.ne.s64 	%p9, %rd306, 0;
	@%p9 bra 	$L__BB56_72;
	cvt.u32.u64 	%r79, %rd167;
	cvt.u32.u64 	%r80, %rd539;
	div.u32 	%r81, %r80, %r79;
	mul.lo.s32 	%r82, %r81, %r79;
	sub.s32 	%r83, %r80, %r82;
	cvt.u64.u32 	%rd541, %r81;
	cvt.u64.u32 	%rd542, %r83;
	bra.uni 	$L__BB56_73;
$L__BB56_72:
	div.s64 	%rd541, %rd539, %rd167;
	mul.lo.s64 	%rd307, %rd541, %rd167;
	sub.s64 	%rd542, %rd539, %rd307;
$L__BB56_73:
	add.s64 	%rd309, %rd1, %rd303;
	ld.global.u64 	%rd310, [%rd309];
	mad.lo.s64 	%rd174, %rd310, %rd542, %rd166;
	add.s32 	%r34, %r212, -2;
	mul.wide.u32 	%rd311, %r34, 8;
	add.s64 	%rd312, %rd2, %rd311;
	ld.global.u64 	%rd175, [%rd312];
	or.b64  	%rd313, %rd541, %rd175;
	and.b64  	%rd314, %rd313, -4294967296;
	setp.ne.s64 	%p10, %rd314, 0;
	@%p10 bra 	$L__BB56_75;
	cvt.u32.u64 	%r84, %rd175;
	cvt.u32.u64 	%r85, %rd541;
	div.u32 	%r86, %r85, %r84;
	mul.lo.s32 	%r87, %r86, %r84;
	sub.s32 	%r88, %r85, %r87;
	cvt.u64.u32 	%rd543, %r86;
	cvt.u64.u32 	%rd544, %r88;
	bra.uni 	$L__BB56_76;
$L__BB56_75:
	div.s64 	%rd543, %rd541, %rd175;
	mul.lo.s64 	%rd315, %rd543, %rd175;
	sub.s64 	%rd544, %rd541, %rd315;
$L__BB56_76:
	add.s64 	%rd317, %rd1, %rd311;
	ld.global.u64 	%rd318, [%rd317];
	mad.lo.s64 	%rd182, %rd318, %rd544, %rd174;
	add.s32 	%r35, %r212, -3;
	mul.wide.u32 	%rd319, %r35, 8;
	add.s64 	%rd320, %rd2, %rd319;
	ld.global.u64 	%rd183, [%rd320];
	or.b64  	%rd321, %rd543, %rd183;
	and.b64  	%rd322, %rd321, -4294967296;
	setp.ne.s64 	%p11, %rd322, 0;
	@%p11 bra 	$L__BB56_78;
	cvt.u32.u64 	%r89, %rd183;
	cvt.u32.u64 	%r90, %rd543;
	div.u32 	%r91, %r90, %r89;
	mul.lo.s32 	%r92, %r91, %r89;
	sub.s32 	%r93, %r90, %r92;
	cvt.u64.u32 	%rd545, %r91;
	cvt.u64.u32 	%rd546, %r93;
	bra.uni 	$L__BB56_79;
$L__BB56_78:
	div.s64 	%rd545, %rd543, %rd183;
	mul.lo.s64 	%rd323, %rd545, %rd183;
	sub.s64 	%rd546, %rd543, %rd323;
$L__BB56_79:
	add.s64 	%rd325, %rd1, %rd319;
	ld.global.u64 	%rd326, [%rd325];
	mad.lo.s64 	%rd190, %rd326, %rd546, %rd182;
	mul.wide.u32 	%rd327, %r32, 8;
	add.s64 	%rd328, %rd2, %rd327;
	ld.global.u64 	%rd191, [%rd328];
	or.b64  	%rd329, %rd545, %rd191;
	and.b64  	%rd330, %rd329, -4294967296;
	setp.ne.s64 	%p12, %rd330, 0;
	@%p12 bra 	$L__BB56_81;
	cvt.u32.u64 	%r94, %rd191;
	cvt.u32.u64 	%r95, %rd545;
	div.u32 	%r96, %r95, %r94;
	mul.lo.s32 	%r97, %r96, %r94;
	sub.s32 	%r98, %r95, %r97;
	cvt.u64.u32 	%rd562, %r96;
	cvt.u64.u32 	%rd548, %r98;
	bra.uni 	$L__BB56_82;
$L__BB56_81:
	div.s64 	%rd562, %rd545, %rd191;
	mul.lo.s64 	%rd331, %rd562, %rd191;
	sub.s64 	%rd548, %rd545, %rd331;
$L__BB56_82:
	add.s64 	%rd333, %rd1, %rd327;
	ld.global.u64 	%rd334, [%rd333];
	mad.lo.s64 	%rd335, %rd334, %rd548, %rd190;
	shl.b64 	%rd336, %rd335, 2;
	add.s64 	%rd571, %rd571, %rd336;
	add.s32 	%r212, %r212, -8;
	add.s32 	%r211, %r211, 8;
	setp.ne.s32 	%p13, %r211, 0;
	@%p13 bra 	$L__BB56_58;
	add.s32 	%r214, %r212, 3;
$L__BB56_84:
	setp.eq.s32 	%p14, %r24, 0;
	@%p14 bra 	$L__BB56_113;
	and.b32  	%r40, %r22, 3;
	setp.lt.u32 	%p15, %r24, 4;
	@%p15 bra 	$L__BB56_99;
	mul.wide.u32 	%rd338, %r214, 8;
	add.s64 	%rd339, %rd2, %rd338;
	ld.global.u64 	%rd202, [%rd339];
	or.b64  	%rd340, %rd562, %rd202;
	and.b64  	%rd341, %rd340, -4294967296;
	setp.ne.s64 	%p16, %rd341, 0;
	@%p16 bra 	$L__BB56_88;
	cvt.u32.u64 	%r99, %rd202;
	cvt.u32.u64 	%r100, %rd562;
	div.u32 	%r101, %r100, %r99;
	mul.lo.s32 	%r102, %r101, %r99;
	sub.s32 	%r103, %r100, %r102;
	cvt.u64.u32 	%rd552, %r101;
	cvt.u64.u32 	%rd553, %r103;
	bra.uni 	$L__BB56_89;
$L__BB56_88:
	div.s64 	%rd552, %rd562, %rd202;
	mul.lo.s64 	%rd342, %rd552, %rd202;
	sub.s64 	%rd553, %rd562, %rd342;
$L__BB56_89:
	add.s64 	%rd344, %rd1, %rd338;
	ld.global.u64 	%rd345, [%rd344];
	mul.lo.s64 	%rd209, %rd345, %rd553;
	add.s32 	%r41, %r214, -1;
	mul.wide.u32 	%rd346, %r41, 8;
	add.s64 	%rd347, %rd2, %rd346;
	ld.global.u64 	%rd210, [%rd347];
	or.b64  	%rd348, %rd552, %rd210;
	and.b64  	%rd349, %rd348, -4294967296;
	setp.ne.s64 	%p17, %rd349, 0;
	@%p17 bra 	$L__BB56_91;
	cvt.u32.u64 	%r104, %rd210;
	cvt.u32.u64 	%r105, %rd552;
	div.u32 	%r106, %r105, %r104;
	mul.lo.s32 	%r107, %r106, %r104;
	sub.s32 	%r108, %r105, %r107;
	cvt.u64.u32 	%rd554, %r106;
	cvt.u64.u32 	%rd555, %r108;
	bra.uni 	$L__BB56_92;
$L__BB56_91:
	div.s64 	%rd554, %rd552, %rd210;
	mul.lo.s64 	%rd350, %rd554, %rd210;
	sub.s64 	%rd555, %rd552, %rd350;
$L__BB56_92:
	add.s64 	%rd352, %rd1, %rd346;
	ld.global.u64 	%rd353, [%rd352];
	mad.lo.s64 	%rd217, %rd353, %rd555, %rd209;
	add.s32 	%r42, %r214, -2;
	mul.wide.u32 	%rd354, %r42, 8;
	add.s64 	%rd355, %rd2, %rd354;
	ld.global.u64 	%rd218, [%rd355];
	or.b64  	%rd356, %rd554, %rd218;
	and.b64  	%rd357, %rd356, -4294967296;
	setp.ne.s64 	%p18, %rd357, 0;
	@%p18 bra 	$L__BB56_94;
	cvt.u32.u64 	%r109, %rd218;
	cvt.u32.u64 	%r110, %rd554;
	div.u32 	%r111, %r110, %r109;
	mul.lo.s32 	%r112, %r111, %r109;
	sub.s32 	%r113, %r110, %r112;
	cvt.u64.u32 	%rd556, %r111;
	cvt.u64.u32 	%rd557, %r113;
	bra.uni 	$L__BB56_95;
$L__BB56_94:
	div.s64 	%rd556, %rd554, %rd218;
	mul.lo.s64 	%rd358, %rd556, %rd218;
	sub.s64 	%rd557, %rd554, %rd358;
$L__BB56_95:
	add.s64 	%rd360, %rd1, %rd354;
	ld.global.u64 	%rd361, [%rd360];
	mad.lo.s64 	%rd225, %rd361, %rd557, %rd217;
	add.s32 	%r43, %r214, -3;
	mul.wide.u32 	%rd362, %r43, 8;
	add.s64 	%rd363, %rd2, %rd362;
	ld.global.u64 	%rd226, [%rd363];
	or.b64  	%rd364, %rd556, %rd226;
	and.b64  	%rd365, %rd364, -4294967296;
	setp.ne.s64 	%p19, %rd365, 0;
	@%p19 bra 	$L__BB56_97;
	cvt.u32.u64 	%r114, %rd226;
	cvt.u32.u64 	%r115, %rd556;
	div.u32 	%r116, %r115, %r114;
	mul.lo.s32 	%r117, %r116, %r114;
	sub.s32 	%r118, %r115, %r117;
	cvt.u64.u32 	%rd562, %r116;
	cvt.u64.u32 	%rd559, %r118;
	bra.uni 	$L__BB56_98;
$L__BB56_97:
	div.s64 	%rd562, %rd556, %rd226;
	mul.lo.s64 	%rd366, %rd562, %rd226;
	sub.s64 	%rd559, %rd556, %rd366;
$L__BB56_98:
	add.s64 	%rd368, %rd1, %rd362;
	ld.global.u64 	%rd369, [%rd368];
	mad.lo.s64 	%rd370, %rd369, %rd559, %rd225;
	shl.b64 	%rd371, %rd370, 2;
	add.s64 	%rd571, %rd571, %rd371;
	add.s32 	%r214, %r214, -4;
$L__BB56_99:
	setp.eq.s32 	%p20, %r40, 0;
	@%p20 bra 	$L__BB56_113;
	setp.eq.s32 	%p21, %r40, 1;
	@%p21 bra 	$L__BB56_108;
	mul.wide.u32 	%rd373, %r214, 8;
	add.s64 	%rd374, %rd2, %rd373;
	ld.global.u64 	%rd237, [%rd374];
	or.b64  	%rd375, %rd562, %rd237;
	and.b64  	%rd376, %rd375, -4294967296;
	setp.ne.s64 	%p22, %rd376, 0;
	@%p22 bra 	$L__BB56_103;
	cvt.u32.u64 	%r119, %rd237;
	cvt.u32.u64 	%r120, %rd562;
	div.u32 	%r121, %r120, %r119;
	mul.lo.s32 	%r122, %r121, %r119;
	sub.s32 	%r123, %r120, %r122;
	cvt.u64.u32 	%rd563, %r121;
	cvt.u64.u32 	%rd564, %r123;
	bra.uni 	$L__BB56_104;
$L__BB56_103:
	div.s64 	%rd563, %rd562, %rd237;
	mul.lo.s64 	%rd377, %rd563, %rd237;
	sub.s64 	%rd564, %rd562, %rd377;
$L__BB56_104:
	add.s64 	%rd379, %rd1, %rd373;
	ld.global.u64 	%rd380, [%rd379];
	mul.lo.s64 	%rd244, %rd380, %rd564;
	add.s32 	%r46, %r214, -1;
	mul.wide.u32 	%rd381, %r46, 8;
	add.s64 	%rd382, %rd2, %rd381;
	ld.global.u64 	%rd245, [%rd382];
	or.b64  	%rd383, %rd563, %rd245;
	and.b64  	%rd384, %rd383, -4294967296;
	setp.ne.s64 	%p23, %rd384, 0;
	@%p23 bra 	$L__BB56_106;
	cvt.u32.u64 	%r124, %rd245;
	cvt.u32.u64 	%r125, %rd563;
	div.u32 	%r126, %r125, %r124;
	mul.lo.s32 	%r127, %r126, %r124;
	sub.s32 	%r128, %r125, %r127;
	cvt.u64.u32 	%rd562, %r126;
	cvt.u64.u32 	%rd566, %r128;
	bra.uni 	$L__BB56_107;
$L__BB56_106:
	div.s64 	%rd562, %rd563, %rd245;
	mul.lo.s64 	%rd385, %rd562, %rd245;
	sub.s64 	%rd566, %rd563, %rd385;
$L__BB56_107:
	add.s64 	%rd387, %rd1, %rd381;
	ld.global.u64 	%rd388, [%rd387];
	mad.lo.s64 	%rd389, %rd388, %rd566, %rd244;
	shl.b64 	%rd390, %rd389, 2;
	add.s64 	%rd571, %rd571, %rd390;
	add.s32 	%r214, %r214, -2;
$L__BB56_108:
	and.b32  	%r129, %r22, 1;
	setp.eq.b32 	%p24, %r129, 1;
	not.pred 	%p25, %p24;
	@%p25 bra 	$L__BB56_113;
	mul.wide.u32 	%rd391, %r214, 8;
	add.s64 	%rd392, %rd2, %rd391;
	ld.global.u64 	%rd256, [%rd392];
	or.b64  	%rd393, %rd562, %rd256;
	and.b64  	%rd394, %rd393, -4294967296;
	setp.ne.s64 	%p26, %rd394, 0;
	@%p26 bra 	$L__BB56_111;
	cvt.u32.u64 	%r130, %rd256;
	cvt.u32.u64 	%r131, %rd562;
	rem.u32 	%r132, %r131, %r130;
	cvt.u64.u32 	%rd570, %r132;
	bra.uni 	$L__BB56_112;
$L__BB56_111:
	rem.s64 	%rd570, %rd562, %rd256;
$L__BB56_112:
	add.s64 	%rd396, %rd1, %rd391;
	ld.global.u64 	%rd397, [%rd396];
	mul.lo.s64 	%rd398, %rd397, %rd570;
	shl.b64 	%rd399, %rd398, 2;
	add.s64 	%rd571, %rd571, %rd399;
$L__BB56_113:
	ld.global.f32 	%f1, [%rd571];
	st.shared.f32 	[%r5], %f1;
$L__BB56_114:
	bar.sync 	0;
	setp.lt.u32 	%p48, %r216, 66;
	@%p48 bra 	$L__BB56_118;
$L__BB56_115:
	shr.u32 	%r50, %r216, 1;
	setp.ge.u32 	%p49, %r1, %r50;
	@%p49 bra 	$L__BB56_117;
	ld.shared.f32 	%f5, [%r5];
	shl.b32 	%r204, %r50, 2;
	add.s32 	%r205, %r5, %r204;
	ld.shared.f32 	%f6, [%r205];
	max.f32 	%f7, %f5, %f6;
	st.shared.f32 	[%r5], %f7;
$L__BB56_117:
	bar.sync 	0;
	setp.gt.u32 	%p50, %r216, 131;
	mov.u32 	%r216, %r50;
	@%p50 bra 	$L__BB56_115;
$L__BB56_118:
	setp.gt.u32 	%p51, %r1, 31;
	@%p51 bra 	$L__BB56_121;
	ld.volatile.shared.f32 	%f8, [%r5];
	ld.volatile.shared.f32 	%f9, [%r5+128];
	max.f32 	%f10, %f8, %f9;
	st.volatile.shared.f32 	[%r5], %f10;
	ld.volatile.shared.f32 	%f11, [%r5];
	ld.volatile.shared.f32 	%f12, [%r5+64];
	max.f32 	%f13, %f11, %f12;
	st.volatile.shared.f32 	[%r5], %f13;
	ld.volatile.shared.f32 	%f14, [%r5];
	ld.volatile.shared.f32 	%f15, [%r5+32];
	max.f32 	%f16, %f14, %f15;
	st.volatile.shared.f32 	[%r5], %f16;
	ld.volatile.shared.f32 	%f17, [%r5];
	ld.volatile.shared.f32 	%f18, [%r5+16];
	max.f32 	%f19, %f17, %f18;
	st.volatile.shared.f32 	[%r5], %f19;
	ld.volatile.shared.f32 	%f20, [%r5];
	ld.volatile.shared.f32 	%f21, [%r5+8];
	max.f32 	%f22, %f20, %f21;
	st.volatile.shared.f32 	[%r5], %f22;
	ld.volatile.shared.f32 	%f23, [%r5];
	ld.volatile.shared.f32 	%f24, [%r5+4];
	max.f32 	%f25, %f23, %f24;
	st.volatile.shared.f32 	[%r5], %f25;
	setp.ne.s32 	%p52, %r1, 0;
	@%p52 bra 	$L__BB56_121;
	ld.param.u64 	%rd486, [contiguous_reduce2_f32_param_0];
	ld.shared.f32 	%f26, [sdata_f32];
	cvt.u64.u32 	%rd480, %r2;
	mov.u32 	%r206, %ctaid.y;
	cvt.u64.u32 	%rd481, %r206;
	mad.lo.s64 	%rd482, %rd265, %rd481, %rd480;
	cvta.to.global.u64 	%rd483, %rd486;
	shl.b64 	%rd484, %rd482, 2;
	add.s64 	%rd485, %rd483, %rd484;
	st.global.f32 	[%rd485], %f26;
$L__BB56_121:
	ret;

}
	// .globl	contiguous_reduce22_f32
.visible .entry contiguous_reduce22_f32(
	.param .u64 .ptr .align 1 contiguous_reduce22_f32_param_0,
	.param .u64 .ptr .align 1 contiguous_reduce22_f32_param_1,
	.param .u64 contiguous_reduce22_f32_param_2,
	.param .u64 contiguous_reduce22_f32_param_3
)
{
	.reg .pred 	%p<8>;
	.reg .b32 	%r<20>;
	.reg .b32 	%f<27>;
	.reg .b64 	%rd<27>;

	ld.param.u64 	%rd4, [contiguous_reduce22_f32_param_0];
	ld.param.u64 	%rd7, [contiguous_reduce22_f32_param_1];
	ld.param.u64 	%rd5, [contiguous_reduce22_f32_param_2];
	ld.param.u64 	%rd6, [contiguous_reduce22_f32_param_3];
	cvta.to.global.u64 	%rd1, %rd7;
	mov.u32 	%r1, %tid.x;
	mov.u32 	%r2, %ctaid.x;
	mov.u32 	%r19, %ntid.x;
	mul.lo.s32 	%r8, %r2, %r19;
	shl.b32 	%r9, %r8, 1;
	add.s32 	%r4, %r9, %r1;
	shl.b32 	%r10, %r1, 2;
	mov.u32 	%r11, sdata_f32;
	add.s32 	%r5, %r11, %r10;
	mov.b32 	%r12, -8388608;
	st.shared.u32 	[%r5], %r12;
	add.s32 	%r13, %r4, %r19;
	cvt.u64.u32 	%rd2, %r13;
	setp.le.u64 	%p1, %rd5, %rd2;
	@%p1 bra 	$L__BB57_2;
	cvt.u64.u32 	%rd12, %r4;
	mov.u32 	%r15, %ctaid.y;
	cvt.u64.u32 	%rd13, %r15;
	mul.lo.s64 	%rd14, %rd5, %rd13;
	add.s64 	%rd15, %rd14, %rd12;
	shl.b64 	%rd16, %rd15, 2;
	add.s64 	%rd17, %rd1, %rd16;
	ld.global.f32 	%f2, [%rd17];
	add.s64 	%rd18, %rd14, %rd2;
	shl.b64 	%rd19, %rd18, 2;
	add.s64 	%rd20, %rd1, %rd19;
	ld.global.f32 	%f3, [%rd20];
	max.f32 	%f4, %f2, %f3;
	st.shared.f32 	[%r5], %f4;
	bra.uni 	$L__BB57_4;
$L__BB57_2:
	cvt.u64.u32 	%rd3, %r4;
	setp.le.u64 	%p2, %rd5, %rd3;
	@%p2 bra 	$L__BB57_4;
	mov.u32 	%r14, %ctaid.y;
	cvt.u64.u32 	%rd8, %r14;
	mad.lo.s64 	%rd9, %rd5, %rd8, %rd3;
	shl.b64 	%rd10, %rd9, 2;
	add.s64 	%rd11, %rd1, %rd10;
	ld.global.f32 	%f1, [%rd11];
	st.shared.f32 	[%r5], %f1;
$L__BB57_4:
	bar.sync 	0;
	setp.lt.u32 	%p3, %r19, 66;
	@%p3 bra 	$L__BB57_8;
$L__BB57_5:
	shr.u32 	%r7, %r19, 1;
	setp.ge.u32 	%p4, %r1, %r7;
	@%p4 bra 	$L__BB57_7;
	ld.shared.f32 	%f5, [%r5];
	shl.b32 	%r16, %r7, 2;
	add.s32 	%r17, %r5, %r16;
	ld.shared.f32 	%f6, [%r17];
	max.f32 	%f7, %f5, %f6;
	st.shared.f32 	[%r5], %f7;
$L__BB57_7:
	bar.sync 	0;
	setp.gt.u32 	%p5, %r19, 131;
	mov.u32 	%r19, %r7;
	@%p5 bra 	$L__BB57_5;
$L__BB57_8:
	setp.gt.u32 	%p6, %r1, 31;
	@%p6 bra 	$L__BB57_11;
	ld.volatile.shared.f32 	%f8, [%r5];
	ld.volatile.shared.f32 	%f9, [%r5+128];
	max.f32 	%f10, %f8, %f9;
	st.volatile.shared.f32 	[%r5], %f10;
	ld.volatile.shared.f32 	%f11, [%r5];
	ld.volatile.shared.f32 	%f12, [%r5+64];
	max.f32 	%f13, %f11, %f12;
	st.volatile.shared.f32 	[%r5], %f13;
	ld.volatile.shared.f32 	%f14, [%r5];
	ld.volatile.shared.f32 	%f15, [%r5+32];
	max.f32 	%f16, %f14, %f15;
	st.volatile.shared.f32 	[%r5], %f16;
	ld.volatile.shared.f32 	%f17, [%r5];
	ld.volatile.shared.f32 	%f18, [%r5+16];
	max.f32 	%f19, %f17, %f18;
	st.volatile.shared.f32 	[%r5], %f19;
	ld.volatile.shared.f32 	%f20, [%r5];
	ld.volatile.shared.f32 	%f21, [%r5+8];
	max.f32 	%f22, %f20, %f21;
	st.volatile.shared.f32 	[%r5], %f22;
	ld.volatile.shared.f32 	%f23, [%r5];
	ld.volatile.shared.f32 	%f24, [%r5+4];
	max.f32 	%f25, %f23, %f24;
	st.volatile.shared.f32 	[%r5], %f25;
	setp.ne.s32 	%p7, %r1, 0;
	@%p7 bra 	$L__BB57_11;
	ld.shared.f32 	%f26, [sdata_f32];
	cvt.u64.u32 	%rd21, %r2;
	mov.u32 	%r18, %ctaid.y;
	cvt.u64.u32 	%rd22, %r18;
	mad.lo.s64 	%rd23, %rd6, %rd22, %rd21;
	cvta.to.global.u64 	%rd24, %rd4;
	shl.b64 	%rd25, %rd23, 2;
	add.s64 	%rd26, %rd24, %rd25;
	st.global.f32 	[%rd26], %f26;
$L__BB57_11:
	ret;

}
	// .globl	contiguous_reduce3_f32
.visible .entry contiguous_reduce3_f32(
	.param .u64 .ptr .align 1 contiguous_reduce3_f32_param_0,
	.param .u64 .ptr .align 1 contiguous_reduce3_f32_param_1,
	.param .u64 .ptr .align 1 contiguous_reduce3_f32_param_2,
	.param .u64 .ptr .align 1 contiguous_reduce3_f32_param_3,
	.param .u64 contiguous_reduce3_f32_param_4,
	.param .u64 contiguous_reduce3_f32_param_5,
	.param .u64 contiguous_reduce3_f32_param_6
)
{
	.reg .pred 	%p<38>;
	.reg .b32 	%r<205>;
	.reg .b32 	%f<55>;
	.reg .b64 	%rd<308>;

	ld.param.u64 	%rd144, [contiguous_reduce3_f32_param_0];
	ld.param.u64 	%rd145, [contiguous_reduce3_f32_param_1];
	ld.param.u64 	%rd148, [contiguous_reduce3_f32_param_2];
	ld.param.u64 	%rd149, [contiguous_reduce3_f32_param_3];
	ld.param.u64 	%rd146, [contiguous_reduce3_f32_param_4];
	ld.param.u64 	%rd147, [contiguous_reduce3_f32_param_5];
	ld.param.u64 	%rd150, [contiguous_reduce3_f32_param_6];
	cvta.to.global.u64 	%rd1, %rd149;
	cvta.to.global.u64 	%rd2, %rd148;
	mov.u32 	%r1, %tid.y;
	mov.u32 	%r2, %ntid.x;
	mov.u32 	%r3, %tid.x;
	mad.lo.s32 	%r64, %r1, %r2, %r3;
	mov.u32 	%r65, %ctaid.x;
	mad.lo.s32 	%r66, %r65, %r2, %r3;
	mov.u32 	%r4, %ctaid.y;
	mov.u32 	%r5, %ntid.y;
	mad.lo.s32 	%r67, %r4, %r5, %r1;
	shl.b32 	%r68, %r64, 2;
	mov.u32 	%r69, sdata_f32;
	add.s32 	%r7, %r69, %r68;
	mov.b32 	%r70, -8388608;
	st.shared.u32 	[%r7], %r70;
	cvt.u64.u32 	%rd3, %r66;
	setp.le.u64 	%p1, %rd147, %rd3;
	cvt.u64.u32 	%rd152, %r67;
	setp.le.u64 	%p2, %rd150, %rd152;
	or.pred  	%p3, %p1, %p2;
	@%p3 bra 	$L__BB58_76;
	cvt.u32.u64 	%r71, %rd3;
	cvt.u32.u64 	%r72, %rd147;
	mad.lo.s32 	%r195, %r67, %r72, %r71;
	cvt.u32.u64 	%r9, %rd146;
	add.s32 	%r194, %r9, -1;
	setp.lt.s32 	%p4, %r194, 0;
	mov.b64 	%rd307, 0;
	@%p4 bra 	$L__BB58_59;
	setp.lt.u32 	%p5, %r194, 7;
	mov.b64 	%rd307, 0;
	@%p5 bra 	$L__BB58_30;
	add.s32 	%r190, %r9, -4;
	and.b32  	%r73, %r9, -8;
	neg.s32 	%r189, %r73;
	mov.b64 	%rd307, 0;
$L__BB58_4:
	.pragma "nounroll";
	add.s32 	%r16, %r190, 3;
	cvt.u64.u32 	%rd5, %r195;
	mul.wide.u32 	%rd157, %r16, 8;
	add.s64 	%rd158, %rd2, %rd157;
	ld.global.u64 	%rd6, [%rd158];
	and.b64  	%rd159, %rd6, -4294967296;
	setp.ne.s64 	%p6, %rd159, 0;
	@%p6 bra 	$L__BB58_6;
	cvt.u32.u64 	%r74, %rd6;
	cvt.u32.u64 	%r75, %rd5;
	div.u32 	%r76, %r75, %r74;
	mul.lo.s32 	%r77, %r76, %r74;
	sub.s32 	%r78, %r75, %r77;
	cvt.u64.u32 	%rd272, %r76;
	cvt.u64.u32 	%rd273, %r78;
	bra.uni 	$L__BB58_7;
$L__BB58_6:
	div.s64 	%rd272, %rd5, %rd6;
	mul.lo.s64 	%rd160, %rd272, %rd6;
	sub.s64 	%rd273, %rd5, %rd160;
$L__BB58_7:
	mul.wide.u32 	%rd161, %r16, 8;
	add.s64 	%rd162, %rd1, %rd161;
	ld.global.u64 	%rd163, [%rd162];
	mad.lo.s64 	%rd13, %rd163, %rd273, %rd307;
	add.s32 	%r17, %r190, 2;
	and.b64  	%rd14, %rd272, 4294967295;
	mul.wide.u32 	%rd164, %r17, 8;
	add.s64 	%rd165, %rd2, %rd164;
	ld.global.u64 	%rd15, [%rd165];
	and.b64  	%rd166, %rd15, -4294967296;
	setp.ne.s64 	%p7, %rd166, 0;
	@%p7 bra 	$L__BB58_9;
	cvt.u32.u64 	%r79, %rd15;
	cvt.u32.u64 	%r80, %rd14;
	div.u32 	%r81, %r80, %r79;
	mul.lo.s32 	%r82, %r81, %r79;
	sub.s32 	%r83, %r80, %r82;
	cvt.u64.u32 	%rd274, %r81;
	cvt.u64.u32 	%rd275, %r83;
	bra.uni 	$L__BB58_10;
$L__BB58_9:
	div.s64 	%rd274, %rd14, %rd15;
	mul.lo.s64 	%rd167, %rd274, %rd15;
	sub.s64 	%rd275, %rd14, %rd167;
$L__BB58_10:
	mul.wide.u32 	%rd168, %r17, 8;
	add.s64 	%rd169, %rd1, %rd168;
	ld.global.u64 	%rd170, [%rd169];
	mad.lo.s64 	%rd22, %rd170, %rd275, %rd13;
	add.s32 	%r18, %r190, 1;
	and.b64  	%rd23, %rd274, 4294967295;
	mul.wide.u32 	%rd171, %r18, 8;
	add.s64 	%rd172, %rd2, %rd171;
	ld.global.u64 	%rd24, [%rd172];
	and.b64  	%rd173, %rd24, -4294967296;
	setp.ne.s64 	%p8, %rd173, 0;
	@%p8 bra 	$L__BB58_12;
	cvt.u32.u64 	%r84, %rd24;
	cvt.u32.u64 	%r85, %rd23;
	div.u32 	%r86, %r85, %r84;
	mul.lo.s32 	%r87, %r86, %r84;
	sub.s32 	%r88, %r85, %r87;
	cvt.u64.u32 	%rd276, %r86;
	cvt.u64.u32 	%rd277, %r88;
	bra.uni 	$L__BB58_13;
$L__BB58_12:
	div.s64 	%rd276, %rd23, %rd24;
	mul.lo.s64 	%rd174, %rd276, %rd24;
	sub.s64 	%rd277, %rd23, %rd174;
$L__BB58_13:
	mul.wide.u32 	%rd175, %r18, 8;
	add.s64 	%rd176, %rd1, %rd175;
	ld.global.u64 	%rd177, [%rd176];
	mad.lo.s64 	%rd31, %rd177, %rd277, %rd22;
	and.b64  	%rd32, %rd276, 4294967295;
	mul.wide.u32 	%rd178, %r190, 8;
	add.s64 	%rd179, %rd2, %rd178;
	ld.global.u64 	%rd33, [%rd179];
	and.b64  	%rd180, %rd33, -4294967296;
	setp.ne.s64 	%p9, %rd180, 0;
	@%p9 bra 	$L__BB58_15;
	cvt.u32.u64 	%r89, %rd33;
	cvt.u32.u64 	%r90, %rd32;
	div.u32 	%r91, %r90, %r89;
	mul.lo.s32 	%r92, %r91, %r89;
	sub.s32 	%r93, %r90, %r92;
	cvt.u64.u32 	%rd278, %r91;
	cvt.u64.u32 	%rd279, %r93;
	bra.uni 	$L__BB58_16;
$L__BB58_15:
	div.s64 	%rd278, %rd32, %rd33;
	mul.lo.s64 	%rd181, %rd278, %rd33;
	sub.s64 	%rd279, %rd32, %rd181;
$L__BB58_16:
	mul.wide.u32 	%rd182, %r190, 8;
	add.s64 	%rd183, %rd1, %rd182;
	ld.global.u64 	%rd184, [%rd183];
	mad.lo.s64 	%rd40, %rd184, %rd279, %rd31;
	add.s32 	%r19, %r190, -1;
	and.b64  	%rd41, %rd278, 4294967295;
	mul.wide.u32 	%rd185, %r19, 8;
	add.s64 	%rd186, %rd2, %rd185;
	ld.global.u64 	%rd42, [%rd186];
	and.b64  	%rd187, %rd42, -4294967296;
	setp.ne.s64 	%p10, %rd187, 0;
	@%p10 bra 	$L__BB58_18;
	cvt.u32.u64 	%r94, %rd42;
	cvt.u32.u64 	%r95, %rd41;
	div.u32 	%r96, %r95, %r94;
	mul.lo.s32 	%r97, %r96, %r94;
	sub.s32 	%r98, %r95, %r97;
	cvt.u64.u32 	%rd280, %r96;
	cvt.u64.u32 	%rd281, %r98;
	bra.uni 	$L__BB58_19;
$L__BB58_18:
	div.s64 	%rd280, %rd41, %rd42;
	mul.lo.s64 	%rd188, %rd280, %rd42;
	sub.s64 	%rd281, %rd41, %rd188;
$L__BB58_19:
	mul.wide.u32 	%rd189, %r19, 8;
	add.s64 	%rd190, %rd1, %rd189;
	ld.global.u64 	%rd191, [%rd190];
	mad.lo.s64 	%rd49, %rd191, %rd281, %rd40;
	add.s32 	%r20, %r190, -2;
	and.b64  	%rd50, %rd280, 4294967295;
	mul.wide.u32 	%rd192, %r20, 8;
	add.s64 	%rd193, %rd2, %rd192;
	ld.global.u64 	%rd51, [%rd193];
	and.b64  	%rd194, %rd51, -4294967296;
	setp.ne.s64 	%p11, %rd194, 0;
	@%p11 bra 	$L__BB58_21;
	cvt.u32.u64 	%r99, %rd51;
	cvt.u32.u64 	%r100, %rd50;
	div.u32 	%r101, %r100, %r99;
	mul.lo.s32 	%r102, %r101, %r99;
	sub.s32 	%r103, %r100, %r102;
	cvt.u64.u32 	%rd282, %r101;
	cvt.u64.u32 	%rd283, %r103;
	bra.uni 	$L__BB58_22;
$L__BB58_21:
	div.s64 	%rd282, %rd50, %rd51;
	mul.lo.s64 	%rd195, %rd282, %rd51;
	sub.s64 	%rd283, %rd50, %rd195;
$L__BB58_22:
	mul.wide.u32 	%rd196, %r20, 8;
	add.s64 	%rd197, %rd1, %rd196;
	ld.global.u64 	%rd198, [%rd197];
	mad.lo.s64 	%rd58, %rd198, %rd283, %rd49;
	add.s32 	%r21, %r190, -3;
	and.b64  	%rd59, %rd282, 4294967295;
	mul.wide.u32 	%rd199, %r21, 8;
	add.s64 	%rd200, %rd2, %rd199;
	ld.global.u64 	%rd60, [%rd200];
	and.b64  	%rd201, %rd60, -4294967296;
	setp.ne.s64 	%p12, %rd201, 0;
	@%p12 bra 	$L__BB58_24;
	cvt.u32.u64 	%r104, %rd60;
	cvt.u32.u64 	%r105, %rd59;
	div.u32 	%r106, %r105, %r104;
	mul.lo.s32 	%r107, %r106, %r104;
	sub.s32 	%r108, %r105, %r107;
	cvt.u64.u32 	%rd284, %r106;
	cvt.u64.u32 	%rd285, %r108;
	bra.uni 	$L__BB58_25;
$L__BB58_24:
	div.s64 	%rd284, %rd59, %rd60;
	mul.lo.s64 	%rd202, %rd284, %rd60;
	sub.s64 	%rd285, %rd59, %rd202;
$L__BB58_25:
	mul.wide.u32 	%rd203, %r21, 8;
	add.s64 	%rd204, %rd1, %rd203;
	ld.global.u64 	%rd205, [%rd204];
	mad.lo.s64 	%rd67, %rd205, %rd285, %rd58;
	and.b64  	%rd68, %rd284, 4294967295;
	add.s32 	%r109, %r190, -4;
	mul.wide.u32 	%rd206, %r109, 8;
	add.s64 	%rd207, %rd2, %rd206;
	ld.global.u64 	%rd69, [%rd207];
	and.b64  	%rd208, %rd69, -4294967296;
	setp.ne.s64 	%p13, %rd208, 0;
	@%p13 bra 	$L__BB58_27;
	cvt.u32.u64 	%r110, %rd69;
	cvt.u32.u64 	%r111, %rd68;
	div.u32 	%r112, %r111, %r110;
	mul.lo.s32 	%r113, %r112, %r110;
	sub.s32 	%r114, %r111, %r113;
	cvt.u64.u32 	%rd286, %r112;
	cvt.u64.u32 	%rd287, %r114;
	bra.uni 	$L__BB58_28;
$L__BB58_27:
	div.s64 	%rd286, %rd68, %rd69;
	mul.lo.s64 	%rd209, %rd286, %rd69;
	sub.s64 	%rd287, %rd68, %rd209;
$L__BB58_28:
	mul.wide.u32 	%rd210, %r109, 8;
	add.s64 	%rd211, %rd1, %rd210;
	ld.global.u64 	%rd212, [%rd211];
	mad.lo.s64 	%rd307, %rd212, %rd287, %rd67;
	cvt.u32.u64 	%r195, %rd286;
	add.s32 	%r190, %r190, -8;
	add.s32 	%r189, %r189, 8;
	setp.ne.s32 	%p14, %r189, 0;
	@%p14 bra 	$L__BB58_4;
	add.s32 	%r194, %r190, 3;
$L__BB58_30:
	and.b32  	%r28, %r9, 7;
	setp.eq.s32 	%p15, %r28, 0;
	@%p15 bra 	$L__BB58_59;
	and.b32  	%r29, %r9, 3;
	setp.lt.u32 	%p16, %r28, 4;
	@%p16 bra 	$L__BB58_45;
	cvt.u64.u32 	%rd79, %r195;
	mul.wide.u32 	%rd214, %r194, 8;
	add.s64 	%rd215, %rd2, %rd214;
	ld.global.u64 	%rd80, [%rd215];
	and.b64  	%rd216, %rd80, -4294967296;
	setp.ne.s64 	%p17, %rd216, 0;
	@%p17 bra 	$L__BB58_34;
	cvt.u32.u64 	%r116, %rd80;
	cvt.u32.u64 	%r117, %rd79;
	div.u32 	%r118, %r117, %r116;
	mul.lo.s32 	%r119, %r118, %r116;
	sub.s32 	%r120, %r117, %r119;
	cvt.u64.u32 	%rd290, %r118;
	cvt.u64.u32 	%rd291, %r120;
	bra.uni 	$L__BB58_35;
$L__BB58_34:
	div.s64 	%rd290, %rd79, %rd80;
	mul.lo.s64 	%rd217, %rd290, %rd80;
	sub.s64 	%rd291, %rd79, %rd217;
$L__BB58_35:
	mul.wide.u32 	%rd218, %r194, 8;
	add.s64 	%rd219, %rd1, %rd218;
	ld.global.u64 	%rd220, [%rd219];
	mad.lo.s64 	%rd87, %rd220, %rd291, %rd307;
	add.s32 	%r30, %r194, -1;
	and.b64  	%rd88, %rd290, 4294967295;
	mul.wide.u32 	%rd221, %r30, 8;
	add.s64 	%rd222, %rd2, %rd221;
	ld.global.u64 	%rd89, [%rd222];
	and.b64  	%rd223, %rd89, -4294967296;
	setp.ne.s64 	%p18, %rd223, 0;
	@%p18 bra 	$L__BB58_37;
	cvt.u32.u64 	%r121, %rd89;
	cvt.u32.u64 	%r122, %rd88;
	div.u32 	%r123, %r122, %r121;
	mul.lo.s32 	%r124, %r123, %r121;
	sub.s32 	%r125, %r122, %r124;
	cvt.u64.u32 	%rd292, %r123;
	cvt.u64.u32 	%rd293, %r125;
	bra.uni 	$L__BB58_38;
$L__BB58_37:
	div.s64 	%rd292, %rd88, %rd89;
	mul.lo.s64 	%rd224, %rd292, %rd89;
	sub.s64 	%rd293, %rd88, %rd224;
$L__BB58_38:
	mul.wide.u32 	%rd225, %r30, 8;
	add.s64 	%rd226, %rd1, %rd225;
	ld.global.u64 	%rd227, [%rd226];
	mad.lo.s64 	%rd96, %rd227, %rd293, %rd87;
	add.s32 	%r31, %r194, -2;
	and.b64  	%rd97, %rd292, 4294967295;
	mul.wide.u32 	%rd228, %r31, 8;
	add.s64 	%rd229, %rd2, %rd228;
	ld.global.u64 	%rd98, [%rd229];
	and.b64  	%rd230, %rd98, -4294967296;
	setp.ne.s64 	%p19, %rd230, 0;
	@%p19 bra 	$L__BB58_40;
	cvt.u32.u64 	%r126, %rd98;
	cvt.u32.u64 	%r127, %rd97;
	div.u32 	%r128, %r127, %r126;
	mul.lo.s32 	%r129, %r128, %r126;
	sub.s32 	%r130, %r127, %r129;
	cvt.u64.u32 	%rd294, %r128;
	cvt.u64.u32 	%rd295, %r130;
	bra.uni 	$L__BB58_41;
$L__BB58_40:
	div.s64 	%rd294, %rd97, %rd98;
	mul.lo.s64 	%rd231, %rd294, %rd98;
	sub.s64 	%rd295, %rd97, %rd231;
$L__BB58_41:
	mul.wide.u32 	%rd232, %r31, 8;
	add.s64 	%rd233, %rd1, %rd232;
	ld.global.u64 	%rd234, [%rd233];
	mad.lo.s64 	%rd105, %rd234, %rd295, %rd96;
	add.s32 	%r32, %r194, -3;
	and.b64  	%rd106, %rd294, 4294967295;
	mul.wide.u32 	%rd235, %r32, 8;
	add.s64 	%rd236, %rd2, %rd235;
	ld.global.u64 	%rd107, [%rd236];
	and.b64  	%rd237, %rd107, -4294967296;
	setp.ne.s64 	%p20, %rd237, 0;
	@%p20 bra 	$L__BB58_43;
	cvt.u32.u64 	%r131, %rd107;
	cvt.u32.u64 	%r132, %rd106;
	div.u32 	%r133, %r132, %r131;
	mul.lo.s32 	%r134, %r133, %r131;
	sub.s32 	%r135, %r132, %r134;
	cvt.u64.u32 	%rd296, %r133;
	cvt.u64.u32 	%rd297, %r135;
	bra.uni 	$L__BB58_44;
$L__BB58_43:
	div.s64 	%rd296, %rd106, %rd107;
	mul.lo.s64 	%rd238, %rd296, %rd107;
	sub.s64 	%rd297, %rd106, %rd238;
$L__BB58_44:
	mul.wide.u32 	%rd239, %r32, 8;
	add.s64 	%rd240, %rd1, %rd239;
	ld.global.u64 	%rd241, [%rd240];
	mad.lo.s64 	%rd307, %rd241, %rd297, %rd105;
	cvt.u32.u64 	%r195, %rd296;
	add.s32 	%r194, %r194, -4;
$L__BB58_45:
	setp.eq.s32 	%p21, %r29, 0;
	@%p21 bra 	$L__BB58_59;
	setp.eq.s32 	%p22, %r29, 1;
	@%p22 bra 	$L__BB58_54;
	cvt.u64.u32 	%rd117, %r195;
	mul.wide.u32 	%rd243, %r194, 8;
	add.s64 	%rd244, %rd2, %rd243;
	ld.global.u64 	%rd118, [%rd244];
	and.b64  	%rd245, %rd118, -4294967296;
	setp.ne.s64 	%p23, %rd245, 0;
	@%p23 bra 	$L__BB58_49;
	cvt.u32.u64 	%r136, %rd118;
	cvt.u32.u64 	%r137, %rd117;
	div.u32 	%r138, %r137, %r136;
	mul.lo.s32 	%r139, %r138, %r136;
	sub.s32 	%r140, %r137, %r139;
	cvt.u64.u32 	%rd300, %r138;
	cvt.u64.u32 	%rd301, %r140;
	bra.uni 	$L__BB58_50;
$L__BB58_49:
	div.s64 	%rd300, %rd117, %rd118;
	mul.lo.s64 	%rd246, %rd300, %rd118;
	sub.s64 	%rd301, %rd117, %rd246;
$L__BB58_50:
	add.s64 	%rd248, %rd1, %rd243;
	ld.global.u64 	%rd249, [%rd248];
	mad.lo.s64 	%rd125, %rd249, %rd301, %rd307;
	add.s32 	%r37, %r194, -1;
	and.b64  	%rd126, %rd300, 4294967295;
	mul.wide.u32 	%rd250, %r37, 8;
	add.s64 	%rd251, %rd2, %rd250;
	ld.global.u64 	%rd127, [%rd251];
	and.b64  	%rd252, %rd127, -4294967296;
	setp.ne.s64 	%p24, %rd252, 0;
	@%p24 bra 	$L__BB58_52;
	cvt.u32.u64 	%r141, %rd127;
	cvt.u32.u64 	%r142, %rd126;
	div.u32 	%r143, %r142, %r141;
	mul.lo.s32 	%r144, %r143, %r141;
	sub.s32 	%r145, %r142, %r144;
	cvt.u64.u32 	%rd302, %r143;
	cvt.u64.u32 	%rd303, %r145;
	bra.uni 	$L__BB58_53;
$L__BB58_52:
	div.s64 	%rd302, %rd126, %rd127;
	mul.lo.s64 	%rd253, %rd302, %rd127;
	sub.s64 	%rd303, %rd126, %rd253;
$L__BB58_53:
	add.s64 	%rd255, %rd1, %rd250;
	ld.global.u64 	%rd256, [%rd255];
	mad.lo.s64 	%rd307, %rd256, %rd303, %rd125;
	cvt.u32.u64 	%r195, %rd302;
	add.s32 	%r194, %r194, -2;
$L__BB58_54:
	and.b32  	%r146, %r9, 1;
	setp.eq.b32 	%p25, %r146, 1;
	not.pred 	%p26, %p25;
	@%p26 bra 	$L__BB58_59;
	cvt.u64.u32 	%rd137, %r195;
	mul.wide.u32 	%rd257, %r194, 8;
	add.s64 	%rd258, %rd2, %rd257;
	ld.global.u64 	%rd138, [%rd258];
	and.b64  	%rd259, %rd138, -4294967296;
	setp.ne.s64 	%p27, %rd259, 0;
	@%p27 bra 	$L__BB58_57;
	cvt.u32.u64 	%r147, %rd138;
	cvt.u32.u64 	%r148, %rd137;
	rem.u32 	%r149, %r148, %r147;
	cvt.u64.u32 	%rd306, %r149;
	bra.uni 	$L__BB58_58;
$L__BB58_57:
	rem.s64 	%rd306, %rd137, %rd138;
$L__BB58_58:
	add.s64 	%rd261, %rd1, %rd257;
	ld.global.u64 	%rd262, [%rd261];
	mad.lo.s64 	%rd307, %rd262, %rd306, %rd307;
$L__BB58_59:
	cvta.to.global.u64 	%rd263, %rd145;
	shl.b64 	%rd264, %rd307, 2;
	add.s64 	%rd265, %rd263, %rd264;
	ld.global.f32 	%f16, [%rd265];
	st.shared.f32 	[%r7], %f16;
	bar.sync 	0;
	setp.ne.s32 	%p28, %r1, 0;
	@%p28 bra 	$L__BB58_76;
	setp.gt.u32 	%p29, %r5, 1;
	@%p29 bra 	$L__BB58_62;
	shl.b32 	%r150, %r3, 2;
	mov.u32 	%r151, sdata_f32;
	add.s32 	%r152, %r151, %r150;
	ld.shared.f32 	%f53, [%r152];
	bra.uni 	$L__BB58_75;
$L__BB58_62:
	shl.b32 	%r154, %r3, 2;
	mov.u32 	%r155, sdata_f32;
	add.s32 	%r42, %r155, %r154;
	ld.shared.f32 	%f53, [%r42];
	add.s32 	%r43, %r5, -1;
	add.s32 	%r156, %r5, -2;
	and.b32  	%r44, %r43, 7;
	setp.lt.u32 	%p30, %r156, 7;
	mov.b32 	%r203, 1;
	@%p30 bra 	$L__BB58_66;
	and.b32  	%r159, %r43, -8;
	neg.s32 	%r200, %r159;
	shl.b32 	%r46, %r2, 2;
	add.s32 	%r161, %r154, %r46;
	add.s32 	%r198, %r155, %r161;
	shl.b32 	%r48, %r2, 5;
	mov.b32 	%r201, 1;
	mov.b32 	%r199, 0;
$L__BB58_64:
	.pragma "nounroll";
	mul.lo.s32 	%r163, %r201, %r2;
	shl.b32 	%r164, %r163, 2;
	add.s32 	%r165, %r42, %r164;
	ld.shared.f32 	%f18, [%r198];
	max.f32 	%f19, %f53, %f18;
	add.s32 	%r166, %r165, %r46;
	ld.shared.f32 	%f20, [%r166];
	max.f32 	%f21, %f19, %f20;
	add.s32 	%r167, %r166, %r46;
	ld.shared.f32 	%f22, [%r167];
	max.f32 	%f23, %f21, %f22;
	add.s32 	%r168, %r167, %r46;
	ld.shared.f32 	%f24, [%r168];
	max.f32 	%f25, %f23, %f24;
	add.s32 	%r169, %r168, %r46;
	ld.shared.f32 	%f26, [%r169];
	max.f32 	%f27, %f25, %f26;
	add.s32 	%r170, %r169, %r46;
	ld.shared.f32 	%f28, [%r170];
	max.f32 	%f29, %f27, %f28;
	add.s32 	%r171, %r170, %r46;
	ld.shared.f32 	%f30, [%r171];
	max.f32 	%f31, %f29, %f30;
	add.s32 	%r172, %r171, %r46;
	ld.shared.f32 	%f32, [%r172];
	max.f32 	%f53, %f31, %f32;
	add.s32 	%r201, %r201, 8;
	add.s32 	%r200, %r200, 8;
	add.s32 	%r199, %r199, 8;
	add.s32 	%r198, %r198, %r48;
	setp.ne.s32 	%p31, %r200, 0;
	@%p31 bra 	$L__BB58_64;
	add.s32 	%r203, %r199, 1;
$L__BB58_66:
	setp.eq.s32 	%p32, %r44, 0;
	@%p32 bra 	$L__BB58_74;
	and.b32  	%r59, %r43, 3;
	setp.lt.u32 	%p33, %r44, 4;
	@%p33 bra 	$L__BB58_69;
	mul.lo.s32 	%r173, %r203, %r2;
	shl.b32 	%r174, %r173, 2;
	add.s32 	%r175, %r42, %r174;
	ld.shared.f32 	%f34, [%r175];
	max.f32 	%f35, %f53, %f34;
	shl.b32 	%r176, %r2, 2;
	add.s32 	%r177, %r175, %r176;
	ld.shared.f32 	%f36, [%r177];
	max.f32 	%f37, %f35, %f36;
	add.s32 	%r178, %r177, %r176;
	ld.shared.f32 	%f38, [%r178];
	max.f32 	%f39, %f37, %f38;
	add.s32 	%r179, %r178, %r176;
	ld.shared.f32 	%f40, [%r179];
	max.f32 	%f53, %f39, %f40;
	add.s32 	%r203, %r203, 4;
$L__BB58_69:
	setp.eq.s32 	%p34, %r59, 0;
	@%p34 bra 	$L__BB58_74;
	setp.eq.s32 	%p35, %r59, 1;
	@%p35 bra 	$L__BB58_72;
	mul.lo.s32 	%r180, %r203, %r2;
	shl.b32 	%r181, %r180, 2;
	add.s32 	%r182, %r42, %r181;
	ld.shared.f32 	%f42, [%r182];
	max.f32 	%f43, %f53, %f42;
	shl.b32 	%r183, %r2, 2;
	add.s32 	%r184, %r182, %r183;
	ld.shared.f32 	%f44, [%r184];
	max.f32 	%f53, %f43, %f44;
	add.s32 	%r203, %r203, 2;
$L__BB58_72:
	and.b32  	%r185, %r43, 1;
	setp.eq.b32 	%p36, %r185, 1;
	not.pred 	%p37, %p36;
	@%p37 bra 	$L__BB58_74;
	mul.lo.s32 	%r186, %r203, %r2;
	shl.b32 	%r187, %r186, 2;
	add.s32 	%r188, %r42, %r187;
	ld.shared.f32 	%f45, [%r188];
	max.f32 	%f53, %f53, %f45;
$L__BB58_74:
	st.shared.f32 	[%r42], %f53;
$L__BB58_75:
	cvt.u64.u32 	%rd266, %r4;
	mad.lo.s64 	%rd267, %rd147, %rd266, %rd3;
	cvta.to.global.u64 	%rd268, %rd144;
	shl.b64 	%rd269, %rd267, 2;
	add.s64 	%rd270, %rd268, %rd269;
	st.global.f32 	[%rd270], %f53;
$L__BB58_76:
	ret;

}
	// .globl	contiguous_reduce33_f32
.visible .entry contiguous_reduce33_f32(
	.param .u64 .ptr .align 1 contiguous_reduce33_f32_param_0,
	.param .u64 .ptr .align 1 contiguous_reduce33_f32_param_1,
	.param .u64 contiguous_reduce33_f32_param_2,
	.param .u64 contiguous_reduce33_f32_param_3,
	.param .u64 contiguous_reduce33_f32_param_4
)
{
	.reg .pred 	%p<14>;
	.reg .b32 	%r<86>;
	.reg .b32 	%f<55>;
	.reg .b64 	%rd<16>;

	ld.param.u64 	%rd2, [contiguous_reduce33_f32_param_0];
	ld.param.u64 	%rd3, [contiguous_reduce33_f32_param_1];
	ld.param.u64 	%rd4, [contiguous_reduce33_f32_param_3];
	ld.param.u64 	%rd5, [contiguous_reduce33_f32_param_4];
	mov.u32 	%r1, %tid.y;
	mov.u32 	%r2, %ntid.x;
	mov.u32 	%r3, %tid.x;
	mad.lo.s32 	%r30, %r1, %r2, %r3;
	mov.u32 	%r31, %ctaid.x;
	mad.lo.s32 	%r32, %r31, %r2, %r3;
	mov.u32 	%r4, %ctaid.y;
	mov.u32 	%r5, %ntid.y;
	mad.lo.s32 	%r33, %r4, %r5, %r1;
	shl.b32 	%r34, %r30, 2;
	mov.u32 	%r35, sdata_f32;
	add.s32 	%r7, %r35, %r34;
	mov.b32 	%r36, -8388608;
	st.shared.u32 	[%r7], %r36;
	cvt.u64.u32 	%rd1, %r32;
	setp.le.u64 	%p1, %rd4, %rd1;
	cvt.u64.u32 	%rd7, %r33;
	setp.le.u64 	%p2, %rd5, %rd7;
	or.pred  	%p3, %p1, %p2;
	@%p3 bra 	$L__BB59_18;
	cvt.u32.u64 	%r37, %rd1;
	cvta.to.global.u64 	%rd8, %rd3;
	cvt.u32.u64 	%r38, %rd4;
	mad.lo.s32 	%r39, %r33, %r38, %r37;
	mul.wide.u32 	%rd9, %r39, 4;
	add.s64 	%rd10, %rd8, %rd9;
	ld.global.f32 	%f16, [%rd10];
	st.shared.f32 	[%r7], %f16;
	bar.sync 	0;
	setp.ne.s32 	%p4, %r1, 0;
	@%p4 bra 	$L__BB59_18;
	setp.gt.u32 	%p5, %r5, 1;
	@%p5 bra 	$L__BB59_4;
	shl.b32 	%r40, %r3, 2;
	add.s32 	%r42, %r35, %r40;
	ld.shared.f32 	%f53, [%r42];
	bra.uni 	$L__BB59_17;
$L__BB59_4:
	shl.b32 	%r44, %r3, 2;
	add.s32 	%r8, %r35, %r44;
	ld.shared.f32 	%f53, [%r8];
	add.s32 	%r9, %r5, -1;
	add.s32 	%r46, %r5, -2;
	and.b32  	%r10, %r9, 7;
	setp.lt.u32 	%p6, %r46, 7;
	mov.b32 	%r84, 1;
	@%p6 bra 	$L__BB59_8;
	and.b32  	%r49, %r9, -8;
	neg.s32 	%r81, %r49;
	shl.b32 	%r12, %r2, 2;
	add.s32 	%r51, %r44, %r12;
	add.s32 	%r79, %r35, %r51;
	shl.b32 	%r14, %r2, 5;
	mov.b32 	%r82, 1;
	mov.b32 	%r80, 0;
$L__BB59_6:
	.pragma "nounroll";
	mul.lo.s32 	%r53, %r82, %r2;
	shl.b32 	%r54, %r53, 2;
	add.s32 	%r55, %r8, %r54;
	ld.shared.f32 	%f18, [%r79];
	max.f32 	%f19, %f53, %f18;
	add.s32 	%r56, %r55, %r12;
	ld.shared.f32 	%f20, [%r56];
	max.f32 	%f21, %f19, %f20;
	add.s32 	%r57, %r56, %r12;
	ld.shared.f32 	%f22, [%r57];
	max.f32 	%f23, %f21, %f22;
	add.s32 	%r58, %r57, %r12;
	ld.shared.f32 	%f24, [%r58];
	max.f32 	%f25, %f23, %f24;
	add.s32 	%r59, %r58, %r12;
	ld.shared.f32 	%f26, [%r59];
	max.f32 	%f27, %f25, %f26;
	add.s32 	%r60, %r59, %r12;
	ld.shared.f32 	%f28, [%r60];
	max.f32 	%f29, %f27, %f28;
	add.s32 	%r61, %r60, %r12;
	ld.shared.f32 	%f30, [%r61];
	max.f32 	%f31, %f29, %f30;
	add.s32 	%r62, %r61, %r12;
	ld.shared.f32 	%f32, [%r62];
	max.f32 	%f53, %f31, %f32;
	add.s32 	%r82, %r82, 8;
	add.s32 	%r81, %r81, 8;
	add.s32 	%r80, %r80, 8;
	add.s32 	%r79, %r79, %r14;
	setp.ne.s32 	%p7, %r81, 0;
	@%p7 bra 	$L__BB59_6;
	add.s32 	%r84, %r80, 1;
$L__BB59_8:
	setp.eq.s32 	%p8, %r10, 0;
	@%p8 bra 	$L__BB59_16;
	and.b32  	%r25, %r9, 3;
	setp.lt.u32 	%p9, %r10, 4;
	@%p9 bra 	$L__BB59_11;
	mul.lo.s32 	%r63, %r84, %r2;
	shl.b32 	%r64, %r63, 2;
	add.s32 	%r65, %r8, %r64;
	ld.shared.f32 	%f34, [%r65];
	max.f32 	%f35, %f53, %f34;
	shl.b32 	%r66, %r2, 2;
	add.s32 	%r67, %r65, %r66;
	ld.shared.f32 	%f36, [%r67];
	max.f32 	%f37, %f35, %f36;
	add.s32 	%r68, %r67, %r66;
	ld.shared.f32 	%f38, [%r68];
	max.f32 	%f39, %f37, %f38;
	add.s32 	%r69, %r68, %r66;
	ld.shared.f32 	%f40, [%r69];
	max.f32 	%f53, %f39, %f40;
	add.s32 	%r84, %r84, 4;
$L__BB59_11:
	setp.eq.s32 	%p10, %r25, 0;
	@%p10 bra 	$L__BB59_16;
	setp.eq.s32 	%p11, %r25, 1;
	@%p11 bra 	$L__BB59_14;
	mul.lo.s32 	%r70, %r84, %r2;
	shl.b32 	%r71, %r70, 2;
	add.s32 	%r72, %r8, %r71;
	ld.shared.f32 	%f42, [%r72];
	max.f32 	%f43, %f53, %f42;
	shl.b32 	%r73, %r2, 2;
	add.s32 	%r74, %r72, %r73;
	ld.shared.f32 	%f44, [%r74];
	max.f32 	%f53, %f43, %f44;
	add.s32 	%r84, %r84, 2;
$L__BB59_14:
	and.b32  	%r75, %r9, 1;
	setp.eq.b32 	%p12, %r75, 1;
	not.pred 	%p13, %p12;
	@%p13 bra 	$L__BB59_16;
	mul.lo.s32 	%r76, %r84, %r2;
	shl.b32 	%r77, %r76, 2;
	add.s32 	%r78, %r8, %r77;
	ld.shared.f32 	%f45, [%r78];
	max.f32 	%f53, %f53, %f45;
$L__BB59_16:
	st.shared.f32 	[%r8], %f53;
$L__BB59_17:
	cvt.u64.u32 	%rd11, %r4;
	mad.lo.s64 	%rd12, %rd4, %rd11, %rd1;
	cvta.to.global.u64 	%rd13, %rd2;
	shl.b64 	%rd14, %rd12, 2;
	add.s64 	%rd15, %rd13, %rd14;
	st.global.f32 	[%rd15], %f53;
$L__BB59_18:
	ret;

}
	// .globl	contiguous_reduce_f64
.visible .entry contiguous_reduce_f64(
	.param .u64 .ptr .align 1 contiguous_reduce_f64_param_0,
	.param .u64 .ptr .align 1 contiguous_reduce_f64_param_1,
	.param .u64 contiguous_reduce_f64_param_2
)
{
	.reg .pred 	%p<8>;
	.reg .b32 	%r<16>;
	.reg .b64 	%rd<17>;
	.reg .b64 	%fd<27>;

	ld.param.u64 	%rd4, [contiguous_reduce_f64_param_0];
	ld.param.u64 	%rd6, [contiguous_reduce_f64_param_1];
	ld.param.u64 	%rd5, [contiguous_reduce_f64_param_2];
	cvta.to.global.u64 	%rd1, %rd6;
	mov.u32 	%r1, %tid.x;
	mov.u32 	%r2, %ctaid.x;
	mov.u32 	%r15, %ntid.x;
	mul.lo.s32 	%r8, %r2, %r15;
	shl.b32 	%r9, %r8, 1;
	add.s32 	%r4, %r9, %r1;
	shl.b32 	%r10, %r1, 3;
	mov.u32 	%r11, sdata_f64;
	add.s32 	%r5, %r11, %r10;
	mov.b64 	%rd7, -4503599627370496;
	st.shared.u64 	[%r5], %rd7;
	add.s32 	%r12, %r4, %r15;
	cvt.u64.u32 	%rd2, %r12;
	setp.le.u64 	%p1, %rd5, %rd2;
	@%p1 bra 	$L__BB60_2;
	mul.wide.u32 	%rd10, %r4, 8;
	add.s64 	%rd11, %rd1, %rd10;
	ld.global.f64 	%fd2, [%rd11];
	shl.b64 	%rd12, %rd2, 3;
	add.s64 	%rd13, %rd1, %rd12;
	ld.global.f64 	%fd3, [%rd13];
	max.f64 	%fd4, %fd2, %fd3;
	st.shared.f64 	[%r5], %fd4;
	bra.uni 	$L__BB60_4;
$L__BB60_2:
	cvt.u64.u32 	%rd3, %r4;
	setp.le.u64 	%p2, %rd5, %rd3;
	@%p2 bra 	$L__BB60_4;
	shl.b64 	%rd8, %rd3, 3;
	add.s64 	%rd9, %rd1, %rd8;
	ld.global.f64 	%fd1, [%rd9];
	st.shared.f64 	[%r5], %fd1;
$L__BB60_4:
	bar.sync 	0;
	setp.lt.u32 	%p3, %r15, 66;
	@%p3 bra 	$L__BB60_8;
$L__BB60_5:
	shr.u32 	%r7, %r15, 1;
	setp.ge.u32 	%p4, %r1, %r7;
	@%p4 bra 	$L__BB60_7;
	ld.shared.f64 	%fd5, [%r5];
	shl.b32 	%r13, %r7, 3;
	add.s32 	%r14, %r5, %r13;
	ld.shared.f64 	%fd6, [%r14];
	max.f64 	%fd7, %fd5, %fd6;
	st.shared.f64 	[%r5], %fd7;
$L__BB60_7:
	bar.sync 	0;
	setp.gt.u32 	%p5, %r15, 131;
	mov.u32 	%r15, %r7;
	@%p5 bra 	$L__BB60_5;
$L__BB60_8:
	setp.gt.u32 	%p6, %r1, 31;
	@%p6 bra 	$L__BB60_11;
	ld.volatile.shared.f64 	%fd8, [%r5];
	ld.volatile.shared.f64 	%fd9, [%r5+256];
	max.f64 	%fd10, %fd8, %fd9;
	st.volatile.shared.f64 	[%r5], %fd10;
	ld.volatile.shared.f64 	%fd11, [%r5];
	ld.volatile.shared.f64 	%fd12, [%r5+128];
	max.f64 	%fd13, %fd11, %fd12;
	st.volatile.shared.f64 	[%r5], %fd13;
	ld.volatile.shared.f64 	%fd14, [%r5];
	ld.volatile.shared.f64 	%fd15, [%r5+64];
	max.f64 	%fd16, %fd14, %fd15;
	st.volatile.shared.f64 	[%r5], %fd16;
	ld.volatile.shared.f64 	%fd17, [%r5];
	ld.volatile.shared.f64 	%fd18, [%r5+32];
	max.f64 	%fd19, %fd17, %fd18;
	st.volatile.shared.f64 	[%r5], %fd19;
	ld.volatile.shared.f64 	%fd20, [%r5];
	ld.volatile.shared.f64 	%fd21, [%r5+16];
	max.f64 	%fd22, %fd20, %fd21;
	st.volatile.shared.f64 	[%r5], %fd22;
	ld.volatile.shared.f64 	%fd23, [%r5];
	ld.volatile.shared.f64 	%fd24, [%r5+8];
	max.f64 	%fd25, %fd23, %fd24;
	st.volatile.shared.f64 	[%r5], %fd25;
	setp.ne.s32 	%p7, %r1, 0;
	@%p7 bra 	$L__BB60_11;
	ld.shared.f64 	%fd26, [sdata_f64];
	cvta.to.global.u64 	%rd14, %rd4;
	mul.wide.u32 	%rd15, %r2, 8;
	add.s64 	%rd16, %rd14, %rd15;
	st.global.f64 	[%rd16], %fd26;
$L__BB60_11:
	ret;

}
	// .globl	uncontiguous_reduce_f64
.visible .entry uncontiguous_reduce_f64(
	.param .u64 .ptr .align 1 uncontiguous_reduce_f64_param_0,
	.param .u64 .ptr .align 1 uncontiguous_reduce_f64_param_1,
	.param .u64 .ptr .align 1 uncontiguous_reduce_f64_param_2,
	.param .u64 .ptr .align 1 uncontiguous_reduce_f64_param_3,
	.param .u64 uncontiguous_reduce_f64_param_4,
	.param .u64 uncontiguous_reduce_f64_param_5
)
{
	.reg .pred 	%p<53>;
	.reg .b32 	%r<212>;
	.reg .b64 	%rd<559>;
	.reg .b64 	%fd<27>;

	ld.param.u64 	%rd260, [uncontiguous_reduce_f64_param_0];
	ld.param.u64 	%rd263, [uncontiguous_reduce_f64_param_1];
	ld.param.u64 	%rd264, [uncontiguous_reduce_f64_param_2];
	ld.param.u64 	%rd265, [uncontiguous_reduce_f64_param_3];
	ld.param.u64 	%rd261, [uncontiguous_reduce_f64_param_4];
	ld.param.u64 	%rd262, [uncontiguous_reduce_f64_param_5];
	cvta.to.global.u64 	%rd1, %rd265;
	cvta.to.global.u64 	%rd2, %rd264;
	cvta.to.global.u64 	%rd3, %rd263;
	mov.u32 	%r1, %tid.x;
	mov.u32 	%r2, %ctaid.x;
	mov.u32 	%r211, %ntid.x;
	mul.lo.s32 	%r52, %r2, %r211;
	shl.b32 	%r53, %r52, 1;
	add.s32 	%r4, %r53, %r1;
	shl.b32 	%r54, %r1, 3;
	mov.u32 	%r55, sdata_f64;
	add.s32 	%r5, %r55, %r54;
	mov.b64 	%rd266, -4503599627370496;
	st.shared.u64 	[%r5], %rd266;
	add.s32 	%r56, %r4, %r211;
	cvt.u64.u32 	%rd512, %r56;
	setp.le.u64 	%p1, %rd262, %rd512;
	@%p1 bra 	$L__BB61_54;
	cvt.u32.u64 	%r6, %rd261;
	add.s32 	%r205, %r6, -1;
	setp.lt.s32 	%p27, %r205, 0;
	mov.b64 	%rd516, 0;
	mov.u64 	%rd517, %rd516;
	@%p27 bra 	$L__BB61_53;
	cvt.u64.u32 	%rd513, %r4;
	setp.lt.u32 	%p28, %r205, 3;
	mov.b64 	%rd517, 0;
	mov.u64 	%rd516, %rd517;
	@%p28 bra 	$L__BB61_30;
	add.s32 	%r203, %r6, -2;
	and.b32  	%r132, %r6, -4;
	neg.s32 	%r202, %r132;
	mov.b64 	%rd517, 0;
$L__BB61_4:
	.pragma "nounroll";
	add.s32 	%r12, %r203, 1;
	mul.wide.u32 	%rd398, %r12, 8;
	add.s64 	%rd399, %rd2, %rd398;
	ld.global.u64 	%rd10, [%rd399];
	or.b64  	%rd400, %rd513, %rd10;
	and.b64  	%rd401, %rd400, -4294967296;
	setp.ne.s64 	%p29, %rd401, 0;
	@%p29 bra 	$L__BB61_6;
	cvt.u32.u64 	%r133, %rd10;
	cvt.u32.u64 	%r134, %rd513;
	div.u32 	%r135, %r134, %r133;
	mul.lo.s32 	%r136, %r135, %r133;
	sub.s32 	%r137, %r134, %r136;
	cvt.u64.u32 	%rd478, %r135;
	cvt.u64.u32 	%rd479, %r137;
	bra.uni 	$L__BB61_7;
$L__BB61_6:
	div.s64 	%rd478, %rd513, %rd10;
	mul.lo.s64 	%rd402, %rd478, %rd10;
	sub.s64 	%rd479, %rd513, %rd402;
$L__BB61_7:
	mul.wide.u32 	%rd403, %r12, 8;
	add.s64 	%rd404, %rd1, %rd403;
	ld.global.u64 	%rd17, [%rd404];
	mad.lo.s64 	%rd18, %rd17, %rd479, %rd516;
	or.b64  	%rd405, %rd512, %rd10;
	and.b64  	%rd406, %rd405, -4294967296;
	setp.ne.s64 	%p30, %rd406, 0;
	@%p30 bra 	$L__BB61_9;
	cvt.u32.u64 	%r138, %rd10;
	cvt.u32.u64 	%r139, %rd512;
	div.u32 	%r140, %r139, %r138;
	mul.lo.s32 	%r141, %r140, %r138;
	sub.s32 	%r142, %r139, %r141;
	cvt.u64.u32 	%rd480, %r140;
	cvt.u64.u32 	%rd481, %r142;
	bra.uni 	$L__BB61_10;
$L__BB61_9:
	div.s64 	%rd480, %rd512, %rd10;
	mul.lo.s64 	%rd407, %rd480, %rd10;
	sub.s64 	%rd481, %rd512, %rd407;
$L__BB61_10:
	mad.lo.s64 	%rd25, %rd481, %rd17, %rd517;
	add.s32 	%r13, %r203, -2;
	mul.wide.u32 	%rd408, %r203, 8;
	add.s64 	%rd409, %rd2, %rd408;
	ld.global.u64 	%rd26, [%rd409];
	or.b64  	%rd410, %rd478, %rd26;
	and.b64  	%rd411, %rd410, -4294967296;
	setp.ne.s64 	%p31, %rd411, 0;
	@%p31 bra 	$L__BB61_12;
	cvt.u32.u64 	%r143, %rd26;
	cvt.u32.u64 	%r144, %rd478;
	div.u32 	%r145, %r144, %r143;
	mul.lo.s32 	%r146, %r145, %r143;
	sub.s32 	%r147, %r144, %r146;
	cvt.u64.u32 	%rd482, %r145;
	cvt.u64.u32 	%rd483, %r147;
	bra.uni 	$L__BB61_13;
$L__BB61_12:
	div.s64 	%rd482, %rd478, %rd26;
	mul.lo.s64 	%rd412, %rd482, %rd26;
	sub.s64 	%rd483, %rd478, %rd412;
$L__BB61_13:
	mul.wide.u32 	%rd413, %r203, 8;
	add.s64 	%rd414, %rd1, %rd413;
	ld.global.u64 	%rd33, [%rd414];
	mad.lo.s64 	%rd34, %rd33, %rd483, %rd18;
	or.b64  	%rd415, %rd480, %rd26;
	and.b64  	%rd416, %rd415, -4294967296;
	setp.ne.s64 	%p32, %rd416, 0;
	@%p32 bra 	$L__BB61_15;
	cvt.u32.u64 	%r148, %rd26;
	cvt.u32.u64 	%r149, %rd480;
	div.u32 	%r150, %r149, %r148;
	mul.lo.s32 	%r151, %r150, %r148;
	sub.s32 	%r152, %r149, %r151;
	cvt.u64.u32 	%rd484, %r150;
	cvt.u64.u32 	%rd485, %r152;
	bra.uni 	$L__BB61_16;
$L__BB61_15:
	div.s64 	%rd484, %rd480, %rd26;
	mul.lo.s64 	%rd417, %rd484, %rd26;
	sub.s64 	%rd485, %rd480, %rd417;
$L__BB61_16:
	mad.lo.s64 	%rd41, %rd485, %rd33, %rd25;
	add.s32 	%r14, %r203, -1;
	mul.wide.u32 	%rd418, %r14, 8;
	add.s64 	%rd419, %rd2, %rd418;
	ld.global.u64 	%rd42, [%rd419];
	or.b64  	%rd420, %rd482, %rd42;
	and.b64  	%rd421, %rd420, -4294967296;
	setp.ne.s64 	%p33, %rd421, 0;
	@%p33 bra 	$L__BB61_18;
	cvt.u32.u64 	%r153, %rd42;
	cvt.u32.u64 	%r154, %rd482;
	div.u32 	%r155, %r154, %r153;
	mul.lo.s32 	%r156, %r155, %r153;
	sub.s32 	%r157, %r154, %r156;
	cvt.u64.u32 	%rd486, %r155;
	cvt.u64.u32 	%rd487, %r157;
	bra.uni 	$L__BB61_19;
$L__BB61_18:
	div.s64 	%rd486, %rd482, %rd42;
	mul.lo.s64 	%rd422, %rd486, %rd42;
	sub.s64 	%rd487, %rd482, %rd422;
$L__BB61_19:
	mul.wide.u32 	%rd423, %r14, 8;
	add.s64 	%rd424, %rd1, %rd423;
	ld.global.u64 	%rd49, [%rd424];
	mad.lo.s64 	%rd50, %rd49, %rd487, %rd34;
	or.b64  	%rd425, %rd484, %rd42;
	and.b64  	%rd426, %rd425, -4294967296;
	setp.ne.s64 	%p34, %rd426, 0;
	@%p34 bra 	$L__BB61_21;
	cvt.u32.u64 	%r158, %rd42;
	cvt.u32.u64 	%r159, %rd484;
	div.u32 	%r160, %r159, %r158;
	mul.lo.s32 	%r161, %r160, %r158;
	sub.s32 	%r162, %r159, %r161;
	cvt.u64.u32 	%rd488, %r160;
	cvt.u64.u32 	%rd489, %r162;
	bra.uni 	$L__BB61_22;
$L__BB61_21:
	div.s64 	%rd488, %rd484, %rd42;
	mul.lo.s64 	%rd427, %rd488, %rd42;
	sub.s64 	%rd489, %rd484, %rd427;
$L__BB61_22:
	mad.lo.s64 	%rd57, %rd489, %rd49, %rd41;
	mul.wide.u32 	%rd428, %r13, 8;
	add.s64 	%rd429, %rd2, %rd428;
	ld.global.u64 	%rd58, [%rd429];
	or.b64  	%rd430, %rd486, %rd58;
	and.b64  	%rd431, %rd430, -4294967296;
	setp.ne.s64 	%p35, %rd431, 0;
	@%p35 bra 	$L__BB61_24;
	cvt.u32.u64 	%r163, %rd58;
	cvt.u32.u64 	%r164, %rd486;
	div.u32 	%r165, %r164, %r163;
	mul.lo.s32 	%r166, %r165, %r163;
	sub.s32 	%r167, %r164, %r166;
	cvt.u64.u32 	%rd513, %r165;
	cvt.u64.u32 	%rd491, %r167;
	bra.uni 	$L__BB61_25;
$L__BB61_24:
	div.s64 	%rd513, %rd486, %rd58;
	mul.lo.s64 	%rd432, %rd513, %rd58;
	sub.s64 	%rd491, %rd486, %rd432;
$L__BB61_25:
	mul.wide.u32 	%rd433, %r13, 8;
	add.s64 	%rd434, %rd1, %rd433;
	ld.global.u64 	%rd65, [%rd434];
	mad.lo.s64 	%rd516, %rd65, %rd491, %rd50;
	or.b64  	%rd435, %rd488, %rd58;
	and.b64  	%rd436, %rd435, -4294967296;
	setp.ne.s64 	%p36, %rd436, 0;
	@%p36 bra 	$L__BB61_27;
	cvt.u32.u64 	%r168, %rd58;
	cvt.u32.u64 	%r169, %rd488;
	div.u32 	%r170, %r169, %r168;
	mul.lo.s32 	%r171, %r170, %r168;
	sub.s32 	%r172, %r169, %r171;
	cvt.u64.u32 	%rd512, %r170;
	cvt.u64.u32 	%rd493, %r172;
	bra.uni 	$L__BB61_28;
$L__BB61_27:
	div.s64 	%rd512, %rd488, %rd58;
	mul.lo.s64 	%rd437, %rd512, %rd58;
	sub.s64 	%rd493, %rd488, %rd437;
$L__BB61_28:
	mad.lo.s64 	%rd517, %rd493, %rd65, %rd57;
	add.s32 	%r203, %r203, -4;
	add.s32 	%r202, %r202, 4;
	setp.ne.s32 	%p37, %r202, 0;
	@%p37 bra 	$L__BB61_4;
	add.s32 	%r205, %r203, 1;
$L__BB61_30:
	and.b32  	%r19, %r6, 3;
	setp.eq.s32 	%p38, %r19, 0;
	@%p38 bra 	$L__BB61_53;
	setp.eq.s32 	%p39, %r19, 1;
	@%p39 bra 	$L__BB61_45;
	mul.wide.u32 	%rd439, %r205, 8;
	add.s64 	%rd440, %rd2, %rd439;
	ld.global.u64 	%rd80, [%rd440];
	or.b64  	%rd441, %rd513, %rd80;
	and.b64  	%rd442, %rd441, -4294967296;
	setp.ne.s64 	%p40, %rd442, 0;
	@%p40 bra 	$L__BB61_34;
	cvt.u32.u64 	%r173, %rd80;
	cvt.u32.u64 	%r174, %rd513;
	div.u32 	%r175, %r174, %r173;
	mul.lo.s32 	%r176, %r175, %r173;
	sub.s32 	%r177, %r174, %r176;
	cvt.u64.u32 	%rd500, %r175;
	cvt.u64.u32 	%rd501, %r177;
	bra.uni 	$L__BB61_35;
$L__BB61_34:
	div.s64 	%rd500, %rd513, %rd80;
	mul.lo.s64 	%rd443, %rd500, %rd80;
	sub.s64 	%rd501, %rd513, %rd443;
$L__BB61_35:
	add.s64 	%rd445, %rd1, %rd439;
	ld.global.u64 	%rd87, [%rd445];
	mad.lo.s64 	%rd88, %rd87, %rd501, %rd516;
	or.b64  	%rd446, %rd512, %rd80;
	and.b64  	%rd447, %rd446, -4294967296;
	setp.ne.s64 	%p41, %rd447, 0;
	@%p41 bra 	$L__BB61_37;
	cvt.u32.u64 	%r178, %rd80;
	cvt.u32.u64 	%r179, %rd512;
	div.u32 	%r180, %r179, %r178;
	mul.lo.s32 	%r181, %r180, %r178;
	sub.s32 	%r182, %r179, %r181;
	cvt.u64.u32 	%rd502, %r180;
	cvt.u64.u32 	%rd503, %r182;
	bra.uni 	$L__BB61_38;
$L__BB61_37:
	div.s64 	%rd502, %rd512, %rd80;
	mul.lo.s64 	%rd448, %rd502, %rd80;
	sub.s64 	%rd503, %rd512, %rd448;
$L__BB61_38:
	mad.lo.s64 	%rd95, %rd503, %rd87, %rd517;
	add.s32 	%r20, %r205, -1;
	mul.wide.u32 	%rd449, %r20, 8;
	add.s64 	%rd450, %rd2, %rd449;
	ld.global.u64 	%rd96, [%rd450];
	or.b64  	%rd451, %rd500, %rd96;
	and.b64  	%rd452, %rd451, -4294967296;
	setp.ne.s64 	%p42, %rd452, 0;
	@%p42 bra 	$L__BB61_40;
	cvt.u32.u64 	%r183, %rd96;
	cvt.u32.u64 	%r184, %rd500;
	div.u32 	%r185, %r184, %r183;
	mul.lo.s32 	%r186, %r185, %r183;
	sub.s32 	%r187, %r184, %r186;
	cvt.u64.u32 	%rd513, %r185;
	cvt.u64.u32 	%rd505, %r187;
	bra.uni 	$L__BB61_41;
$L__BB61_40:
	div.s64 	%rd513, %rd500, %rd96;
	mul.lo.s64 	%rd453, %rd513, %rd96;
	sub.s64 	%rd505, %rd500, %rd453;
$L__BB61_41:
	add.s64 	%rd455, %rd1, %rd449;
	ld.global.u64 	%rd103, [%rd455];
	mad.lo.s64 	%rd516, %rd103, %rd505, %rd88;
	or.b64  	%rd456, %rd502, %rd96;
	and.b64  	%rd457, %rd456, -4294967296;
	setp.ne.s64 	%p43, %rd457, 0;
	@%p43 bra 	$L__BB61_43;
	cvt.u32.u64 	%r188, %rd96;
	cvt.u32.u64 	%r189, %rd502;
	div.u32 	%r190, %r189, %r188;
	mul.lo.s32 	%r191, %r190, %r188;
	sub.s32 	%r192, %r189, %r191;
	cvt.u64.u32 	%rd512, %r190;
	cvt.u64.u32 	%rd507, %r192;
	bra.uni 	$L__BB61_44;
$L__BB61_43:
	div.s64 	%rd512, %rd502, %rd96;
	mul.lo.s64 	%rd458, %rd512, %rd96;
	sub.s64 	%rd507, %rd502, %rd458;
$L__BB61_44:
	mad.lo.s64 	%rd517, %rd507, %rd103, %rd95;
	add.s32 	%r205, %r205, -2;
$L__BB61_45:
	and.b32  	%r193, %r6, 1;
	setp.eq.b32 	%p44, %r193, 1;
	not.pred 	%p45, %p44;
	@%p45 bra 	$L__BB61_53;
	mul.wide.u32 	%rd459, %r205, 8;
	add.s64 	%rd460, %rd2, %rd459;
	ld.global.u64 	%rd118, [%rd460];
	or.b64  	%rd461, %rd513, %rd118;
	and.b64  	%rd462, %rd461, -4294967296;
	setp.ne.s64 	%p46, %rd462, 0;
	@%p46 bra 	$L__BB61_48;
	cvt.u32.u64 	%r194, %rd118;
	cvt.u32.u64 	%r195, %rd513;
	rem.u32 	%r196, %r195, %r194;
	cvt.u64.u32 	%rd514, %r196;
	bra.uni 	$L__BB61_49;
$L__BB61_48:
	rem.s64 	%rd514, %rd513, %rd118;
$L__BB61_49:
	add.s64 	%rd464, %rd1, %rd459;
	ld.global.u64 	%rd122, [%rd464];
	mad.lo.s64 	%rd516, %rd122, %rd514, %rd516;
	or.b64  	%rd465, %rd512, %rd118;
	and.b64  	%rd466, %rd465, -4294967296;
	setp.ne.s64 	%p47, %rd466, 0;
	@%p47 bra 	$L__BB61_51;
	cvt.u32.u64 	%r197, %rd118;
	cvt.u32.u64 	%r198, %rd512;
	rem.u32 	%r199, %r198, %r197;
	cvt.u64.u32 	%rd515, %r199;
	bra.uni 	$L__BB61_52;
$L__BB61_51:
	rem.s64 	%rd515, %rd512, %rd118;
$L__BB61_52:
	mad.lo.s64 	%rd517, %rd515, %rd122, %rd517;
$L__BB61_53:
	shl.b64 	%rd467, %rd516, 3;
	add.s64 	%rd468, %rd3, %rd467;
	ld.global.f64 	%fd2, [%rd468];
	shl.b64 	%rd469, %rd517, 3;
	add.s64 	%rd470, %rd3, %rd469;
	ld.global.f64 	%fd3, [%rd470];
	max.f64 	%fd4, %fd2, %fd3;
	st.shared.f64 	[%r5], %fd4;
	bra.uni 	$L__BB61_114;
$L__BB61_54:
	cvt.u64.u32 	%rd549, %r4;
	setp.le.u64 	%p2, %rd262, %rd549;
	@%p2 bra 	$L__BB61_114;
	cvt.u32.u64 	%r23, %rd261;
	add.s32 	%r209, %r23, -1;
	setp.lt.s32 	%p3, %r209, 0;
	mov.b64 	%rd558, 0;
	@%p3 bra 	$L__BB61_113;
	and.b32  	%r25, %r23, 7;
	setp.lt.u32 	%p4, %r209, 7;
	mov.b64 	%rd558, 0;
	@%p4 bra 	$L__BB61_84;
	add.s32 	%r207, %r23, -4;
	and.b32  	%r57, %r23, -8;
	neg.s32 	%r206, %r57;
	mov.b64 	%rd558, 0;
$L__BB61_58:
	.pragma "nounroll";
	add.s32 	%r30, %r207, 3;
	mul.wide.u32 	%rd271, %r30, 8;
	add.s64 	%rd272, %rd2, %rd271;
	ld.global.u64 	%rd133, [%rd272];
	or.b64  	%rd273, %rd549, %rd133;
	and.b64  	%rd274, %rd273, -4294967296;
	setp.ne.s64 	%p5, %rd274, 0;
	@%p5 bra 	$L__BB61_60;
	cvt.u32.u64 	%r58, %rd133;
	cvt.u32.u64 	%r59, %rd549;
	div.u32 	%r60, %r59, %r58;
	mul.lo.s32 	%r61, %r60, %r58;
	sub.s32 	%r62, %r59, %r61;
	cvt.u64.u32 	%rd520, %r60;
	cvt.u64.u32 	%rd521, %r62;
	bra.uni 	$L__BB61_61;
$L__BB61_60:
	div.s64 	%rd520, %rd549, %rd133;
	mul.lo.s64 	%rd275, %rd520, %rd133;
	sub.s64 	%rd521, %rd549, %rd275;
$L__BB61_61:
	add.s64 	%rd277, %rd1, %rd271;
	ld.global.u64 	%rd278, [%rd277];
	mad.lo.s64 	%rd140, %rd278, %rd521, %rd558;
	add.s32 	%r31, %r207, 2;
	mul.wide.u32 	%rd279, %r31, 8;
	add.s64 	%rd280, %rd2, %rd279;
	ld.global.u64 	%rd141, [%rd280];
	or.b64  	%rd281, %rd520, %rd141;
	and.b64  	%rd282, %rd281, -4294967296;
	setp.ne.s64 	%p6, %rd282, 0;
	@%p6 bra 	$L__BB61_63;
	cvt.u32.u64 	%r63, %rd141;
	cvt.u32.u64 	%r64, %rd520;
	div.u32 	%r65, %r64, %r63;
	mul.lo.s32 	%r66, %r65, %r63;
	sub.s32 	%r67, %r64, %r66;
	cvt.u64.u32 	%rd522, %r65;
	cvt.u64.u32 	%rd523, %r67;
	bra.uni 	$L__BB61_64;
$L__BB61_63:
	div.s64 	%rd522, %rd520, %rd141;
	mul.lo.s64 	%rd283, %rd522, %rd141;
	sub.s64 	%rd523, %rd520, %rd283;
$L__BB61_64:
	add.s64 	%rd285, %rd1, %rd279;
	ld.global.u64 	%rd286, [%rd285];
	mad.lo.s64 	%rd148, %rd286, %rd523, %rd140;
	add.s32 	%r32, %r207, 1;
	mul.wide.u32 	%rd287, %r32, 8;
	add.s64 	%rd288, %rd2, %rd287;
	ld.global.u64 	%rd149, [%rd288];
	or.b64  	%rd289, %rd522, %rd149;
	and.b64  	%rd290, %rd289, -4294967296;
	setp.ne.s64 	%p7, %rd290, 0;
	@%p7 bra 	$L__BB61_66;
	cvt.u32.u64 	%r68, %rd149;
	cvt.u32.u64 	%r69, %rd522;
	div.u32 	%r70, %r69, %r68;
	mul.lo.s32 	%r71, %r70, %r68;
	sub.s32 	%r72, %r69, %r71;
	cvt.u64.u32 	%rd524, %r70;
	cvt.u64.u32 	%rd525, %r72;
	bra.uni 	$L__BB61_67;
$L__BB61_66:
	div.s64 	%rd524, %rd522, %rd149;
	mul.lo.s64 	%rd291, %rd524, %rd149;
	sub.s64 	%rd525, %rd522, %rd291;
$L__BB61_67:
	add.s64 	%rd293, %rd1, %rd287;
	ld.global.u64 	%rd294, [%rd293];
	mad.lo.s64 	%rd156, %rd294, %rd525, %rd148;
	add.s32 	%r33, %r207, -4;
	mul.wide.u32 	%rd295, %r207, 8;
	add.s64 	%rd296, %rd2, %rd295;
	ld.global.u64 	%rd157, [%rd296];
	or.b64  	%rd297, %rd524, %rd157;
	and.b64  	%rd298, %rd297, -4294967296;
	setp.ne.s64 	%p8, %rd298, 0;
	@%p8 bra 	$L__BB61_69;
	cvt.u32.u64 	%r73, %rd157;
	cvt.u32.u64 	%r74, %rd524;
	div.u32 	%r75, %r74, %r73;
	mul.lo.s32 	%r76, %r75, %r73;
	sub.s32 	%r77, %r74, %r76;
	cvt.u64.u32 	%rd526, %r75;
	cvt.u64.u32 	%rd527, %r77;
	bra.uni 	$L__BB61_70;
$L__BB61_69:
	div.s64 	%rd526, %rd524, %rd157;
	mul.lo.s64 	%rd299, %rd526, %rd157;
	sub.s64 	%rd527, %rd524, %rd299;
$L__BB61_70:
	add.s64 	%rd301, %rd1, %rd295;
	ld.global.u64 	%rd302, [%rd301];
	mad.lo.s64 	%rd164, %rd302, %rd527, %rd156;
	add.s32 	%r34, %r207, -1;
	mul.wide.u32 	%rd303, %r34, 8;
	add.s64 	%rd304, %rd2, %rd303;
	ld.global.u64 	%rd165, [%rd304];
	or.b64  	%rd305, %rd526, %rd165;
	and.b64  	%rd306, %rd305, -4294967296;
	setp.ne.s64 	%p9, %rd306, 0;
	@%p9 bra 	$L__BB61_72;
	cvt.u32.u64 	%r78, %rd165;
	cvt.u32.u64 	%r79, %rd526;
	div.u32 	%r80, %r79, %r78;
	mul.lo.s32 	%r81, %r80, %r78;
	sub.s32 	%r82, %r79, %r81;
	cvt.u64.u32 	%rd528, %r80;
	cvt.u64.u32 	%rd529, %r82;
	bra.uni 	$L__BB61_73;
$L__BB61_72:
	div.s64 	%rd528, %rd526, %rd165;
	mul.lo.s64 	%rd307, %rd528, %rd165;
	sub.s64 	%rd529, %rd526, %rd307;
$L__BB61_73:
	add.s64 	%rd309, %rd1, %rd303;
	ld.global.u64 	%rd310, [%rd309];
	mad.lo.s64 	%rd172, %rd310, %rd529, %rd164;
	add.s32 	%r35, %r207, -2;
	mul.wide.u32 	%rd311, %r35, 8;
	add.s64 	%rd312, %rd2, %rd311;
	ld.global.u64 	%rd173, [%rd312];
	or.b64  	%rd313, %rd528, %rd173;
	and.b64  	%rd314, %rd313, -4294967296;
	setp.ne.s64 	%p10, %rd314, 0;
	@%p10 bra 	$L__BB61_75;
	cvt.u32.u64 	%r83, %rd173;
	cvt.u32.u64 	%r84, %rd528;
	div.u32 	%r85, %r84, %r83;
	mul.lo.s32 	%r86, %r85, %r83;
	sub.s32 	%r87, %r84, %r86;
	cvt.u64.u32 	%rd530, %r85;
	cvt.u64.u32 	%rd531, %r87;
	bra.uni 	$L__BB61_76;
$L__BB61_75:
	div.s64 	%rd530, %rd528, %rd173;
	mul.lo.s64 	%rd315, %rd530, %rd173;
	sub.s64 	%rd531, %rd528, %rd315;
$L__BB61_76:
	add.s64 	%rd317, %rd1, %rd311;
	ld.global.u64 	%rd318, [%rd317];
	mad.lo.s64 	%rd180, %rd318, %rd531, %rd172;
	add.s32 	%r36, %r207, -3;
	mul.wide.u32 	%rd319, %r36, 8;
	add.s64 	%rd320, %rd2, %rd319;
	ld.global.u64 	%rd181, [%rd320];
	or.b64  	%rd321, %rd530, %rd181;
	and.b64  	%rd322, %rd321, -4294967296;
	setp.ne.s64 	%p11, %rd322, 0;
	@%p11 bra 	$L__BB61_78;
	cvt.u32.u64 	%r88, %rd181;
	cvt.u32.u64 	%r89, %rd530;
	div.u32 	%r90, %r89, %r88;
	mul.lo.s32 	%r91, %r90, %r88;
	sub.s32 	%r92, %r89, %r91;
	cvt.u64.u32 	%rd532, %r90;
	cvt.u64.u32 	%rd533, %r92;
	bra.uni 	$L__BB61_79;
$L__BB61_78:
	div.s64 	%rd532, %rd530, %rd181;
	mul.lo.s64 	%rd323, %rd532, %rd181;
	sub.s64 	%rd533, %rd530, %rd323;
$L__BB61_79:
	add.s64 	%rd325, %rd1, %rd319;
	ld.global.u64 	%rd326, [%rd325];
	mad.lo.s64 	%rd188, %rd326, %rd533, %rd180;
	mul.wide.u32 	%rd327, %r33, 8;
	add.s64 	%rd328, %rd2, %rd327;
	ld.global.u64 	%rd189, [%rd328];
	or.b64  	%rd329, %rd532, %rd189;
	and.b64  	%rd330, %rd329, -4294967296;
	setp.ne.s64 	%p12, %rd330, 0;
	@%p12 bra 	$L__BB61_81;
	cvt.u32.u64 	%r93, %rd189;
	cvt.u32.u64 	%r94, %rd532;
	div.u32 	%r95, %r94, %r93;
	mul.lo.s32 	%r96, %r95, %r93;
	sub.s32 	%r97, %r94, %r96;
	cvt.u64.u32 	%rd549, %r95;
	cvt.u64.u32 	%rd535, %r97;
	bra.uni 	$L__BB61_82;
$L__BB61_81:
	div.s64 	%rd549, %rd532, %rd189;
	mul.lo.s64 	%rd331, %rd549, %rd189;
	sub.s64 	%rd535, %rd532, %rd331;
$L__BB61_82:
	add.s64 	%rd333, %rd1, %rd327;
	ld.global.u64 	%rd334, [%rd333];
	mad.lo.s64 	%rd558, %rd334, %rd535, %rd188;
	add.s32 	%r207, %r207, -8;
	add.s32 	%r206, %r206, 8;
	setp.ne.s32 	%p13, %r206, 0;
	@%p13 bra 	$L__BB61_58;
	add.s32 	%r209, %r207, 3;
$L__BB61_84:
	setp.eq.s32 	%p14, %r25, 0;
	@%p14 bra 	$L__BB61_113;
	and.b32  	%r41, %r23, 3;
	setp.lt.u32 	%p15, %r25, 4;
	@%p15 bra 	$L__BB61_99;
	mul.wide.u32 	%rd336, %r209, 8;
	add.s64 	%rd337, %rd2, %rd336;
	ld.global.u64 	%rd200, [%rd337];
	or.b64  	%rd338, %rd549, %rd200;
	and.b64  	%rd339, %rd338, -4294967296;
	setp.ne.s64 	%p16, %rd339, 0;
	@%p16 bra 	$L__BB61_88;
	cvt.u32.u64 	%r98, %rd200;
	cvt.u32.u64 	%r99, %rd549;
	div.u32 	%r100, %r99, %r98;
	mul.lo.s32 	%r101, %r100, %r98;
	sub.s32 	%r102, %r99, %r101;
	cvt.u64.u32 	%rd539, %r100;
	cvt.u64.u32 	%rd540, %r102;
	bra.uni 	$L__BB61_89;
$L__BB61_88:
	div.s64 	%rd539, %rd549, %rd200;
	mul.lo.s64 	%rd340, %rd539, %rd200;
	sub.s64 	%rd540, %rd549, %rd340;
$L__BB61_89:
	add.s64 	%rd342, %rd1, %rd336;
	ld.global.u64 	%rd343, [%rd342];
	mad.lo.s64 	%rd207, %rd343, %rd540, %rd558;
	add.s32 	%r42, %r209, -1;
	mul.wide.u32 	%rd344, %r42, 8;
	add.s64 	%rd345, %rd2, %rd344;
	ld.global.u64 	%rd208, [%rd345];
	or.b64  	%rd346, %rd539, %rd208;
	and.b64  	%rd347, %rd346, -4294967296;
	setp.ne.s64 	%p17, %rd347, 0;
	@%p17 bra 	$L__BB61_91;
	cvt.u32.u64 	%r103, %rd208;
	cvt.u32.u64 	%r104, %rd539;
	div.u32 	%r105, %r104, %r103;
	mul.lo.s32 	%r106, %r105, %r103;
	sub.s32 	%r107, %r104, %r106;
	cvt.u64.u32 	%rd541, %r105;
	cvt.u64.u32 	%rd542, %r107;
	bra.uni 	$L__BB61_92;
$L__BB61_91:
	div.s64 	%rd541, %rd539, %rd208;
	mul.lo.s64 	%rd348, %rd541, %rd208;
	sub.s64 	%rd542, %rd539, %rd348;
$L__BB61_92:
	add.s64 	%rd350, %rd1, %rd344;
	ld.global.u64 	%rd351, [%rd350];
	mad.lo.s64 	%rd215, %rd351, %rd542, %rd207;
	add.s32 	%r43, %r209, -2;
	mul.wide.u32 	%rd352, %r43, 8;
	add.s64 	%rd353, %rd2, %rd352;
	ld.global.u64 	%rd216, [%rd353];
	or.b64  	%rd354, %rd541, %rd216;
	and.b64  	%rd355, %rd354, -4294967296;
	setp.ne.s64 	%p18, %rd355, 0;
	@%p18 bra 	$L__BB61_94;
	cvt.u32.u64 	%r108, %rd216;
	cvt.u32.u64 	%r109, %rd541;
	div.u32 	%r110, %r109, %r108;
	mul.lo.s32 	%r111, %r110, %r108;
	sub.s32 	%r112, %r109, %r111;
	cvt.u64.u32 	%rd543, %r110;
	cvt.u64.u32 	%rd544, %r112;
	bra.uni 	$L__BB61_95;
$L__BB61_94:
	div.s64 	%rd543, %rd541, %rd216;
	mul.lo.s64 	%rd356, %rd543, %rd216;
	sub.s64 	%rd544, %rd541, %rd356;
$L__BB61_95:
	add.s64 	%rd358, %rd1, %rd352;
	ld.global.u64 	%rd359, [%rd358];
	mad.lo.s64 	%rd223, %rd359, %rd544, %rd215;
	add.s32 	%r44, %r209, -3;
	mul.wide.u32 	%rd360, %r44, 8;
	add.s64 	%rd361, %rd2, %rd360;
	ld.global.u64 	%rd224, [%rd361];
	or.b64  	%rd362, %rd543, %rd224;
	and.b64  	%rd363, %rd362, -4294967296;
	setp.ne.s64 	%p19, %rd363, 0;
	@%p19 bra 	$L__BB61_97;
	cvt.u32.u64 	%r113, %rd224;
	cvt.u32.u64 	%r114, %rd543;
	div.u32 	%r115, %r114, %r113;
	mul.lo.s32 	%r116, %r115, %r113;
	sub.s32 	%r117, %r114, %r116;
	cvt.u64.u32 	%rd549, %r115;
	cvt.u64.u32 	%rd546, %r117;
	bra.uni 	$L__BB61_98;
$L__BB61_97:
	div.s64 	%rd549, %rd543, %rd224;
	mul.lo.s64 	%rd364, %rd549, %rd224;
	sub.s64 	%rd546, %rd543, %rd364;
$L__BB61_98:
	add.s64 	%rd366, %rd1, %rd360;
	ld.global.u64 	%rd367, [%rd366];
	mad.lo.s64 	%rd558, %rd367, %rd546, %rd223;
	add.s32 	%r209, %r209, -4;
$L__BB61_99:
	setp.eq.s32 	%p20, %r41, 0;
	@%p20 bra 	$L__BB61_113;
	setp.eq.s32 	%p21, %r41, 1;
	@%p21 bra 	$L__BB61_108;
	mul.wide.u32 	%rd369, %r209, 8;
	add.s64 	%rd370, %rd2, %rd369;
	ld.global.u64 	%rd235, [%rd370];
	or.b64  	%rd371, %rd549, %rd235;
	and.b64  	%rd372, %rd371, -4294967296;
	setp.ne.s64 	%p22, %rd372, 0;
	@%p22 bra 	$L__BB61_103;
	cvt.u32.u64 	%r118, %rd235;
	cvt.u32.u64 	%r119, %rd549;
	div.u32 	%r120, %r119, %r118;
	mul.lo.s32 	%r121, %r120, %r118;
	sub.s32 	%r122, %r119, %r121;
	cvt.u64.u32 	%rd550, %r120;
	cvt.u64.u32 	%rd551, %r122;
	bra.uni 	$L__BB61_104;
$L__BB61_103:
	div.s64 	%rd550, %rd549, %rd235;
	mul.lo.s64 	%rd373, %rd550, %rd235;
	sub.s64 	%rd551, %rd549, %rd373;
$L__BB61_104:
	add.s64 	%rd375, %rd1, %rd369;
	ld.global.u64 	%rd376, [%rd375];
	mad.lo.s64 	%rd242, %rd376, %rd551, %rd558;
	add.s32 	%r47, %r209, -1;
	mul.wide.u32 	%rd377, %r47, 8;
	add.s64 	%rd378, %rd2, %rd377;
	ld.global.u64 	%rd243, [%rd378];
	or.b64  	%rd379, %rd550, %rd243;
	and.b64  	%rd380, %rd379, -4294967296;
	setp.ne.s64 	%p23, %rd380, 0;
	@%p23 bra 	$L__BB61_106;
	cvt.u32.u64 	%r123, %rd243;
	cvt.u32.u64 	%r124, %rd550;
	div.u32 	%r125, %r124, %r123;
	mul.lo.s32 	%r126, %r125, %r123;
	sub.s32 	%r127, %r124, %r126;
	cvt.u64.u32 	%rd549, %r125;
	cvt.u64.u32 	%rd553, %r127;
	bra.uni 	$L__BB61_107;
$L__BB61_106:
	div.s64 	%rd549, %rd550, %rd243;
	mul.lo.s64 	%rd381, %rd549, %rd243;
	sub.s64 	%rd553, %rd550, %rd381;
$L__BB61_107:
	add.s64 	%rd383, %rd1, %rd377;
	ld.global.u64 	%rd384, [%rd383];
	mad.lo.s64 	%rd558, %rd384, %rd553, %rd242;
	add.s32 	%r209, %r209, -2;
$L__BB61_108:
	and.b32  	%r128, %r23, 1;
	setp.eq.b32 	%p24, %r128, 1;
	not.pred 	%p25, %p24;
	@%p25 bra 	$L__BB61_113;
	mul.wide.u32 	%rd385, %r209, 8;
	add.s64 	%rd386, %rd2, %rd385;
	ld.global.u64 	%rd254, [%rd386];
	or.b64  	%rd387, %rd549, %rd254;
	and.b64  	%rd388, %rd387, -4294967296;
	setp.ne.s64 	%p26, %rd388, 0;
	@%p26 bra 	$L__BB61_111;
	cvt.u32.u64 	%r129, %rd254;
	cvt.u32.u64 	%r130, %rd549;
	rem.u32 	%r131, %r130, %r129;
	cvt.u64.u32 	%rd557, %r131;
	bra.uni 	$L__BB61_112;
$L__BB61_111:
	rem.s64 	%rd557, %rd549, %rd254;
$L__BB61_112:
	add.s64 	%rd390, %rd1, %rd385;
	ld.global.u64 	%rd391, [%rd390];
	mad.lo.s64 	%rd558, %rd391, %rd557, %rd558;
$L__BB61_113:
	shl.b64 	%rd392, %rd558, 3;
	add.s64 	%rd393, %rd3, %rd392;
	ld.global.f64 	%fd1, [%rd393];
	st.shared.f64 	[%r5], %fd1;
$L__BB61_114:
	bar.sync 	0;
	setp.lt.u32 	%p48, %r211, 66;
	@%p48 bra 	$L__BB61_118;
$L__BB61_115:
	shr.u32 	%r51, %r211, 1;
	setp.ge.u32 	%p49, %r1, %r51;
	@%p49 bra 	$L__BB61_117;
	ld.shared.f64 	%fd5, [%r5];
	shl.b32 	%r200, %r51, 3;
	add.s32 	%r201, %r5, %r200;
	ld.shared.f64 	%fd6, [%r201];
	max.f64 	%fd7, %fd5, %fd6;
	st.shared.f64 	[%r5], %fd7;
$L__BB61_117:
	bar.sync 	0;
	setp.gt.u32 	%p50, %r211, 131;
	mov.u32 	%r211, %r51;
	@%p50 bra 	$L__BB61_115;
$L__BB61_118:
	setp.gt.u32 	%p51, %r1, 31;
	@%p51 bra 	$L__BB61_121;
	ld.volatile.shared.f64 	%fd8, [%r5];
	ld.volatile.shared.f64 	%fd9, [%r5+256];
	max.f64 	%fd10, %fd8, %fd9;
	st.volatile.shared.f64 	[%r5], %fd10;
	ld.volatile.shared.f64 	%fd11, [%r5];
	ld.volatile.shared.f64 	%fd12, [%r5+128];
	max.f64 	%fd13, %fd11, %fd12;
	st.volatile.shared.f64 	[%r5], %fd13;
	ld.volatile.shared.f64 	%fd14, [%r5];
	ld.volatile.shared.f64 	%fd15, [%r5+64];
	max.f64 	%fd16, %fd14, %fd15;
	st.volatile.shared.f64 	[%r5], %fd16;
	ld.volatile.shared.f64 	%fd17, [%r5];
	ld.volatile.shared.f64 	%fd18, [%r5+32];
	max.f64 	%fd19, %fd17, %fd18;
	st.volatile.shared.f64 	[%r5], %fd19;
	ld.volatile.shared.f64 	%fd20, [%r5];
	ld.volatile.shared.f64 	%fd21, [%r5+16];
	max.f64 	%fd22, %fd20, %fd21;
	st.volatile.shared.f64 	[%r5], %fd22;
	ld.volatile.shared.f64 	%fd23, [%r5];
	ld.volatile.shared.f64 	%fd24, [%r5+8];
	max.f64 	%fd25, %fd23, %fd24;
	st.volatile.shared.f64 	[%r5], %fd25;
	setp.ne.s32 	%p52, %r1, 0;
	@%p52 bra 	$L__BB61_121;
	ld.shared.f64 	%fd26, [sdata_f64];
	cvta.to.global.u64 	%rd471, %rd260;
	mul.wide.u32 	%rd472, %r2, 8;
	add.s64 	%rd473, %rd471, %rd472;
	st.global.f64 	[%rd473], %fd26;
$L__BB61_121:
	ret;

}
	// .globl	contiguous_reduce2_f64
.visible .entry contiguous_reduce2_f64(
	.param .u64 .ptr .align 1 contiguous_reduce2_f64_param_0,
	.param .u64 .ptr .align 1 contiguous_reduce2_f64_param_1,
	.param .u64 .ptr .align 1 contiguous_reduce2_f64_param_2,
	.param .u64 .ptr .align 1 contiguous_reduce2_f64_param_3,
	.param .u64 contiguous_reduce2_f64_param_4,
	.param .u64 contiguous_reduce2_f64_param_5,
	.param .u64 contiguous_reduce2_f64_param_6
)
{
	.reg .pred 	%p<53>;
	.reg .b32 	%r<216>;
	.reg .b64 	%rd<573>;
	.reg .b64 	%fd<27>;

	ld.param.u64 	%rd266, [contiguous_reduce2_f64_param_1];
	ld.param.u64 	%rd267, [contiguous_reduce2_f64_param_2];
	ld.param.u64 	%rd268, [contiguous_reduce2_f64_param_3];
	ld.param.u64 	%rd263, [contiguous_reduce2_f64_param_4];
	ld.param.u64 	%rd264, [contiguous_reduce2_f64_param_5];
	ld.param.u64 	%rd265, [contiguous_reduce2_f64_param_6];
	cvta.to.global.u64 	%rd1, %rd268;
	cvta.to.global.u64 	%rd2, %rd267;
	cvta.to.global.u64 	%rd572, %rd266;
	mov.u32 	%r1, %tid.x;
	mov.u32 	%r2, %ctaid.x;
	mov.u32 	%r215, %ntid.x;
	mul.lo.s32 	%r51, %r2, %r215;
	shl.b32 	%r52, %r51, 1;
	add.s32 	%r4, %r52, %r1;
	shl.b32 	%r53, %r1, 3;
	mov.u32 	%r54, sdata_f64;
	add.s32 	%r5, %r54, %r53;
	mov.b64 	%rd269, -4503599627370496;
	st.shared.u64 	[%r5], %rd269;
	add.s32 	%r55, %r4, %r215;
	cvt.u64.u32 	%rd4, %r55;
	setp.le.u64 	%p1, %rd264, %rd4;
	@%p1 bra 	$L__BB62_54;
	cvt.u64.u32 	%rd402, %r4;
	mov.u32 	%r132, %ctaid.y;
	cvt.u64.u32 	%rd403, %r132;
	mul.lo.s64 	%rd404, %rd264, %rd403;
	add.s64 	%rd526, %rd404, %rd402;
	add.s64 	%rd524, %rd404, %rd4;
	cvt.u32.u64 	%r6, %rd263;
	add.s32 	%r209, %r6, -1;
	setp.lt.s32 	%p27, %r209, 0;
	mov.b64 	%rd530, 0;
	mov.u64 	%rd531, %rd530;
	@%p27 bra 	$L__BB62_53;
	setp.lt.u32 	%p28, %r209, 3;
	mov.b64 	%rd531, 0;
	mov.u64 	%rd530, %rd531;
	@%p28 bra 	$L__BB62_30;
	add.s32 	%r207, %r6, -2;
	and.b32  	%r133, %r6, -4;
	neg.s32 	%r206, %r133;
	mov.b64 	%rd531, 0;
$L__BB62_4:
	.pragma "nounroll";
	add.s32 	%r12, %r207, 1;
	mul.wide.u32 	%rd408, %r12, 8;
	add.s64 	%rd409, %rd2, %rd408;
	ld.global.u64 	%rd11, [%rd409];
	or.b64  	%rd410, %rd526, %rd11;
	and.b64  	%rd411, %rd410, -4294967296;
	setp.ne.s64 	%p29, %rd411, 0;
	@%p29 bra 	$L__BB62_6;
	cvt.u32.u64 	%r134, %rd11;
	cvt.u32.u64 	%r135, %rd526;
	div.u32 	%r136, %r135, %r134;
	mul.lo.s32 	%r137, %r136, %r134;
	sub.s32 	%r138, %r135, %r137;
	cvt.u64.u32 	%rd492, %r136;
	cvt.u64.u32 	%rd493, %r138;
	bra.uni 	$L__BB62_7;
$L__BB62_6:
	div.s64 	%rd492, %rd526, %rd11;
	mul.lo.s64 	%rd412, %rd492, %rd11;
	sub.s64 	%rd493, %rd526, %rd412;
$L__BB62_7:
	mul.wide.u32 	%rd413, %r12, 8;
	add.s64 	%rd414, %rd1, %rd413;
	ld.global.u64 	%rd18, [%rd414];
	mad.lo.s64 	%rd19, %rd18, %rd493, %rd530;
	or.b64  	%rd415, %rd524, %rd11;
	and.b64  	%rd416, %rd415, -4294967296;
	setp.ne.s64 	%p30, %rd416, 0;
	@%p30 bra 	$L__BB62_9;
	cvt.u32.u64 	%r139, %rd11;
	cvt.u32.u64 	%r140, %rd524;
	div.u32 	%r141, %r140, %r139;
	mul.lo.s32 	%r142, %r141, %r139;
	sub.s32 	%r143, %r140, %r142;
	cvt.u64.u32 	%rd494, %r141;
	cvt.u64.u32 	%rd495, %r143;
	bra.uni 	$L__BB62_10;
$L__BB62_9:
	div.s64 	%rd494, %rd524, %rd11;
	mul.lo.s64 	%rd417, %rd494, %rd11;
	sub.s64 	%rd495, %rd524, %rd417;
$L__BB62_10:
	mad.lo.s64 	%rd26, %rd495, %rd18, %rd531;
	mul.wide.u32 	%rd418, %r207, 8;
	add.s64 	%rd419, %rd2, %rd418;
	ld.global.u64 	%rd27, [%rd419];
	or.b64  	%rd420, %rd492, %rd27;
	and.b64  	%rd421, %rd420, -4294967296;
	setp.ne.s64 	%p31, %rd421, 0;
	@%p31 bra 	$L__BB62_12;
	cvt.u32.u64 	%r144, %rd27;
	cvt.u32.u64 	%r145, %rd492;
	div.u32 	%r146, %r145, %r144;
	mul.lo.s32 	%r147, %r146, %r144;
	sub.s32 	%r148, %r145, %r147;
	cvt.u64.u32 	%rd496, %r146;
	cvt.u64.u32 	%rd497, %r148;
	bra.uni 	$L__BB62_13;
$L__BB62_12:
	div.s64 	%rd496, %rd492, %rd27;
	mul.lo.s64 	%rd422, %rd496, %rd27;
	sub.s64 	%rd497, %rd492, %rd422;
$L__BB62_13:
	mul.wide.u32 	%rd423, %r207, 8;
	add.s64 	%rd424, %rd1, %rd423;
	ld.global.u64 	%rd34, [%rd424];
	mad.lo.s64 	%rd35, %rd34, %rd497, %rd19;
	or.b64  	%rd425, %rd494, %rd27;
	and.b64  	%rd426, %rd425, -4294967296;
	setp.ne.s64 	%p32, %rd426, 0;
	@%p32 bra 	$L__BB62_15;
	cvt.u32.u64 	%r149, %rd27;
	cvt.u32.u64 	%r150, %rd494;
	div.u32 	%r151, %r150, %r149;
	mul.lo.s32 	%r152, %r151, %r149;
	sub.s32 	%r153, %r150, %r152;
	cvt.u64.u32 	%rd498, %r151;
	cvt.u64.u32 	%rd499, %r153;
	bra.uni 	$L__BB62_16;
$L__BB62_15:
	div.s64 	%rd498, %rd494, %rd27;
	mul.lo.s64 	%rd427, %rd498, %rd27;
	sub.s64 	%rd499, %rd494, %rd427;
$L__BB62_16:
	mad.lo.s64 	%rd42, %rd499, %rd34, %rd26;
	add.s32 	%r13, %r207, -1;
	mul.wide.u32 	%rd428, %r13, 8;
	add.s64 	%rd429, %rd2, %rd428;
	ld.global.u64 	%rd43, [%rd429];
	or.b64  	%rd430, %rd496, %rd43;
	and.b64  	%rd431, %rd430, -4294967296;
	setp.ne.s64 	%p33, %rd431, 0;
	@%p33 bra 	$L__BB62_18;
	cvt.u32.u64 	%r154, %rd43;
	cvt.u32.u64 	%r155, %rd496;
	div.u32 	%r156, %r155, %r154;
	mul.lo.s32 	%r157, %r156, %r154;
	sub.s32 	%r158, %r155, %r157;
	cvt.u64.u32 	%rd500, %r156;
	cvt.u64.u32 	%rd501, %r158;
	bra.uni 	$L__BB62_19;
$L__BB62_18:
	div.s64 	%rd500, %rd496, %rd43;
	mul.lo.s64 	%rd432, %rd500, %rd43;
	sub.s64 	%rd501, %rd496, %rd432;
$L__BB62_19:
	mul.wide.u32 	%rd433, %r13, 8;
	add.s64 	%rd434, %rd1, %rd433;
	ld.global.u64 	%rd50, [%rd434];
	mad.lo.s64 	%rd51, %rd50, %rd501, %rd35;
	or.b64  	%rd435, %rd498, %rd43;
	and.b64  	%rd436, %rd435, -4294967296;
	setp.ne.s64 	%p34, %rd436, 0;
	@%p34 bra 	$L__BB62_21;
	cvt.u32.u64 	%r159, %rd43;
	cvt.u32.u64 	%r160, %rd498;
	div.u32 	%r161, %r160, %r159;
	mul.lo.s32 	%r162, %r161, %r159;
	sub.s32 	%r163, %r160, %r162;
	cvt.u64.u32 	%rd502, %r161;
	cvt.u64.u32 	%rd503, %r163;
	bra.uni 	$L__BB62_22;
$L__BB62_21:
	div.s64 	%rd502, %rd498, %rd43;
	mul.lo.s64 	%rd437, %rd502, %rd43;
	sub.s64 	%rd503, %rd498, %rd437;
$L__BB62_22:
	mad.lo.s64 	%rd58, %rd503, %rd50, %rd42;
	add.s32 	%r164, %r207, -2;
	mul.wide.u32 	%rd438, %r164, 8;
	add.s64 	%rd439, %rd2, %rd438;
	ld.global.u64 	%rd59, [%rd439];
	or.b64  	%rd440, %rd500, %rd59;
	and.b64  	%rd441, %rd440, -4294967296;
	setp.ne.s64 	%p35, %rd441, 0;
	@%p35 bra 	$L__BB62_24;
	cvt.u32.u64 	%r165, %rd59;
	cvt.u32.u64 	%r166, %rd500;
	div.u32 	%r167, %r166, %r165;
	mul.lo.s32 	%r168, %r167, %r165;
	sub.s32 	%r169, %r166, %r168;
	cvt.u64.u32 	%rd526, %r167;
	cvt.u64.u32 	%rd505, %r169;
	bra.uni 	$L__BB62_25;
$L__BB62_24:
	div.s64 	%rd526, %rd500, %rd59;
	mul.lo.s64 	%rd442, %rd526, %rd59;
	sub.s64 	%rd505, %rd500, %rd442;
$L__BB62_25:
	mul.wide.u32 	%rd443, %r164, 8;
	add.s64 	%rd444, %rd1, %rd443;
	ld.global.u64 	%rd66, [%rd444];
	mad.lo.s64 	%rd530, %rd66, %rd505, %rd51;
	or.b64  	%rd445, %rd502, %rd59;
	and.b64  	%rd446, %rd445, -4294967296;
	setp.ne.s64 	%p36, %rd446, 0;
	@%p36 bra 	$L__BB62_27;
	cvt.u32.u64 	%r171, %rd59;
	cvt.u32.u64 	%r172, %rd502;
	div.u32 	%r173, %r172, %r171;
	mul.lo.s32 	%r174, %r173, %r171;
	sub.s32 	%r175, %r172, %r174;
	cvt.u64.u32 	%rd524, %r173;
	cvt.u64.u32 	%rd507, %r175;
	bra.uni 	$L__BB62_28;
$L__BB62_27:
	div.s64 	%rd524, %rd502, %rd59;
	mul.lo.s64 	%rd447, %rd524, %rd59;
	sub.s64 	%rd507, %rd502, %rd447;
$L__BB62_28:
	mad.lo.s64 	%rd531, %rd507, %rd66, %rd58;
	add.s32 	%r207, %r207, -4;
	add.s32 	%r206, %r206, 4;
	setp.ne.s32 	%p37, %r206, 0;
	@%p37 bra 	$L__BB62_4;
	add.s32 	%r209, %r207, 1;
$L__BB62_30:
	and.b32  	%r18, %r6, 3;
	setp.eq.s32 	%p38, %r18, 0;
	@%p38 bra 	$L__BB62_53;
	setp.eq.s32 	%p39, %r18, 1;
	@%p39 bra 	$L__BB62_45;
	mul.wide.u32 	%rd449, %r209, 8;
	add.s64 	%rd450, %rd2, %rd449;
	ld.global.u64 	%rd81, [%rd450];
	or.b64  	%rd451, %rd526, %rd81;
	and.b64  	%rd452, %rd451, -4294967296;
	setp.ne.s64 	%p40, %rd452, 0;
	@%p40 bra 	$L__BB62_34;
	cvt.u32.u64 	%r176, %rd81;
	cvt.u32.u64 	%r177, %rd526;
	div.u32 	%r178, %r177, %r176;
	mul.lo.s32 	%r179, %r178, %r176;
	sub.s32 	%r180, %r177, %r179;
	cvt.u64.u32 	%rd514, %r178;
	cvt.u64.u32 	%rd515, %r180;
	bra.uni 	$L__BB62_35;
$L__BB62_34:
	div.s64 	%rd514, %rd526, %rd81;
	mul.lo.s64 	%rd453, %rd514, %rd81;
	sub.s64 	%rd515, %rd526, %rd453;
$L__BB62_35:
	add.s64 	%rd455, %rd1, %rd449;
	ld.global.u64 	%rd88, [%rd455];
	mad.lo.s64 	%rd89, %rd88, %rd515, %rd530;
	or.b64  	%rd456, %rd524, %rd81;
	and.b64  	%rd457, %rd456, -4294967296;
	setp.ne.s64 	%p41, %rd457, 0;
	@%p41 bra 	$L__BB62_37;
	cvt.u32.u64 	%r181, %rd81;
	cvt.u32.u64 	%r182, %rd524;
	div.u32 	%r183, %r182, %r181;
	mul.lo.s32 	%r184, %r183, %r181;
	sub.s32 	%r185, %r182, %r184;
	cvt.u64.u32 	%rd516, %r183;
	cvt.u64.u32 	%rd517, %r185;
	bra.uni 	$L__BB62_38;
$L__BB62_37:
	div.s64 	%rd516, %rd524, %rd81;
	mul.lo.s64 	%rd458, %rd516, %rd81;
	sub.s64 	%rd517, %rd524, %rd458;
$L__BB62_38:
	mad.lo.s64 	%rd96, %rd517, %rd88, %rd531;
	add.s32 	%r19, %r209, -1;
	mul.wide.u32 	%rd459, %r19, 8;
	add.s64 	%rd460, %rd2, %rd459;
	ld.global.u64 	%rd97, [%rd460];
	or.b64  	%rd461, %rd514, %rd97;
	and.b64  	%rd462, %rd461, -4294967296;
	setp.ne.s64 	%p42, %rd462, 0;
	@%p42 bra 	$L__BB62_40;
	cvt.u32.u64 	%r186, %rd97;
	cvt.u32.u64 	%r187, %rd514;
	div.u32 	%r188, %r187, %r186;
	mul.lo.s32 	%r189, %r188, %r186;
	sub.s32 	%r190, %r187, %r189;
	cvt.u64.u32 	%rd526, %r188;
	cvt.u64.u32 	%rd519, %r190;
	bra.uni 	$L__BB62_41;
$L__BB62_40:
	div.s64 	%rd526, %rd514, %rd97;
	mul.lo.s64 	%rd463, %rd526, %rd97;
	sub.s64 	%rd519, %rd514, %rd463;
$L__BB62_41:
	add.s64 	%rd465, %rd1, %rd459;
	ld.global.u64 	%rd104, [%rd465];
	mad.lo.s64 	%rd530, %rd104, %rd519, %rd89;
	or.b64  	%rd466, %rd516, %rd97;
	and.b64  	%rd467, %rd466, -4294967296;
	setp.ne.s64 	%p43, %rd467, 0;
	@%p43 bra 	$L__BB62_43;
	cvt.u32.u64 	%r191, %rd97;
	cvt.u32.u64 	%r192, %rd516;
	div.u32 	%r193, %r192, %r191;
	mul.lo.s32 	%r194, %r193, %r191;
	sub.s32 	%r195, %r192, %r194;
	cvt.u64.u32 	%rd524, %r193;
	cvt.u64.u32 	%rd521, %r195;
	bra.uni 	$L__BB62_44;
$L__BB62_43:
	div.s64 	%rd524, %rd516, %rd97;
	mul.lo.s64 	%rd468, %rd524, %rd97;
	sub.s64 	%rd521, %rd516, %rd468;
$L__BB62_44:
	mad.lo.s64 	%rd531, %rd521, %rd104, %rd96;
	add.s32 	%r209, %r209, -2;
$L__BB62_45:
	and.b32  	%r196, %r6, 1;
	setp.eq.b32 	%p44, %r196, 1;
	not.pred 	%p45, %p44;
	@%p45 bra 	$L__BB62_53;
	mul.wide.u32 	%rd469, %r209, 8;
	add.s64 	%rd470, %rd2, %rd469;
	ld.global.u64 	%rd119, [%rd470];
	or.b64  	%rd471, %rd526, %rd119;
	and.b64  	%rd472, %rd471, -4294967296;
	setp.ne.s64 	%p46, %rd472, 0;
	@%p46 bra 	$L__BB62_48;
	cvt.u32.u64 	%r197, %rd119;
	cvt.u32.u64 	%r198, %rd526;
	rem.u32 	%r199, %r198, %r197;
	cvt.u64.u32 	%rd528, %r199;
	bra.uni 	$L__BB62_49;
$L__BB62_48:
	rem.s64 	%rd528, %rd526, %rd119;
$L__BB62_49:
	add.s64 	%rd474, %rd1, %rd469;
	ld.global.u64 	%rd123, [%rd474];
	mad.lo.s64 	%rd530, %rd123, %rd528, %rd530;
	or.b64  	%rd475, %rd524, %rd119;
	and.b64  	%rd476, %rd475, -4294967296;
	setp.ne.s64 	%p47, %rd476, 0;
	@%p47 bra 	$L__BB62_51;
	cvt.u32.u64 	%r200, %rd119;
	cvt.u32.u64 	%r201, %rd524;
	rem.u32 	%r202, %r201, %r200;
	cvt.u64.u32 	%rd529, %r202;
	bra.uni 	$L__BB62_52;
$L__BB62_51:
	rem.s64 	%rd529, %rd524, %rd119;
$L__BB62_52:
	mad.lo.s64 	%rd531, %rd529, %rd123, %rd531;
$L__BB62_53:
	shl.b64 	%rd477, %rd530, 3;
	add.s64 	%rd478, %rd572, %rd477;
	ld.global.f64 	%fd2, [%rd478];
	shl.b64 	%rd479, %rd531, 3;
	add.s64 	%rd480, %rd572, %rd479;
	ld.global.f64 	%fd3, [%rd480];
	max.f64 	%fd4, %fd2, %fd3;
	st.shared.f64 	[%r5], %fd4;
	bra.uni 	$L__BB62_114;
$L__BB62_54:
	cvt.u64.u32 	%rd131, %r4;
	setp.le.u64 	%p2, %rd264, %rd131;
	@%p2 bra 	$L__BB62_114;
	mov.u32 	%r56, %ctaid.y;
	cvt.u64.u32 	%rd270, %r56;
	mad.lo.s64 	%rd563, %rd264, %rd270, %rd131;
	cvt.u32.u64 	%r22, %rd263;
	add.s32 	%r213, %r22, -1;
	setp.lt.s32 	%p3, %r213, 0;
	@%p3 bra 	$L__BB62_113;
	and.b32  	%r24, %r22, 7;
	setp.lt.u32 	%p4, %r213, 7;
	@%p4 bra 	$L__BB62_84;
	add.s32 	%r211, %r22, -4;
	and.b32  	%r57, %r22, -8;
	neg.s32 	%r210, %r57;
$L__BB62_58:
	.pragma "nounroll";
	add.s32 	%r29, %r211, 3;
	mul.wide.u32 	%rd272, %r29, 8;
	add.s64 	%rd273, %rd2, %rd272;
	ld.global.u64 	%rd135, [%rd273];
	or.b64  	%rd274, %rd563, %rd135;
	and.b64  	%rd275, %rd274, -4294967296;
	setp.ne.s64 	%p5, %rd275, 0;
	@%p5 bra 	$L__BB62_60;
	cvt.u32.u64 	%r58, %rd135;
	cvt.u32.u64 	%r59, %rd563;
	div.u32 	%r60, %r59, %r58;
	mul.lo.s32 	%r61, %r60, %r58;
	sub.s32 	%r62, %r59, %r61;
	cvt.u64.u32 	%rd534, %r60;
	cvt.u64.u32 	%rd535, %r62;
	bra.uni 	$L__BB62_61;
$L__BB62_60:
	div.s64 	%rd534, %rd563, %rd135;
	mul.lo.s64 	%rd276, %rd534, %rd135;
	sub.s64 	%rd535, %rd563, %rd276;
$L__BB62_61:
	add.s64 	%rd278, %rd1, %rd272;
	ld.global.u64 	%rd279, [%rd278];
	mul.lo.s64 	%rd142, %rd279, %rd535;
	add.s32 	%r30, %r211, 2;
	mul.wide.u32 	%rd280, %r30, 8;
	add.s64 	%rd281, %rd2, %rd280;
	ld.global.u64 	%rd143, [%rd281];
	or.b64  	%rd282, %rd534, %rd143;
	and.b64  	%rd283, %rd282, -4294967296;
	setp.ne.s64 	%p6, %rd283, 0;
	@%p6 bra 	$L__BB62_63;
	cvt.u32.u64 	%r63, %rd143;
	cvt.u32.u64 	%r64, %rd534;
	div.u32 	%r65, %r64, %r63;
	mul.lo.s32 	%r66, %r65, %r63;
	sub.s32 	%r67, %r64, %r66;
	cvt.u64.u32 	%rd536, %r65;
	cvt.u64.u32 	%rd537, %r67;
	bra.uni 	$L__BB62_64;
$L__BB62_63:
	div.s64 	%rd536, %rd534, %rd143;
	mul.lo.s64 	%rd284, %rd536, %rd143;
	sub.s64 	%rd537, %rd534, %rd284;
$L__BB62_64:
	add.s64 	%rd286, %rd1, %rd280;
	ld.global.u64 	%rd287, [%rd286];
	mad.lo.s64 	%rd150, %rd287, %rd537, %rd142;
	add.s32 	%r31, %r211, 1;
	mul.wide.u32 	%rd288, %r31, 8;
	add.s64 	%rd289, %rd2, %rd288;
	ld.global.u64 	%rd151, [%rd289];
	or.b64  	%rd290, %rd536, %rd151;
	and.b64  	%rd291, %rd290, -4294967296;
	setp.ne.s64 	%p7, %rd291, 0;
	@%p7 bra 	$L__BB62_66;
	cvt.u32.u64 	%r68, %rd151;
	cvt.u32.u64 	%r69, %rd536;
	div.u32 	%r70, %r69, %r68;
	mul.lo.s32 	%r71, %r70, %r68;
	sub.s32 	%r72, %r69, %r71;
	cvt.u64.u32 	%rd538, %r70;
	cvt.u64.u32 	%rd539, %r72;
	bra.uni 	$L__BB62_67;
$L__BB62_66:
	div.s64 	%rd538, %rd536, %rd151;
	mul.lo.s64 	%rd292, %rd538, %rd151;
	sub.s64 	%rd539, %rd536, %rd292;
$L__BB62_67:
	add.s64 	%rd294, %rd1, %rd288;
	ld.global.u64 	%rd295, [%rd294];
	mad.lo.s64 	%rd158, %rd295, %rd539, %rd150;
	add.s32 	%r32, %r211, -4;
	mul.wide.u32 	%rd296, %r211, 8;
	add.s64 	%rd297, %rd2, %rd296;
	ld.global.u64 	%rd159, [%rd297];
	or.b64  	%rd298, %rd538, %rd159;
	and.b64  	%rd299, %rd298, -4294967296;
	setp.ne.s64 	%p8, %rd299, 0;
	@%p8 bra 	$L__BB62_69;
	cvt.u32.u64 	%r73, %rd159;
	cvt.u32.u64 	%r74, %rd538;
	div.u32 	%r75, %r74, %r73;
	mul.lo.s32 	%r76, %r75, %r73;
	sub.s32 	%r77, %r74, %r76;
	cvt.u64.u32 	%rd540, %r75;
	cvt.u64.u32 	%rd541, %r77;
	bra.uni 	$L__BB62_70;
$L__BB62_69:
	div.s64 	%rd540, %rd538, %rd159;
	mul.lo.s64 	%rd300, %rd540, %rd159;
	sub.s64 	%rd541, %rd538, %rd300;
$L__BB62_70:
	add.s64 	%rd302, %rd1, %rd296;
	ld.global.u64 	%rd303, [%rd302];
	mad.lo.s64 	%rd166, %rd303, %rd541, %rd158;
	add.s32 	%r33, %r211, -1;
	mul.wide.u32 	%rd304, %r33, 8;
	add.s64 	%rd305, %rd2, %rd304;
	ld.global.u64 	%rd167, [%rd305];
	or.b64  	%rd306, %rd540, %rd167;
	and.b64  	%rd307, %rd306, -4294967296;
	setp.ne.s64 	%p9, %rd307, 0;
	@%p9 bra 	$L__BB62_72;
	cvt.u32.u64 	%r78, %rd167;
	cvt.u32.u64 	%r79, %rd540;
	div.u32 	%r80, %r79, %r78;
	mul.lo.s32 	%r81, %r80, %r78;
	sub.s32 	%r82, %r79, %r81;
	cvt.u64.u32 	%rd542, %r80;
	cvt.u64.u32 	%rd543, %r82;
	bra.uni 	$L__BB62_73;
$L__BB62_72:
	div.s64 	%rd542, %rd540, %rd167;
	mul.lo.s64 	%rd308, %rd542, %rd167;
	sub.s64 	%rd543, %rd540, %rd308;
$L__BB62_73:
	add.s64 	%rd310, %rd1, %rd304;
	ld.global.u64 	%rd311, [%rd310];
	mad.lo.s64 	%rd174, %rd311, %rd543, %rd166;
	add.s32 	%r34, %r211, -2;
	mul.wide.u32 	%rd312, %r34, 8;
	add.s64 	%rd313, %rd2, %rd312;
	ld.global.u64 	%rd175, [%rd313];
	or.b64  	%rd314, %rd542, %rd175;
	and.b64  	%rd315, %rd314, -4294967296;
	setp.ne.s64 	%p10, %rd315, 0;
	@%p10 bra 	$L__BB62_75;
	cvt.u32.u64 	%r83, %rd175;
	cvt.u32.u64 	%r84, %rd542;
	div.u32 	%r85, %r84, %r83;
	mul.lo.s32 	%r86, %r85, %r83;
	sub.s32 	%r87, %r84, %r86;
	cvt.u64.u32 	%rd544, %r85;
	cvt.u64.u32 	%rd545, %r87;
	bra.uni 	$L__BB62_76;
$L__BB62_75:
	div.s64 	%rd544, %rd542, %rd175;
	mul.lo.s64 	%rd316, %rd544, %rd175;
	sub.s64 	%rd545, %rd542, %rd316;
$L__BB62_76:
	add.s64 	%rd318, %rd1, %rd312;
	ld.global.u64 	%rd319, [%rd318];
	mad.lo.s64 	%rd182, %rd319, %rd545, %rd174;
	add.s32 	%r35, %r211, -3;
	mul.wide.u32 	%rd320, %r35, 8;
	add.s64 	%rd321, %rd2, %rd320;
	ld.global.u64 	%rd183, [%rd321];
	or.b64  	%rd322, %rd544, %rd183;
	and.b64  	%rd323, %rd322, -4294967296;
	setp.ne.s64 	%p11, %rd323, 0;
	@%p11 bra 	$L__BB62_78;
	cvt.u32.u64 	%r88, %rd183;
	cvt.u32.u64 	%r89, %rd544;
	div.u32 	%r90, %r89, %r88;
	mul.lo.s32 	%r91, %r90, %r88;
	sub.s32 	%r92, %r89, %r91;
	cvt.u64.u32 	%rd546, %r90;
	cvt.u64.u32 	%rd547, %r92;
	bra.uni 	$L__BB62_79;
$L__BB62_78:
	div.s64 	%rd546, %rd544, %rd183;
	mul.lo.s64 	%rd324, %rd546, %rd183;
	sub.s64 	%rd547, %rd544, %rd324;
$L__BB62_79:
	add.s64 	%rd326, %rd1, %rd320;
	ld.global.u64 	%rd327, [%rd326];
	mad.lo.s64 	%rd190, %rd327, %rd547, %rd182;
	mul.wide.u32 	%rd328, %r32, 8;
	add.s64 	%rd329, %rd2, %rd328;
	ld.global.u64 	%rd191, [%rd329];
	or.b64  	%rd330, %rd546, %rd191;
	and.b64  	%rd331, %rd330, -4294967296;
	setp.ne.s64 	%p12, %rd331, 0;
	@%p12 bra 	$L__BB62_81;
	cvt.u32.u64 	%r93, %rd191;
	cvt.u32.u64 	%r94, %rd546;
	div.u32 	%r95, %r94, %r93;
	mul.lo.s32 	%r96, %r95, %r93;
	sub.s32 	%r97, %r94, %r96;
	cvt.u64.u32 	%rd563, %r95;
	cvt.u64.u32 	%rd549, %r97;
	bra.uni 	$L__BB62_82;
$L__BB62_81:
	div.s64 	%rd563, %rd546, %rd191;
	mul.lo.s64 	%rd332, %rd563, %rd191;
	sub.s64 	%rd549, %rd546, %rd332;
$L__BB62_82:
	add.s64 	%rd334, %rd1, %rd328;
	ld.global.u64 	%rd335, [%rd334];
	mad.lo.s64 	%rd336, %rd335, %rd549, %rd190;
	shl.b64 	%rd337, %rd336, 3;
	add.s64 	%rd572, %rd572, %rd337;
	add.s32 	%r211, %r211, -8;
	add.s32 	%r210, %r210, 8;
	setp.ne.s32 	%p13, %r210, 0;
	@%p13 bra 	$L__BB62_58;
	add.s32 	%r213, %r211, 3;
$L__BB62_84:
	setp.eq.s32 	%p14, %r24, 0;
	@%p14 bra 	$L__BB62_113;
	and.b32  	%r40, %r22, 3;
	setp.lt.u32 	%p15, %r24, 4;
	@%p15 bra 	$L__BB62_99;
	mul.wide.u32 	%rd339, %r213, 8;
	add.s64 	%rd340, %rd2, %rd339;
	ld.global.u64 	%rd202, [%rd340];
	or.b64  	%rd341, %rd563, %rd202;
	and.b64  	%rd342, %rd341, -4294967296;
	setp.ne.s64 	%p16, %rd342, 0;
	@%p16 bra 	$L__BB62_88;
	cvt.u32.u64 	%r98, %rd202;
	cvt.u32.u64 	%r99, %rd563;
	div.u32 	%r100, %r99, %r98;
	mul.lo.s32 	%r101, %r100, %r98;
	sub.s32 	%r102, %r99, %r101;
	cvt.u64.u32 	%rd553, %r100;
	cvt.u64.u32 	%rd554, %r102;
	bra.uni 	$L__BB62_89;
$L__BB62_88:
	div.s64 	%rd553, %rd563, %rd202;
	mul.lo.s64 	%rd343, %rd553, %rd202;
	sub.s64 	%rd554, %rd563, %rd343;
$L__BB62_89:
	add.s64 	%rd345, %rd1, %rd339;
	ld.global.u64 	%rd346, [%rd345];
	mul.lo.s64 	%rd209, %rd346, %rd554;
	add.s32 	%r41, %r213, -1;
	mul.wide.u32 	%rd347, %r41, 8;
	add.s64 	%rd348, %rd2, %rd347;
	ld.global.u64 	%rd210, [%rd348];
	or.b64  	%rd349, %rd553, %rd210;
	and.b64  	%rd350, %rd349, -4294967296;
	setp.ne.s64 	%p17, %rd350, 0;
	@%p17 bra 	$L__BB62_91;
	cvt.u32.u64 	%r103, %rd210;
	cvt.u32.u64 	%r104, %rd553;
	div.u32 	%r105, %r104, %r103;
	mul.lo.s32 	%r106, %r105, %r103;
	sub.s32 	%r107, %r104, %r106;
	cvt.u64.u32 	%rd555, %r105;
	cvt.u64.u32 	%rd556, %r107;
	bra.uni 	$L__BB62_92;
$L__BB62_91:
	div.s64 	%rd555, %rd553, %rd210;
	mul.lo.s64 	%rd351, %rd555, %rd210;
	sub.s64 	%rd556, %rd553, %rd351;
$L__BB62_92:
	add.s64 	%rd353, %rd1, %rd347;
	ld.global.u64 	%rd354, [%rd353];
	mad.lo.s64 	%rd217, %rd354, %rd556, %rd209;
	add.s32 	%r42, %r213, -2;
	mul.wide.u32 	%rd355, %r42, 8;
	add.s64 	%rd356, %rd2, %rd355;
	ld.global.u64 	%rd218, [%rd356];
	or.b64  	%rd357, %rd555, %rd218;
	and.b64  	%rd358, %rd357, -4294967296;
	setp.ne.s64 	%p18, %rd358, 0;
	@%p18 bra 	$L__BB62_94;
	cvt.u32.u64 	%r108, %rd218;
	cvt.u32.u64 	%r109, %rd555;
	div.u32 	%r110, %r109, %r108;
	mul.lo.s32 	%r111, %r110, %r108;
	sub.s32 	%r112, %r109, %r111;
	cvt.u64.u32 	%rd557, %r110;
	cvt.u64.u32 	%rd558, %r112;
	bra.uni 	$L__BB62_95;
$L__BB62_94:
	div.s64 	%rd557, %rd555, %rd218;
	mul.lo.s64 	%rd359, %rd557, %rd218;
	sub.s64 	%rd558, %rd555, %rd359;
$L__BB62_95:
	add.s64 	%rd361, %rd1, %rd355;
	ld.global.u64 	%rd362, [%rd361];
	mad.lo.s64 	%rd225, %rd362, %rd558, %rd217;
	add.s32 	%r43, %r213, -3;
	mul.wide.u32 	%rd363, %r43, 8;
	add.s64 	%rd364, %rd2, %rd363;
	ld.global.u64 	%rd226, [%rd364];
	or.b64  	%rd365, %rd557, %rd226;
	and.b64  	%rd366, %rd365, -4294967296;
	setp.ne.s64 	%p19, %rd366, 0;
	@%p19 bra 	$L__BB62_97;
	cvt.u32.u64 	%r113, %rd226;
	cvt.u32.u64 	%r114, %rd557;
	div.u32 	%r115, %r114, %r113;
	mul.lo.s32 	%r116, %r115, %r113;
	sub.s32 	%r117, %r114, %r116;
	cvt.u64.u32 	%rd563, %r115;
	cvt.u64.u32 	%rd560, %r117;
	bra.uni 	$L__BB62_98;
$L__BB62_97:
	div.s64 	%rd563, %rd557, %rd226;
	mul.lo.s64 	%rd367, %rd563, %rd226;
	sub.s64 	%rd560, %rd557, %rd367;
$L__BB62_98:
	add.s64 	%rd369, %rd1, %rd363;
	ld.global.u64 	%rd370, [%rd369];
	mad.lo.s64 	%rd371, %rd370, %rd560, %rd225;
	shl.b64 	%rd372, %rd371, 3;
	add.s64 	%rd572, %rd572, %rd372;
	add.s32 	%r213, %r213, -4;
$L__BB62_99:
	setp.eq.s32 	%p20, %r40, 0;
	@%p20 bra 	$L__BB62_113;
	setp.eq.s32 	%p21, %r40, 1;
	@%p21 bra 	$L__BB62_108;
	mul.wide.u32 	%rd374, %r213, 8;
	add.s64 	%rd375, %rd2, %rd374;
	ld.global.u64 	%rd237, [%rd375];
	or.b64  	%rd376, %rd563, %rd237;
	and.b64  	%rd377, %rd376, -4294967296;
	setp.ne.s64 	%p22, %rd377, 0;
	@%p22 bra 	$L__BB62_103;
	cvt.u32.u64 	%r118, %rd237;
	cvt.u32.u64 	%r119, %rd563;
	div.u32 	%r120, %r119, %r118;
	mul.lo.s32 	%r121, %r120, %r118;
	sub.s32 	%r122, %r119, %r121;
	cvt.u64.u32 	%rd564, %r120;
	cvt.u64.u32 	%rd565, %r122;
	bra.uni 	$L__BB62_104;
$L__BB62_103:
	div.s64 	%rd564, %rd563, %rd237;
	mul.lo.s64 	%rd378, %rd564, %rd237;
	sub.s64 	%rd565, %rd563, %rd378;
$L__BB62_104:
	add.s64 	%rd380, %rd1, %rd374;
	ld.global.u64 	%rd381, [%rd380];
	mul.lo.s64 	%rd244, %rd381, %rd565;
	add.s32 	%r46, %r213, -1;
	mul.wide.u32 	%rd382, %r46, 8;
	add.s64 	%rd383, %rd2, %rd382;
	ld.global.u64 	%rd245, [%rd383];
	or.b64  	%rd384, %rd564, %rd245;
	and.b64  	%rd385, %rd384, -4294967296;
	setp.ne.s64 	%p23, %rd385, 0;
	@%p23 bra 	$L__BB62_106;
	cvt.u32.u64 	%r123, %rd245;
	cvt.u32.u64 	%r124, %rd564;
	div.u32 	%r125, %r124, %r123;
	mul.lo.s32 	%r126, %r125, %r123;
	sub.s32 	%r127, %r124, %r126;
	cvt.u64.u32 	%rd563, %r125;
	cvt.u64.u32 	%rd567, %r127;
	bra.uni 	$L__BB62_107;
$L__BB62_106:
	div.s64 	%rd563, %rd564, %rd245;
	mul.lo.s64 	%rd386, %rd563, %rd245;
	sub.s64 	%rd567, %rd564, %rd386;
$L__BB62_107:
	add.s64 	%rd388, %rd1, %rd382;
	ld.global.u64 	%rd389, [%rd388];
	mad.lo.s64 	%rd390, %rd389, %rd567, %rd244;
	shl.b64 	%rd391, %rd390, 3;
	add.s64 	%rd572, %rd572, %rd391;
	add.s32 	%r213, %r213, -2;
$L__BB62_108:
	and.b32  	%r128, %r22, 1;
	setp.eq.b32 	%p24, %r128, 1;
	not.pred 	%p25, %p24;
	@%p25 bra 	$L__BB62_113;
	mul.wide.u32 	%rd392, %r213, 8;
	add.s64 	%rd393, %rd2, %rd392;
	ld.global.u64 	%rd256, [%rd393];
	or.b64  	%rd394, %rd563, %rd256;
	and.b64  	%rd395, %rd394, -4294967296;
	setp.ne.s64 	%p26, %rd395, 0;
	@%p26 bra 	$L__BB62_111;
	cvt.u32.u64 	%r129, %rd256;
	cvt.u32.u64 	%r130, %rd563;
	rem.u32 	%r131, %r130, %r129;
	cvt.u64.u32 	%rd571, %r131;
	bra.uni 	$L__BB62_112;
$L__BB62_111:
	rem.s64 	%rd571, %rd563, %rd256;
$L__BB62_112:
	add.s64 	%rd397, %rd1, %rd392;
	ld.global.u64 	%rd398, [%rd397];
	mul.lo.s64 	%rd399, %rd398, %rd571;
	shl.b64 	%rd400, %rd399, 3;
	add.s64 	%rd572, %rd572, %rd400;
$L__BB62_113:
	ld.global.f64 	%fd1, [%rd572];
	st.shared.f64 	[%r5], %fd1;
$L__BB62_114:
	bar.sync 	0;
	setp.lt.u32 	%p48, %r215, 66;
	@%p48 bra 	$L__BB62_118;
$L__BB62_115:
	shr.u32 	%r50, %r215, 1;
	setp.ge.u32 	%p49, %r1, %r50;
	@%p49 bra 	$L__BB62_117;
	ld.shared.f64 	%fd5, [%r5];
	shl.b32 	%r203, %r50, 3;
	add.s32 	%r204, %r5, %r203;
	ld.shared.f64 	%fd6, [%r204];
	max.f64 	%fd7, %fd5, %fd6;
	st.shared.f64 	[%r5], %fd7;
$L__BB62_117:
	bar.sync 	0;
	setp.gt.u32 	%p50, %r215, 131;
	mov.u32 	%r215, %r50;
	@%p50 bra 	$L__BB62_115;
$L__BB62_118:
	setp.gt.u32 	%p51, %r1, 31;
	@%p51 bra 	$L__BB62_121;
	ld.volatile.shared.f64 	%fd8, [%r5];
	ld.volatile.shared.f64 	%fd9, [%r5+256];
	max.f64 	%fd10, %fd8, %fd9;
	st.volatile.shared.f64 	[%r5], %fd10;
	ld.volatile.shared.f64 	%fd11, [%r5];
	ld.volatile.shared.f64 	%fd12, [%r5+128];
	max.f64 	%fd13, %fd11, %fd12;
	st.volatile.shared.f64 	[%r5], %fd13;
	ld.volatile.shared.f64 	%fd14, [%r5];
	ld.volatile.shared.f64 	%fd15, [%r5+64];
	max.f64 	%fd16, %fd14, %fd15;
	st.volatile.shared.f64 	[%r5], %fd16;
	ld.volatile.shared.f64 	%fd17, [%r5];
	ld.volatile.shared.f64 	%fd18, [%r5+32];
	max.f64 	%fd19, %fd17, %fd18;
	st.volatile.shared.f64 	[%r5], %fd19;
	ld.volatile.shared.f64 	%fd20, [%r5];
	ld.volatile.shared.f64 	%fd21, [%r5+16];
	max.f64 	%fd22, %fd20, %fd21;
	st.volatile.shared.f64 	[%r5], %fd22;
	ld.volatile.shared.f64 	%fd23, [%r5];
	ld.volatile.shared.f64 	%fd24, [%r5+8];
	max.f64 	%fd25, %fd23, %fd24;
	st.volatile.shared.f64 	[%r5], %fd25;
	setp.ne.s32 	%p52, %r1, 0;
	@%p52 bra 	$L__BB62_121;
	ld.param.u64 	%rd487, [contiguous_reduce2_f64_param_0];
	ld.shared.f64 	%fd26, [sdata_f64];
	cvt.u64.u32 	%rd481, %r2;
	mov.u32 	%r205, %ctaid.y;
	cvt.u64.u32 	%rd482, %r205;
	mad.lo.s64 	%rd483, %rd265, %rd482, %rd481;
	cvta.to.global.u64 	%rd484, %rd487;
	shl.b64 	%rd485, %rd483, 3;
	add.s64 	%rd486, %rd484, %rd485;
	st.global.f64 	[%rd486], %fd26;
$L__BB62_121:
	ret;

}
	// .globl	contiguous_reduce22_f64
.visible .entry contiguous_reduce22_f64(
	.param .u64 .ptr .align 1 contiguous_reduce22_f64_param_0,
	.param .u64 .ptr .align 1 contiguous_reduce22_f64_param_1,
	.param .u64 contiguous_reduce22_f64_param_2,
	.param .u64 contiguous_reduce22_f64_param_3
)
{
	.reg .pred 	%p<8>;
	.reg .b32 	%r<19>;
	.reg .b64 	%rd<28>;
	.reg .b64 	%fd<27>;

	ld.param.u64 	%rd4, [contiguous_reduce22_f64_param_0];
	ld.param.u64 	%rd7, [contiguous_reduce22_f64_param_1];
	ld.param.u64 	%rd5, [contiguous_reduce22_f64_param_2];
	ld.param.u64 	%rd6, [contiguous_reduce22_f64_param_3];
	cvta.to.global.u64 	%rd1, %rd7;
	mov.u32 	%r1, %tid.x;
	mov.u32 	%r2, %ctaid.x;
	mov.u32 	%r18, %ntid.x;
	mul.lo.s32 	%r8, %r2, %r18;
	shl.b32 	%r9, %r8, 1;
	add.s32 	%r4, %r9, %r1;
	shl.b32 	%r10, %r1, 3;
	mov.u32 	%r11, sdata_f64;
	add.s32 	%r5, %r11, %r10;
	mov.b64 	%rd8, -4503599627370496;
	st.shared.u64 	[%r5], %rd8;
	add.s32 	%r12, %r4, %r18;
	cvt.u64.u32 	%rd2, %r12;
	setp.le.u64 	%p1, %rd5, %rd2;
	@%p1 bra 	$L__BB63_2;
	cvt.u64.u32 	%rd13, %r4;
	mov.u32 	%r14, %ctaid.y;
	cvt.u64.u32 	%rd14, %r14;
	mul.lo.s64 	%rd15, %rd5, %rd14;
	add.s64 	%rd16, %rd15, %rd13;
	shl.b64 	%rd17, %rd16, 3;
	add.s64 	%rd18, %rd1, %rd17;
	ld.global.f64 	%fd2, [%rd18];
	add.s64 	%rd19, %rd15, %rd2;
	shl.b64 	%rd20, %rd19, 3;
	add.s64 	%rd21, %rd1, %rd20;
	ld.global.f64 	%fd3, [%rd21];
	max.f64 	%fd4, %fd2, %fd3;
	st.shared.f64 	[%r5], %fd4;
	bra.uni 	$L__BB63_4;
$L__BB63_2:
	cvt.u64.u32 	%rd3, %r4;
	setp.le.u64 	%p2, %rd5, %rd3;
	@%p2 bra 	$L__BB63_4;
	mov.u32 	%r13, %ctaid.y;
	cvt.u64.u32 	%rd9, %r13;
	mad.lo.s64 	%rd10, %rd5, %rd9, %rd3;
	shl.b64 	%rd11, %rd10, 3;
	add.s64 	%rd12, %rd1, %rd11;
	ld.global.f64 	%fd1, [%rd12];
	st.shared.f64 	[%r5], %fd1;
$L__BB63_4:
	bar.sync 	0;
	setp.lt.u32 	%p3, %r18, 66;
	@%p3 bra 	$L__BB63_8;
$L__BB63_5:
	shr.u32 	%r7, %r18, 1;
	setp.ge.u32 	%p4, %r1, %r7;
	@%p4 bra 	$L__BB63_7;
	ld.shared.f64 	%fd5, [%r5];
	shl.b32 	%r15, %r7, 3;
	add.s32 	%r16, %r5, %r15;
	ld.shared.f64 	%fd6, [%r16];
	max.f64 	%fd7, %fd5, %fd6;
	st.shared.f64 	[%r5], %fd7;
$L__BB63_7:
	bar.sync 	0;
	setp.gt.u32 	%p5, %r18, 131;
	mov.u32 	%r18, %r7;
	@%p5 bra 	$L__BB63_5;
$L__BB63_8:
	setp.gt.u32 	%p6, %r1, 31;
	@%p6 bra 	$L__BB63_11;
	ld.volatile.shared.f64 	%fd8, [%r5];
	ld.volatile.shared.f64 	%fd9, [%r5+256];
	max.f64 	%fd10, %fd8, %fd9;
	st.volatile.shared.f64 	[%r5], %fd10;
	ld.volatile.shared.f64 	%fd11, [%r5];
	ld.volatile.shared.f64 	%fd12, [%r5+128];
	max.f64 	%fd13, %fd11, %fd12;
	st.volatile.shared.f64 	[%r5], %fd13;
	ld.volatile.shared.f64 	%fd14, [%r5];
	ld.volatile.shared.f64 	%fd15, [%r5+64];
	max.f64 	%fd16, %fd14, %fd15;
	st.volatile.shared.f64 	[%r5], %fd16;
	ld.volatile.shared.f64 	%fd17, [%r5];
	ld.volatile.shared.f64 	%fd18, [%r5+32];
	max.f64 	%fd19, %fd17, %fd18;
	st.volatile.shared.f64 	[%r5], %fd19;
	ld.volatile.shared.f64 	%fd20, [%r5];
	ld.volatile.shared.f64 	%fd21, [%r5+16];
	max.f64 	%fd22, %fd20, %fd21;
	st.volatile.shared.f64 	[%r5], %fd22;
	ld.volatile.shared.f64 	%fd23, [%r5];
	ld.volatile.shared.f64 	%fd24, [%r5+8];
	max.f64 	%fd25, %fd23, %fd24;
	st.volatile.shared.f64 	[%r5], %fd25;
	setp.ne.s32 	%p7, %r1, 0;
	@%p7 bra 	$L__BB63_11;
	ld.shared.f64 	%fd26, [sdata_f64];
	cvt.u64.u32 	%rd22, %r2;
	mov.u32 	%r17, %ctaid.y;
	cvt.u64.u32 	%rd23, %r17;
	mad.lo.s64 	%rd24, %rd6, %rd23, %rd22;
	cvta.to.global.u64 	%rd25, %rd4;
	shl.b64 	%rd26, %rd24, 3;
	add.s64 	%rd27, %rd25, %rd26;
	st.global.f64 	[%rd27], %fd26;
$L__BB63_11:
	ret;

}
	// .globl	contiguous_reduce3_f64
.visible .entry contiguous_reduce3_f64(
	.param .u64 .ptr .align 1 contiguous_reduce3_f64_param_0,
	.param .u64 .ptr .align 1 contiguous_reduce3_f64_param_1,
	.param .u64 .ptr .align 1 contiguous_reduce3_f64_param_2,
	.param .u64 .ptr .align 1 contiguous_reduce3_f64_param_3,
	.param .u64 contiguous_reduce3_f64_param_4,
	.param .u64 contiguous_reduce3_f64_param_5,
	.param .u64 contiguous_reduce3_f64_param_6
)
{
	.reg .pred 	%p<38>;
	.reg .b32 	%r<204>;
	.reg .b64 	%rd<309>;
	.reg .b64 	%fd<55>;

	ld.param.u64 	%rd144, [contiguous_reduce3_f64_param_0];
	ld.param.u64 	%rd145, [contiguous_reduce3_f64_param_1];
	ld.param.u64 	%rd148, [contiguous_reduce3_f64_param_2];
	ld.param.u64 	%rd149, [contiguous_reduce3_f64_param_3];
	ld.param.u64 	%rd146, [contiguous_reduce3_f64_param_4];
	ld.param.u64 	%rd147, [contiguous_reduce3_f64_param_5];
	ld.param.u64 	%rd150, [contiguous_reduce3_f64_param_6];
	cvta.to.global.u64 	%rd1, %rd149;
	cvta.to.global.u64 	%rd2, %rd148;
	mov.u32 	%r1, %tid.y;
	mov.u32 	%r2, %ntid.x;
	mov.u32 	%r3, %tid.x;
	mad.lo.s32 	%r64, %r1, %r2, %r3;
	mov.u32 	%r65, %ctaid.x;
	mad.lo.s32 	%r66, %r65, %r2, %r3;
	mov.u32 	%r4, %ctaid.y;
	mov.u32 	%r5, %ntid.y;
	mad.lo.s32 	%r67, %r4, %r5, %r1;
	shl.b32 	%r68, %r64, 3;
	mov.u32 	%r69, sdata_f64;
	add.s32 	%r7, %r69, %r68;
	mov.b64 	%rd152, -4503599627370496;
	st.shared.u64 	[%r7], %rd152;
	cvt.u64.u32 	%rd3, %r66;
	setp.le.u64 	%p1, %rd147, %rd3;
	cvt.u64.u32 	%rd153, %r67;
	setp.le.u64 	%p2, %rd150, %rd153;
	or.pred  	%p3, %p1, %p2;
	@%p3 bra 	$L__BB64_76;
	cvt.u32.u64 	%r70, %rd3;
	cvt.u32.u64 	%r71, %rd147;
	mad.lo.s32 	%r194, %r67, %r71, %r70;
	cvt.u32.u64 	%r9, %rd146;
	add.s32 	%r193, %r9, -1;
	setp.lt.s32 	%p4, %r193, 0;
	mov.b64 	%rd308, 0;
	@%p4 bra 	$L__BB64_59;
	setp.lt.u32 	%p5, %r193, 7;
	mov.b64 	%rd308, 0;
	@%p5 bra 	$L__BB64_30;
	add.s32 	%r189, %r9, -4;
	and.b32  	%r72, %r9, -8;
	neg.s32 	%r188, %r72;
	mov.b64 	%rd308, 0;
$L__BB64_4:
	.pragma "nounroll";
	add.s32 	%r16, %r189, 3;
	cvt.u64.u32 	%rd5, %r194;
	mul.wide.u32 	%rd158, %r16, 8;
	add.s64 	%rd159, %rd2, %rd158;
	ld.global.u64 	%rd6, [%rd159];
	and.b64  	%rd160, %rd6, -4294967296;
	setp.ne.s64 	%p6, %rd160, 0;
	@%p6 bra 	$L__BB64_6;
	cvt.u32.u64 	%r73, %rd6;
	cvt.u32.u64 	%r74, %rd5;
	div.u32 	%r75, %r74, %r73;
	mul.lo.s32 	%r76, %r75, %r73;
	sub.s32 	%r77, %r74, %r76;
	cvt.u64.u32 	%rd273, %r75;
	cvt.u64.u32 	%rd274, %r77;
	bra.uni 	$L__BB64_7;
$L__BB64_6:
	div.s64 	%rd273, %rd5, %rd6;
	mul.lo.s64 	%rd161, %rd273, %rd6;
	sub.s64 	%rd274, %rd5, %rd161;
$L__BB64_7:
	mul.wide.u32 	%rd162, %r16, 8;
	add.s64 	%rd163, %rd1, %rd162;
	ld.global.u64 	%rd164, [%rd163];
	mad.lo.s64 	%rd13, %rd164, %rd274, %rd308;
	add.s32 	%r17, %r189, 2;
	and.b64  	%rd14, %rd273, 4294967295;
	mul.wide.u32 	%rd165, %r17, 8;
	add.s64 	%rd166, %rd2, %rd165;
	ld.global.u64 	%rd15, [%rd166];
	and.b64  	%rd167, %rd15, -4294967296;
	setp.ne.s64 	%p7, %rd167, 0;
	@%p7 bra 	$L__BB64_9;
	cvt.u32.u64 	%r78, %rd15;
	cvt.u32.u64 	%r79, %rd14;
	div.u32 	%r80, %r79, %r78;
	mul.lo.s32 	%r81, %r80, %r78;
	sub.s32 	%r82, %r79, %r81;
	cvt.u64.u32 	%rd275, %r80;
	cvt.u64.u32 	%rd276, %r82;
	bra.uni 	$L__BB64_10;
$L__BB64_9:
	div.s64 	%rd275, %rd14, %rd15;
	mul.lo.s64 	%rd168, %rd275, %rd15;
	sub.s64 	%rd276, %rd14, %rd168;
$L__BB64_10:
	mul.wide.u32 	%rd169, %r17, 8;
	add.s64 	%rd170, %rd1, %rd169;
	ld.global.u64 	%rd171, [%rd170];
	mad.lo.s64 	%rd22, %rd171, %rd276, %rd13;
	add.s32 	%r18, %r189, 1;
	and.b64  	%rd23, %rd275, 4294967295;
	mul.wide.u32 	%rd172, %r18, 8;
	add.s64 	%rd173, %rd2, %rd172;
	ld.global.u64 	%rd24, [%rd173];
	and.b64  	%rd174, %rd24, -4294967296;
	setp.ne.s64 	%p8, %rd174, 0;
	@%p8 bra 	$L__BB64_12;
	cvt.u32.u64 	%r83, %rd24;
	cvt.u32.u64 	%r84, %rd23;
	div.u32 	%r85, %r84, %r83;
	mul.lo.s32 	%r86, %r85, %r83;
	sub.s32 	%r87, %r84, %r86;
	cvt.u64.u32 	%rd277, %r85;
	cvt.u64.u32 	%rd278, %r87;
	bra.uni 	$L__BB64_13;
$L__BB64_12:
	div.s64 	%rd277, %rd23, %rd24;
	mul.lo.s64 	%rd175, %rd277, %rd24;
	sub.s64 	%rd278, %rd23, %rd175;
$L__BB64_13:
	mul.wide.u32 	%rd176, %r18, 8;
	add.s64 	%rd177, %rd1, %rd176;
	ld.global.u64 	%rd178, [%rd177];
	mad.lo.s64 	%rd31, %rd178, %rd278, %rd22;
	and.b64  	%rd32, %rd277, 4294967295;
	mul.wide.u32 	%rd179, %r189, 8;
	add.s64 	%rd180, %rd2, %rd179;
	ld.global.u64 	%rd33, [%rd180];
	and.b64  	%rd181, %rd33, -4294967296;
	setp.ne.s64 	%p9, %rd181, 0;
	@%p9 bra 	$L__BB64_15;
	cvt.u32.u64 	%r88, %rd33;
	cvt.u32.u64 	%r89, %rd32;
	div.u32 	%r90, %r89, %r88;
	mul.lo.s32 	%r91, %r90, %r88;
	sub.s32 	%r92, %r89, %r91;
	cvt.u64.u32 	%rd279, %r90;
	cvt.u64.u32 	%rd280, %r92;
	bra.uni 	$L__BB64_16;
$L__BB64_15:
	div.s64 	%rd279, %rd32, %rd33;
	mul.lo.s64 	%rd182, %rd279, %rd33;
	sub.s64 	%rd280, %rd32, %rd182;
$L__BB64_16:
	mul.wide.u32 	%rd183, %r189, 8;
	add.s64 	%rd184, %rd1, %rd183;
	ld.global.u64 	%rd185, [%rd184];
	mad.lo.s64 	%rd40, %rd185, %rd280, %rd31;
	add.s32 	%r19, %r189, -1;
	and.b64  	%rd41, %rd279, 4294967295;
	mul.wide.u32 	%rd186, %r19, 8;
	add.s64 	%rd187, %rd2, %rd186;
	ld.global.u64 	%rd42, [%rd187];
	and.b64  	%rd188, %rd42, -4294967296;
	setp.ne.s64 	%p10, %rd188, 0;
	@%p10 bra 	$L__BB64_18;
	cvt.u32.u64 	%r93, %rd42;
	cvt.u32.u64 	%r94, %rd41;
	div.u32 	%r95, %r94, %r93;
	mul.lo.s32 	%r96, %r95, %r93;
	sub.s32 	%r97, %r94, %r96;
	cvt.u64.u32 	%rd281, %r95;
	cvt.u64.u32 	%rd282, %r97;
	bra.uni 	$L__BB64_19;
$L__BB64_18:
	div.s64 	%rd281, %rd41, %rd42;
	mul.lo.s64 	%rd189, %rd281, %rd42;
	sub.s64 	%rd282, %rd41, %rd189;
$L__BB64_19:
	mul.wide.u32 	%rd190, %r19, 8;
	add.s64 	%rd191, %rd1, %rd190;
	ld.global.u64 	%rd192, [%rd191];
	mad.lo.s64 	%rd49, %rd192, %rd282, %rd40;
	add.s32 	%r20, %r189, -2;
	and.b64  	%rd50, %rd281, 4294967295;
	mul.wide.u32 	%rd193, %r20, 8;
	add.s64 	%rd194, %rd2, %rd193;
	ld.global.u64 	%rd51, [%rd194];
	and.b64  	%rd195, %rd51, -4294967296;
	setp.ne.s64 	%p11, %rd195, 0;
	@%p11 bra 	$L__BB64_21;
	cvt.u32.u64 	%r98, %rd51;
	cvt.u32.u64 	%r99, %rd50;
	div.u32 	%r100, %r99, %r98;
	mul.lo.s32 	%r101, %r100, %r98;
	sub.s32 	%r102, %r99, %r101;
	cvt.u64.u32 	%rd283, %r100;
	cvt.u64.u32 	%rd284, %r102;
	bra.uni 	$L__BB64_22;
$L__BB64_21:
	div.s64 	%rd283, %rd50, %rd51;
	mul.lo.s64 	%rd196, %rd283, %rd51;
	sub.s64 	%rd284, %rd50, %rd196;
$L__BB64_22:
	mul.wide.u32 	%rd197, %r20, 8;
	add.s64 	%rd198, %rd1, %rd197;
	ld.global.u64 	%rd199, [%rd198];
	mad.lo.s64 	%rd58, %rd199, %rd284, %rd49;
	add.s32 	%r21, %r189, -3;
	and.b64  	%rd59, %rd283, 4294967295;
	mul.wide.u32 	%rd200, %r21, 8;
	add.s64 	%rd201, %rd2, %rd200;
	ld.global.u64 	%rd60, [%rd201];
	and.b64  	%rd202, %rd60, -4294967296;
	setp.ne.s64 	%p12, %rd202, 0;
	@%p12 bra 	$L__BB64_24;
	cvt.u32.u64 	%r103, %rd60;
	cvt.u32.u64 	%r104, %rd59;
	div.u32 	%r105, %r104, %r103;
	mul.lo.s32 	%r106, %r105, %r103;
	sub.s32 	%r107, %r104, %r106;
	cvt.u64.u32 	%rd285, %r105;
	cvt.u64.u32 	%rd286, %r107;
	bra.uni 	$L__BB64_25;
$L__BB64_24:
	div.s64 	%rd285, %rd59, %rd60;
	mul.lo.s64 	%rd203, %rd285, %rd60;
	sub.s64 	%rd286, %rd59, %rd203;
$L__BB64_25:
	mul.wide.u32 	%rd204, %r21, 8;
	add.s64 	%rd205, %rd1, %rd204;
	ld.global.u64 	%rd206, [%rd205];
	mad.lo.s64 	%rd67, %rd206, %rd286, %rd58;
	and.b64  	%rd68, %rd285, 4294967295;
	add.s32 	%r108, %r189, -4;
	mul.wide.u32 	%rd207, %r108, 8;
	add.s64 	%rd208, %rd2, %rd207;
	ld.global.u64 	%rd69, [%rd208];
	and.b64  	%rd209, %rd69, -4294967296;
	setp.ne.s64 	%p13, %rd209, 0;
	@%p13 bra 	$L__BB64_27;
	cvt.u32.u64 	%r109, %rd69;
	cvt.u32.u64 	%r110, %rd68;
	div.u32 	%r111, %r110, %r109;
	mul.lo.s32 	%r112, %r111, %r109;
	sub.s32 	%r113, %r110, %r112;
	cvt.u64.u32 	%rd287, %r111;
	cvt.u64.u32 	%rd288, %r113;
	bra.uni 	$L__BB64_28;
$L__BB64_27:
	div.s64 	%rd287, %rd68, %rd69;
	mul.lo.s64 	%rd210, %rd287, %rd69;
	sub.s64 	%rd288, %rd68, %rd210;
$L__BB64_28:
	mul.wide.u32 	%rd211, %r108, 8;
	add.s64 	%rd212, %rd1, %rd211;
	ld.global.u64 	%rd213, [%rd212];
	mad.lo.s64 	%rd308, %rd213, %rd288, %rd67;
	cvt.u32.u64 	%r194, %rd287;
	add.s32 	%r189, %r189, -8;
	add.s32 	%r188, %r188, 8;
	setp.ne.s32 	%p14, %r188, 0;
	@%p14 bra 	$L__BB64_4;
	add.s32 	%r193, %r189, 3;
$L__BB64_30:
	and.b32  	%r28, %r9, 7;
	setp.eq.s32 	%p15, %r28, 0;
	@%p15 bra 	$L__BB64_59;
	and.b32  	%r29, %r9, 3;
	setp.lt.u32 	%p16, %r28, 4;
	@%p16 bra 	$L__BB64_45;
	cvt.u64.u32 	%rd79, %r194;
	mul.wide.u32 	%rd215, %r193, 8;
	add.s64 	%rd216, %rd2, %rd215;
	ld.global.u64 	%rd80, [%rd216];
	and.b64  	%rd217, %rd80, -4294967296;
	setp.ne.s64 	%p17, %rd217, 0;
	@%p17 bra 	$L__BB64_34;
	cvt.u32.u64 	%r115, %rd80;
	cvt.u32.u64 	%r116, %rd79;
	div.u32 	%r117, %r116, %r115;
	mul.lo.s32 	%r118, %r117, %r115;
	sub.s32 	%r119, %r116, %r118;
	cvt.u64.u32 	%rd291, %r117;
	cvt.u64.u32 	%rd292, %r119;
	bra.uni 	$L__BB64_35;
$L__BB64_34:
	div.s64 	%rd291, %rd79, %rd80;
	mul.lo.s64 	%rd218, %rd291, %rd80;
	sub.s64 	%rd292, %rd79, %rd218;
$L__BB64_35:
	mul.wide.u32 	%rd219, %r193, 8;
	add.s64 	%rd220, %rd1, %rd219;
	ld.global.u64 	%rd221, [%rd220];
	mad.lo.s64 	%rd87, %rd221, %rd292, %rd308;
	add.s32 	%r30, %r193, -1;
	and.b64  	%rd88, %rd291, 4294967295;
	mul.wide.u32 	%rd222, %r30, 8;
	add.s64 	%rd223, %rd2, %rd222;
	ld.global.u64 	%rd89, [%rd223];
	and.b64  	%rd224, %rd89, -4294967296;
	setp.ne.s64 	%p18, %rd224, 0;
	@%p18 bra 	$L__BB64_37;
	cvt.u32.u64 	%r120, %rd89;
	cvt.u32.u64 	%r121, %rd88;
	div.u32 	%r122, %r121, %r120;
	mul.lo.s32 	%r123, %r122, %r120;
	sub.s32 	%r124, %r121, %r123;
	cvt.u64.u32 	%rd293, %r122;
	cvt.u64.u32 	%rd294, %r124;
	bra.uni 	$L__BB64_38;
$L__BB64_37:
	div.s64 	%rd293, %rd88, %rd89;
	mul.lo.s64 	%rd225, %rd293, %rd89;
	sub.s64 	%rd294, %rd88, %rd225;
$L__BB64_38:
	mul.wide.u32 	%rd226, %r30, 8;
	add.s64 	%rd227, %rd1, %rd226;
	ld.global.u64 	%rd228, [%rd227];
	mad.lo.s64 	%rd96, %rd228, %rd294, %rd87;
	add.s32 	%r31, %r193, -2;
	and.b64  	%rd97, %rd293, 4294967295;
	mul.wide.u32 	%rd229, %r31, 8;
	add.s64 	%rd230, %rd2, %rd229;
	ld.global.u64 	%rd98, [%rd230];
	and.b64  	%rd231, %rd98, -4294967296;
	setp.ne.s64 	%p19, %rd231, 0;
	@%p19 bra 	$L__BB64_40;
	cvt.u32.u64 	%r125, %rd98;
	cvt.u32.u64 	%r126, %rd97;
	div.u32 	%r127, %r126, %r125;
	mul.lo.s32 	%r128, %r127, %r125;
	sub.s32 	%r129, %r126, %r128;
	cvt.u64.u32 	%rd295, %r127;
	cvt.u64.u32 	%rd296, %r129;
	bra.uni 	$L__BB64_41;
$L__BB64_40:
	div.s64 	%rd295, %rd97, %rd98;
	mul.lo.s64 	%rd232, %rd295, %rd98;
	sub.s64 	%rd296, %rd97, %rd232;
$L__BB64_41:
	mul.wide.u32 	%rd233, %r31, 8;
	add.s64 	%rd234, %rd1, %rd233;
	ld.global.u64 	%rd235, [%rd234];
	mad.lo.s64 	%rd105, %rd235, %rd296, %rd96;
	add.s32 	%r32, %r193, -3;
	and.b64  	%rd106, %rd295, 4294967295;
	mul.wide.u32 	%rd236, %r32, 8;
	add.s64 	%rd237, %rd2, %rd236;
	ld.global.u64 	%rd107, [%rd237];
	and.b64  	%rd238, %rd107, -4294967296;
	setp.ne.s64 	%p20, %rd238, 0;
	@%p20 bra 	$L__BB64_43;
	cvt.u32.u64 	%r130, %rd107;
	cvt.u32.u64 	%r131, %rd106;
	div.u32 	%r132, %r131, %r130;
	mul.lo.s32 	%r133, %r132, %r130;
	sub.s32 	%r134, %r131, %r133;
	cvt.u64.u32 	%rd297, %r132;
	cvt.u64.u32 	%rd298, %r134;
	bra.uni 	$L__BB64_44;
$L__BB64_43:
	div.s64 	%rd297, %rd106, %rd107;
	mul.lo.s64 	%rd239, %rd297, %rd107;
	sub.s64 	%rd298, %rd106, %rd239;
$L__BB64_44:
	mul.wide.u32 	%rd240, %r32, 8;
	add.s64 	%rd241, %rd1, %rd240;
	ld.global.u64 	%rd242, [%rd241];
	mad.lo.s64 	%rd308, %rd242, %rd298, %rd105;
	cvt.u32.u64 	%r194, %rd297;
	add.s32 	%r193, %r193, -4;
$L__BB64_45:
	setp.eq.s32 	%p21, %r29, 0;
	@%p21 bra 	$L__BB64_59;
	setp.eq.s32 	%p22, %r29, 1;
	@%p22 bra 	$L__BB64_54;
	cvt.u64.u32 	%rd117, %r194;
	mul.wide.u32 	%rd244, %r193, 8;
	add.s64 	%rd245, %rd2, %rd244;
	ld.global.u64 	%rd118, [%rd245];
	and.b64  	%rd246, %rd118, -4294967296;
	setp.ne.s64 	%p23, %rd246, 0;
	@%p23 bra 	$L__BB64_49;
	cvt.u32.u64 	%r135, %rd118;
	cvt.u32.u64 	%r136, %rd117;
	div.u32 	%r137, %r136, %r135;
	mul.lo.s32 	%r138, %r137, %r135;
	sub.s32 	%r139, %r136, %r138;
	cvt.u64.u32 	%rd301, %r137;
	cvt.u64.u32 	%rd302, %r139;
	bra.uni 	$L__BB64_50;
$L__BB64_49:
	div.s64 	%rd301, %rd117, %rd118;
	mul.lo.s64 	%rd247, %rd301, %rd118;
	sub.s64 	%rd302, %rd117, %rd247;
$L__BB64_50:
	add.s64 	%rd249, %rd1, %rd244;
	ld.global.u64 	%rd250, [%rd249];
	mad.lo.s64 	%rd125, %rd250, %rd302, %rd308;
	add.s32 	%r37, %r193, -1;
	and.b64  	%rd126, %rd301, 4294967295;
	mul.wide.u32 	%rd251, %r37, 8;
	add.s64 	%rd252, %rd2, %rd251;
	ld.global.u64 	%rd127, [%rd252];
	and.b64  	%rd253, %rd127, -4294967296;
	setp.ne.s64 	%p24, %rd253, 0;
	@%p24 bra 	$L__BB64_52;
	cvt.u32.u64 	%r140, %rd127;
	cvt.u32.u64 	%r141, %rd126;
	div.u32 	%r142, %r141, %r140;
	mul.lo.s32 	%r143, %r142, %r140;
	sub.s32 	%r144, %r141, %r143;
	cvt.u64.u32 	%rd303, %r142;
	cvt.u64.u32 	%rd304, %r144;
	bra.uni 	$L__BB64_53;
$L__BB64_52:
	div.s64 	%rd303, %rd126, %rd127;
	mul.lo.s64 	%rd254, %rd303, %rd127;
	sub.s64 	%rd304, %rd126, %rd254;
$L__BB64_53:
	add.s64 	%rd256, %rd1, %rd251;
	ld.global.u64 	%rd257, [%rd256];
	mad.lo.s64 	%rd308, %rd257, %rd304, %rd125;
	cvt.u32.u64 	%r194, %rd303;
	add.s32 	%r193, %r193, -2;
$L__BB64_54:
	and.b32  	%r145, %r9, 1;
	setp.eq.b32 	%p25, %r145, 1;
	not.pred 	%p26, %p25;
	@%p26 bra 	$L__BB64_59;
	cvt.u64.u32 	%rd137, %r194;
	mul.wide.u32 	%rd258, %r193, 8;
	add.s64 	%rd259, %rd2, %rd258;
	ld.global.u64 	%rd138, [%rd259];
	and.b64  	%rd260, %rd138, -4294967296;
	setp.ne.s64 	%p27, %rd260, 0;
	@%p27 bra 	$L__BB64_57;
	cvt.u32.u64 	%r146, %rd138;
	cvt.u32.u64 	%r147, %rd137;
	rem.u32 	%r148, %r147, %r146;
	cvt.u64.u32 	%rd307, %r148;
	bra.uni 	$L__BB64_58;
$L__BB64_57:
	rem.s64 	%rd307, %rd137, %rd138;
$L__BB64_58:
	add.s64 	%rd262, %rd1, %rd258;
	ld.global.u64 	%rd263, [%rd262];
	mad.lo.s64 	%rd308, %rd263, %rd307, %rd308;
$L__BB64_59:
	cvta.to.global.u64 	%rd264, %rd145;
	shl.b64 	%rd265, %rd308, 3;
	add.s64 	%rd266, %rd264, %rd265;
	ld.global.f64 	%fd16, [%rd266];
	st.shared.f64 	[%r7], %fd16;
	bar.sync 	0;
	setp.ne.s32 	%p28, %r1, 0;
	@%p28 bra 	$L__BB64_76;
	setp.gt.u32 	%p29, %r5, 1;
	@%p29 bra 	$L__BB64_62;
	shl.b32 	%r149, %r3, 3;
	mov.u32 	%r150, sdata_f64;
	add.s32 	%r151, %r150, %r149;
	ld.shared.f64 	%fd53, [%r151];
	bra.uni 	$L__BB64_75;
$L__BB64_62:
	shl.b32 	%r153, %r3, 3;
	mov.u32 	%r154, sdata_f64;
	add.s32 	%r42, %r154, %r153;
	ld.shared.f64 	%fd53, [%r42];
	add.s32 	%r43, %r5, -1;
	add.s32 	%r155, %r5, -2;
	and.b32  	%r44, %r43, 7;
	setp.lt.u32 	%p30, %r155, 7;
	mov.b32 	%r202, 1;
	@%p30 bra 	$L__BB64_66;
	and.b32  	%r158, %r43, -8;
	neg.s32 	%r199, %r158;
	shl.b32 	%r46, %r2, 3;
	add.s32 	%r160, %r153, %r46;
	add.s32 	%r197, %r154, %r160;
	shl.b32 	%r48, %r2, 6;
	mov.b32 	%r200, 1;
	mov.b32 	%r198, 0;
$L__BB64_64:
	.pragma "nounroll";
	mul.lo.s32 	%r162, %r200, %r2;
	shl.b32 	%r163, %r162, 3;
	add.s32 	%r164, %r42, %r163;
	ld.shared.f64 	%fd18, [%r197];
	max.f64 	%fd19, %fd53, %fd18;
	add.s32 	%r165, %r164, %r46;
	ld.shared.f64 	%fd20, [%r165];
	max.f64 	%fd21, %fd19, %fd20;
	add.s32 	%r166, %r165, %r46;
	ld.shared.f64 	%fd22, [%r166];
	max.f64 	%fd23, %fd21, %fd22;
	add.s32 	%r167, %r166, %r46;
	ld.shared.f64 	%fd24, [%r167];
	max.f64 	%fd25, %fd23, %fd24;
	add.s32 	%r168, %r167, %r46;
	ld.shared.f64 	%fd26, [%r168];
	max.f64 	%fd27, %fd25, %fd26;
	add.s32 	%r169, %r168, %r46;
	ld.shared.f64 	%fd28, [%r169];
	max.f64 	%fd29, %fd27, %fd28;
	add.s32 	%r170, %r169, %r46;
	ld.shared.f64 	%fd30, [%r170];
	max.f64 	%fd31, %fd29, %fd30;
	add.s32 	%r171, %r170, %r46;
	ld.shared.f64 	%fd32, [%r171];
	max.f64 	%fd53, %fd31, %fd32;
	add.s32 	%r200, %r200, 8;
	add.s32 	%r199, %r199, 8;
	add.s32 	%r198, %r198, 8;
	add.s32 	%r197, %r197, %r48;
	setp.ne.s32 	%p31, %r199, 0;
	@%p31 bra 	$L__BB64_64;
	add.s32 	%r202, %r198, 1;
$L__BB64_66:
	setp.eq.s32 	%p32, %r44, 0;
	@%p32 bra 	$L__BB64_74;
	and.b32  	%r59, %r43, 3;
	setp.lt.u32 	%p33, %r44, 4;
	@%p33 bra 	$L__BB64_69;
	mul.lo.s32 	%r172, %r202, %r2;
	shl.b32 	%r173, %r172, 3;
	add.s32 	%r174, %r42, %r173;
	ld.shared.f64 	%fd34, [%r174];
	max.f64 	%fd35, %fd53, %fd34;
	shl.b32 	%r175, %r2, 3;
	add.s32 	%r176, %r174, %r175;
	ld.shared.f64 	%fd36, [%r176];
	max.f64 	%fd37, %fd35, %fd36;
	add.s32 	%r177, %r176, %r175;
	ld.shared.f64 	%fd38, [%r177];
	max.f64 	%fd39, %fd37, %fd38;
	add.s32 	%r178, %r177, %r175;
	ld.shared.f64 	%fd40, [%r178];
	max.f64 	%fd53, %fd39, %fd40;
	add.s32 	%r202, %r202, 4;
$L__BB64_69:
	setp.eq.s32 	%p34, %r59, 0;
	@%p34 bra 	$L__BB64_74;
	setp.eq.s32 	%p35, %r59, 1;
	@%p35 bra 	$L__BB64_72;
	mul.lo.s32 	%r179, %r202, %r2;
	shl.b32 	%r180, %r179, 3;
	add.s32 	%r181, %r42, %r180;
	ld.shared.f64 	%fd42, [%r181];
	max.f64 	%fd43, %fd53, %fd42;
	shl.b32 	%r182, %r2, 3;
	add.s32 	%r183, %r181, %r182;
	ld.shared.f64 	%fd44, [%r183];
	max.f64 	%fd53, %fd43, %fd44;
	add.s32 	%r202, %r202, 2;
$L__BB64_72:
	and.b32  	%r184, %r43, 1;
	setp.eq.b32 	%p36, %r184, 1;
	not.pred 	%p37, %p36;
	@%p37 bra 	$L__BB64_74;
	mul.lo.s32 	%r185, %r202, %r2;
	shl.b32 	%r186, %r185, 3;
	add.s32 	%r187, %r42, %r186;
	ld.shared.f64 	%fd45, [%r187];
	max.f64 	%fd53, %fd53, %fd45;
$L__BB64_74:
	st.shared.f64 	[%r42], %fd53;
$L__BB64_75:
	cvt.u64.u32 	%rd267, %r4;
	mad.lo.s64 	%rd268, %rd147, %rd267, %rd3;
	cvta.to.global.u64 	%rd269, %rd144;
	shl.b64 	%rd270, %rd268, 3;
	add.s64 	%rd271, %rd269, %rd270;
	st.global.f64 	[%rd271], %fd53;
$L__BB64_76:
	ret;

}
	// .globl	contiguous_reduce33_f64
.visible .entry contiguous_reduce33_f64(
	.param .u64 .ptr .align 1 contiguous_reduce33_f64_param_0,
	.param .u64 .ptr .align 1 contiguous_reduce33_f64_param_1,
	.param .u64 contiguous_reduce33_f64_param_2,
	.param .u64 contiguous_reduce33_f64_param_3,
	.param .u64 contiguous_reduce33_f64_param_4
)
{
	.reg .pred 	%p<14>;
	.reg .b32 	%r<85>;
	.reg .b64 	%rd<17>;
	.reg .b64 	%fd<55>;

	ld.param.u64 	%rd2, [contiguous_reduce33_f64_param_0];
	ld.param.u64 	%rd3, [contiguous_reduce33_f64_param_1];
	ld.param.u64 	%rd4, [contiguous_reduce33_f64_param_3];
	ld.param.u64 	%rd5, [contiguous_reduce33_f64_param_4];
	mov.u32 	%r1, %tid.y;
	mov.u32 	%r2, %ntid.x;
	mov.u32 	%r3, %tid.x;
	mad.lo.s32 	%r30, %r1, %r2, %r3;
	mov.u32 	%r31, %ctaid.x;
	mad.lo.s32 	%r32, %r31, %r2, %r3;
	mov.u32 	%r4, %ctaid.y;
	mov.u32 	%r5, %ntid.y;
	mad.lo.s32 	%r33, %r4, %r5, %r1;
	shl.b32 	%r34, %r30, 3;
	mov.u32 	%r35, sdata_f64;
	add.s32 	%r7, %r35, %r34;
	mov.b64 	%rd7, -4503599627370496;
	st.shared.u64 	[%r7], %rd7;
	cvt.u64.u32 	%rd1, %r32;
	setp.le.u64 	%p1, %rd4, %rd1;
	cvt.u64.u32 	%rd8, %r33;
	setp.le.u64 	%p2, %rd5, %rd8;
	or.pred  	%p3, %p1, %p2;
	@%p3 bra 	$L__BB65_18;
	cvt.u32.u64 	%r36, %rd1;
	cvta.to.global.u64 	%rd9, %rd3;
	cvt.u32.u64 	%r37, %rd4;
	mad.lo.s32 	%r38, %r33, %r37, %r36;
	mul.wide.u32 	%rd10, %r38, 8;
	add.s64 	%rd11, %rd9, %rd10;
	ld.global.f64 	%fd16, [%rd11];
	st.shared.f64 	[%r7], %fd16;
	bar.sync 	0;
	setp.ne.s32 	%p4, %r1, 0;
	@%p4 bra 	$L__BB65_18;
	setp.gt.u32 	%p5, %r5, 1;
	@%p5 bra 	$L__BB65_4;
	shl.b32 	%r39, %r3, 3;
	add.s32 	%r41, %r35, %r39;
	ld.shared.f64 	%fd53, [%r41];
	bra.uni 	$L__BB65_17;
$L__BB65_4:
	shl.b32 	%r43, %r3, 3;
	add.s32 	%r8, %r35, %r43;
	ld.shared.f64 	%fd53, [%r8];
	add.s32 	%r9, %r5, -1;
	add.s32 	%r45, %r5, -2;
	and.b32  	%r10, %r9, 7;
	setp.lt.u32 	%p6, %r45, 7;
	mov.b32 	%r83, 1;
	@%p6 bra 	$L__BB65_8;
	and.b32  	%r48, %r9, -8;
	neg.s32 	%r80, %r48;
	shl.b32 	%r12, %r2, 3;
	add.s32 	%r50, %r43, %r12;
	add.s32 	%r78, %r35, %r50;
	shl.b32 	%r14, %r2, 6;
	mov.b32 	%r81, 1;
	mov.b32 	%r79, 0;
$L__BB65_6:
	.pragma "nounroll";
	mul.lo.s32 	%r52, %r81, %r2;
	shl.b32 	%r53, %r52, 3;
	add.s32 	%r54, %r8, %r53;
	ld.shared.f64 	%fd18, [%r78];
	max.f64 	%fd19, %fd53, %fd18;
	add.s32 	%r55, %r54, %r12;
	ld.shared.f64 	%fd20, [%r55];
	max.f64 	%fd21, %fd19, %fd20;
	add.s32 	%r56, %r55, %r12;
	ld.shared.f64 	%fd22, [%r56];
	max.f64 	%fd23, %fd21, %fd22;
	add.s32 	%r57, %r56, %r12;
	ld.shared.f64 	%fd24, [%r57];
	max.f64 	%fd25, %fd23, %fd24;
	add.s32 	%r58, %r57, %r12;
	ld.shared.f64 	%fd26, [%r58];
	max.f64 	%fd27, %fd25, %fd26;
	add.s32 	%r59, %r58, %r12;
	ld.shared.f64 	%fd28, [%r59];
	max.f64 	%fd29, %fd27, %fd28;
	add.s32 	%r60, %r59, %r12;
	ld.shared.f64 	%fd30, [%r60];
	max.f64 	%fd31, %fd29, %fd30;
	add.s32 	%r61, %r60, %r12;
	ld.shared.f64 	%fd32, [%r61];
	max.f64 	%fd53, %fd31, %fd32;
	add.s32 	%r81, %r81, 8;
	add.s32 	%r80, %r80, 8;
	add.s32 	%r79, %r79, 8;
	add.s32 	%r78, %r78, %r14;
	setp.ne.s32 	%p7, %r80, 0;
	@%p7 bra 	$L__BB65_6;
	add.s32 	%r83, %r79, 1;
$L__BB65_8:
	setp.eq.s32 	%p8, %r10, 0;
	@%p8 bra 	$L__BB65_16;
	and.b32  	%r25, %r9, 3;
	setp.lt.u32 	%p9, %r10, 4;
	@%p9 bra 	$L__BB65_11;
	mul.lo.s32 	%r62, %r83, %r2;
	shl.b32 	%r63, %r62, 3;
	add.s32 	%r64, %r8, %r63;
	ld.shared.f64 	%fd34, [%r64];
	max.f64 	%fd35, %fd53, %fd34;
	shl.b32 	%r65, %r2, 3;
	add.s32 	%r66, %r64, %r65;
	ld.shared.f64 	%fd36, [%r66];
	max.f64 	%fd37, %fd35, %fd36;
	add.s32 	%r67, %r66, %r65;
	ld.shared.f64 	%fd38, [%r67];
	max.f64 	%fd39, %fd37, %fd38;
	add.s32 	%r68, %r67, %r65;
	ld.shared.f64 	%fd40, [%r68];
	max.f64 	%fd53, %fd39, %fd40;
	add.s32 	%r83, %r83, 4;
$L__BB65_11:
	setp.eq.s32 	%p10, %r25, 0;
	@%p10 bra 	$L__BB65_16;
	setp.eq.s32 	%p11, %r25, 1;
	@%p11 bra 	$L__BB65_14;
	mul.lo.s32 	%r69, %r83, %r2;
	shl.b32 	%r70, %r69, 3;
	add.s32 	%r71, %r8, %r70;
	ld.shared.f64 	%fd42, [%r71];
	max.f64 	%fd43, %fd53, %fd42;
	shl.b32 	%r72, %r2, 3;
	add.s32 	%r73, %r71, %r72;
	ld.shared.f64 	%fd44, [%r73];
	max.f64 	%fd53, %fd43, %fd44;
	add.s32 	%r83, %r83, 2;
$L__BB65_14:
	and.b32  	%r74, %r9, 1;
	setp.eq.b32 	%p12, %r74, 1;
	not.pred 	%p13, %p12;
	@%p13 bra 	$L__BB65_16;
	mul.lo.s32 	%r75, %r83, %r2;
	shl.b32 	%r76, %r75, 3;
	add.s32 	%r77, %r8, %r76;
	ld.shared.f64 	%fd45, [%r77];
	max.f64 	%fd53, %fd53, %fd45;
$L__BB65_16:
	st.shared.f64 	[%r8], %fd53;
$L__BB65_17:
	cvt.u64.u32 	%rd12, %r4;
	mad.lo.s64 	%rd13, %rd4, %rd12, %rd1;
	cvta.to.global.u64 	%rd14, %rd2;
	shl.b64 	%rd15, %rd13, 3;
	add.s64 	%rd16, %rd14, %rd15;
	st.global.f64 	[%rd16], %fd53;
$L__BB65_18:
	ret;

}
	// .globl	contiguous_reduce_f16
.visible .entry contiguous_reduce_f16(
	.param .u64 .ptr .align 1 contiguous_reduce_f16_param_0,
	.param .u64 .ptr .align 1 contiguous_reduce_f16_param_1,
	.param .u64 contiguous_reduce_f16_param_2
)
{
	.reg .pred 	%p<8>;
	.reg .b16 	%rs<29>;
	.reg .b32 	%r<16>;
	.reg .b64 	%rd<16>;

	ld.param.u64 	%rd4, [contiguous_reduce_f16_param_0];
	ld.param.u64 	%rd6, [contiguous_reduce_f16_param_1];
	ld.param.u64 	%rd5, [contiguous_reduce_f16_param_2];
	cvta.to.global.u64 	%rd1, %rd6;
	mov.u32 	%r1, %tid.x;
	mov.u32 	%r2, %ctaid.x;
	mov.u32 	%r15, %ntid.x;
	mul.lo.s32 	%r8, %r2, %r15;
	shl.b32 	%r9, %r8, 1;
	add.s32 	%r4, %r9, %r1;
	mov.b16 	%rs2, -1024;
	// begin inline asm
	cvt.rn.f16.u16 %rs1, %rs2;
	// end inline asm
	shl.b32 	%r10, %r1, 1;
	mov.u32 	%r11, sdata_f16;
	add.s32 	%r5, %r11, %r10;
	st.shared.u16 	[%r5], %rs1;
	add.s32 	%r12, %r4, %r15;
	cvt.u64.u32 	%rd2, %r12;
	setp.le.u64 	%p1, %rd5, %rd2;
	@%p1 bra 	$L__BB66_2;
	mul.wide.u32 	%rd9, %r4, 2;
	add.s64 	%rd10, %rd1, %rd9;
	ld.global.u16 	%rs5, [%rd10];
	shl.b64 	%rd11, %rd2, 1;
	add.s64 	%rd12, %rd1, %rd11;
	ld.global.u16 	%rs6, [%rd12];
	// begin inline asm
	{max.f16 %rs4,%rs5,%rs6;
}
	// end inline asm
	st.shared.u16 	[%r5], %rs4;
	bra.uni 	$L__BB66_4;
$L__BB66_2:
	cvt.u64.u32 	%rd3, %r4;
	setp.le.u64 	%p2, %rd5, %rd3;
	@%p2 bra 	$L__BB66_4;
	shl.b64 	%rd7, %rd3, 1;
	add.s64 	%rd8, %rd1, %rd7;
	ld.global.u16 	%rs3, [%rd8];
	st.shared.u16 	[%r5], %rs3;
$L__BB66_4:
	bar.sync 	0;
	setp.lt.u32 	%p3, %r15, 66;
	@%p3 bra 	$L__BB66_8;
$L__BB66_5:
	shr.u32 	%r7, %r15, 1;
	setp.ge.u32 	%p4, %r1, %r7;
	@%p4 bra 	$L__BB66_7;
	ld.shared.u16 	%rs8, [%r5];
	and.b32  	%r13, %r15, 2046;
	add.s32 	%r14, %r5, %r13;
	ld.shared.u16 	%rs9, [%r14];
	// begin inline asm
	{max.f16 %rs7,%rs8,%rs9;
}
	// end inline asm
	st.shared.u16 	[%r5], %rs7;
$L__BB66_7:
	bar.sync 	0;
	setp.gt.u32 	%p5, %r15, 131;
	mov.u32 	%r15, %r7;
	@%p5 bra 	$L__BB66_5;
$L__BB66_8:
	setp.gt.u32 	%p6, %r1, 31;
	@%p6 bra 	$L__BB66_11;
	ld.shared.u16 	%rs11, [%r5];
	ld.shared.u16 	%rs12, [%r5+64];
	// begin inline asm
	{max.f16 %rs10,%rs11,%rs12;
}
	// end inline asm
	st.volatile.shared.u16 	[%r5], %rs10;
	ld.shared.u16 	%rs15, [%r5+32];
	// begin inline asm
	{max.f16 %rs13,%rs10,%rs15;
}
	// end inline asm
	st.volatile.shared.u16 	[%r5], %rs13;
	ld.shared.u16 	%rs18, [%r5+16];
	// begin inline asm
	{max.f16 %rs16,%rs13,%rs18;
}
	// end inline asm
	st.volatile.shared.u16 	[%r5], %rs16;
	ld.shared.u16 	%rs21, [%r5+8];
	// begin inline asm
	{max.f16 %rs19,%rs16,%rs21;
}
	// end inline asm
	st.volatile.shared.u16 	[%r5], %rs19;
	ld.shared.u16 	%rs24, [%r5+4];
	// begin inline asm
	{max.f16 %rs22,%rs19,%rs24;
}
	// end inline asm
	st.volatile.shared.u16 	[%r5], %rs22;
	ld.shared.u16 	%rs27, [%r5+2];
	// begin inline asm
	{max.f16 %rs25,%rs22,%rs27;
}
	// end inline asm
	st.volatile.shared.u16 	[%r5], %rs25;
	setp.ne.s32 	%p7, %r1, 0;
	@%p7 bra 	$L__BB66_11;
	cvta.to.global.u64 	%rd13, %rd4;
	mul.wide.u32 	%rd14, %r2, 2;
	add.s64 	%rd15, %rd13, %rd14;
	ld.shared.u16 	%rs28, [sdata_f16];
	st.global.u16 	[%rd15], %rs28;
$L__BB66_11:
	ret;

}
	// .globl	uncontiguous_reduce_f16
.visible .entry uncontiguous_reduce_f16(
	.param .u64 .ptr .align 1 uncontiguous_reduce_f16_param_0,
	.param .u64 .ptr .align 1 uncontiguous_reduce_f16_param_1,
	.param .u64 .ptr .align 1 uncontiguous_reduce_f16_param_2,
	.param .u64 .ptr .align 1 uncontiguous_reduce_f16_param_3,
	.param .u64 uncontiguous_reduce_f16_param_4,
	.param .u64 uncontiguous_reduce_f16_param_5
)
{
	.reg .pred 	%p<53>;
	.reg .b16 	%rs<29>;
	.reg .b32 	%r<212>;
	.reg .b64 	%rd<558>;

	ld.param.u64 	%rd260, [uncontiguous_reduce_f16_param_0];
	ld.param.u64 	%rd263, [uncontiguous_reduce_f16_param_1];
	ld.param.u64 	%rd264, [uncontiguous_reduce_f16_param_2];
	ld.param.u64 	%rd265, [uncontiguous_reduce_f16_param_3];
	ld.param.u64 	%rd261, [uncontiguous_reduce_f16_param_4];
	ld.param.u64 	%rd262, [uncontiguous_reduce_f16_param_5];
	cvta.to.global.u64 	%rd1, %rd265;
	cvta.to.global.u64 	%rd2, %rd264;
	cvta.to.global.u64 	%rd3, %rd263;
	mov.u32 	%r1, %tid.x;
	mov.u32 	%r2, %ctaid.x;
	mov.u32 	%r211, %ntid.x;
	mul.lo.s32 	%r52, %r2, %r211;
	shl.b32 	%r53, %r52, 1;
	add.s32 	%r4, %r53, %r1;
	mov.b16 	%rs2, -1024;
	// begin inline asm
	cvt.rn.f16.u16 %rs1, %rs2;
	// end inline asm
	shl.b32 	%r54, %r1, 1;
	mov.u32 	%r55, sdata_f16;
	add.s32 	%r5, %r55, %r54;
	st.shared.u16 	[%r5], %rs1;
	add.s32 	%r56, %r4, %r211;
	cvt.u64.u32 	%rd511, %r56;
	setp.le.u64 	%p1, %rd262, %rd511;
	@%p1 bra 	$L__BB67_54;
	cvt.u32.u64 	%r6, %rd261;
	add.s32 	%r205, %r6, -1;
	setp.lt.s32 	%p27, %r205, 0;
	mov.b64 	%rd515, 0;
	mov.u64 	%rd516, %rd515;
	@%p27 bra 	$L__BB67_53;
	cvt.u64.u32 	%rd512, %r4;
	setp.lt.u32 	%p28, %r205, 3;
	mov.b64 	%rd516, 0;
	mov.u64 	%rd515, %rd516;
	@%p28 bra 	$L__BB67_30;
	add.s32 	%r203, %r6, -2;
	and.b32  	%r132, %r6, -4;
	neg.s32 	%r202, %r132;
	mov.b64 	%rd516, 0;
$L__BB67_4:
	.pragma "nounroll";
	add.s32 	%r12, %r203, 1;
	mul.wide.u32 	%rd397, %r12, 8;
	add.s64 	%rd398, %rd2, %rd397;
	ld.global.u64 	%rd10, [%rd398];
	or.b64  	%rd399, %rd512, %rd10;
	and.b64  	%rd400, %rd399, -4294967296;
	setp.ne.s64 	%p29, %rd400, 0;
	@%p29 bra 	$L__BB67_6;
	cvt.u32.u64 	%r133, %rd10;
	cvt.u32.u64 	%r134, %rd512;
	div.u32 	%r135, %r134, %r133;
	mul.lo.s32 	%r136, %r135, %r133;
	sub.s32 	%r137, %r134, %r136;
	cvt.u64.u32 	%rd477, %r135;
	cvt.u64.u32 	%rd478, %r137;
	bra.uni 	$L__BB67_7;
$L__BB67_6:
	div.s64 	%rd477, %rd512, %rd10;
	mul.lo.s64 	%rd401, %rd477, %rd10;
	sub.s64 	%rd478, %rd512, %rd401;
$L__BB67_7:
	mul.wide.u32 	%rd402, %r12, 8;
	add.s64 	%rd403, %rd1, %rd402;
	ld.global.u64 	%rd17, [%rd403];
	mad.lo.s64 	%rd18, %rd17, %rd478, %rd515;
	or.b64  	%rd404, %rd511, %rd10;
	and.b64  	%rd405, %rd404, -4294967296;
	setp.ne.s64 	%p30, %rd405, 0;
	@%p30 bra 	$L__BB67_9;
	cvt.u32.u64 	%r138, %rd10;
	cvt.u32.u64 	%r139, %rd511;
	div.u32 	%r140, %r139, %r138;
	mul.lo.s32 	%r141, %r140, %r138;
	sub.s32 	%r142, %r139, %r141;
	cvt.u64.u32 	%rd479, %r140;
	cvt.u64.u32 	%rd480, %r142;
	bra.uni 	$L__BB67_10;
$L__BB67_9:
	div.s64 	%rd479, %rd511, %rd10;
	mul.lo.s64 	%rd406, %rd479, %rd10;
	sub.s64 	%rd480, %rd511, %rd406;
$L__BB67_10:
	mad.lo.s64 	%rd25, %rd480, %rd17, %rd516;
	add.s32 	%r13, %r203, -2;
	mul.wide.u32 	%rd407, %r203, 8;
	add.s64 	%rd408, %rd2, %rd407;
	ld.global.u64 	%rd26, [%rd408];
	or.b64  	%rd409, %rd477, %rd26;
	and.b64  	%rd410, %rd409, -4294967296;
	setp.ne.s64 	%p31, %rd410, 0;
	@%p31 bra 	$L__BB67_12;
	cvt.u32.u64 	%r143, %rd26;
	cvt.u32.u64 	%r144, %rd477;
	div.u32 	%r145, %r144, %r143;
	mul.lo.s32 	%r146, %r145, %r143;
	sub.s32 	%r147, %r144, %r146;
	cvt.u64.u32 	%rd481, %r145;
	cvt.u64.u32 	%rd482, %r147;
	bra.uni 	$L__BB67_13;
$L__BB67_12:
	div.s64 	%rd481, %rd477, %rd26;
	mul.lo.s64 	%rd411, %rd481, %rd26;
	sub.s64 	%rd482, %rd477, %rd411;
$L__BB67_13:
	mul.wide.u32 	%rd412, %r203, 8;
	add.s64 	%rd413, %rd1, %rd412;
	ld.global.u64 	%rd33, [%rd413];
	mad.lo.s64 	%rd34, %rd33, %rd482, %rd18;
	or.b64  	%rd414, %rd479, %rd26;
	and.b64  	%rd415, %rd414, -4294967296;
	setp.ne.s64 	%p32, %rd415, 0;
	@%p32 bra 	$L__BB67_15;
	cvt.u32.u64 	%r148, %rd26;
	cvt.u32.u64 	%r149, %rd479;
	div.u32 	%r150, %r149, %r148;
	mul.lo.s32 	%r151, %r150, %r148;
	sub.s32 	%r152, %r149, %r151;
	cvt.u64.u32 	%rd483, %r150;
	cvt.u64.u32 	%rd484, %r152;
	bra.uni 	$L__BB67_16;
$L__BB67_15:
	div.s64 	%rd483, %rd479, %rd26;
	mul.lo.s64 	%rd416, %rd483, %rd26;
	sub.s64 	%rd484, %rd479, %rd416;
$L__BB67_16:
	mad.lo.s64 	%rd41, %rd484, %rd33, %rd25;
	add.s32 	%r14, %r203, -1;
	mul.wide.u32 	%rd417, %r14, 8;
	add.s64 	%rd418, %rd2, %rd417;
	ld.global.u64 	%rd42, [%rd418];
	or.b64  	%rd419, %rd481, %rd42;
	and.b64  	%rd420, %rd419, -4294967296;
	setp.ne.s64 	%p33, %rd420, 0;
	@%p33 bra 	$L__BB67_18;
	cvt.u32.u64 	%r153, %rd42;
	cvt.u32.u64 	%r154, %rd481;
	div.u32 	%r155, %r154, %r153;
	mul.lo.s32 	%r156, %r155, %r153;
	sub.s32 	%r157, %r154, %r156;
	cvt.u64.u32 	%rd485, %r155;
	cvt.u64.u32 	%rd486, %r157;
	bra.uni 	$L__BB67_19;
$L__BB67_18:
	div.s64 	%rd485, %rd481, %rd42;
	mul.lo.s64 	%rd421, %rd485, %rd42;
	sub.s64 	%rd486, %rd481, %rd421;
$L__BB67_19:
	mul.wide.u32 	%rd422, %r14, 8;
	add.s64 	%rd423, %rd1, %rd422;
	ld.global.u64 	%rd49, [%rd423];
	mad.lo.s64 	%rd50, %rd49, %rd486, %rd34;
	or.b64  	%rd424, %rd483, %rd42;
	and.b64  	%rd425, %rd424, -4294967296;
	setp.ne.s64 	%p34, %rd425, 0;
	@%p34 bra 	$L__BB67_21;
	cvt.u32.u64 	%r158, %rd42;
	cvt.u32.u64 	%r159, %rd483;
	div.u32 	%r160, %r159, %r158;
	mul.lo.s32 	%r161, %r160, %r158;
	sub.s32 	%r162, %r159, %r161;
	cvt.u64.u32 	%rd487, %r160;
	cvt.u64.u32 	%rd488, %r162;
	bra.uni 	$L__BB67_22;
$L__BB67_21:
	div.s64 	%rd487, %rd483, %rd42;
	mul.lo.s64 	%rd426, %rd487, %rd42;
	sub.s64 	%rd488, %rd483, %rd426;
$L__BB67_22:
	mad.lo.s64 	%rd57, %rd488, %rd49, %rd41;
	mul.wide.u32 	%rd427, %r13, 8;
	add.s64 	%rd428, %rd2, %rd427;
	ld.global.u64 	%rd58, [%rd428];
	or.b64  	%rd429, %rd485, %rd58;
	and.b64  	%rd430, %rd429, -4294967296;
	setp.ne.s64 	%p35, %rd430, 0;
	@%p35 bra 	$L__BB67_24;
	cvt.u32.u64 	%r163, %rd58;
	cvt.u32.u64 	%r164, %rd485;
	div.u32 	%r165, %r164, %r163;
	mul.lo.s32 	%r166, %r165, %r163;
	sub.s32 	%r167, %r164, %r166;
	cvt.u64.u32 	%rd512, %r165;
	cvt.u64.u32 	%rd490, %r167;
	bra.uni 	$L__BB67_25;
$L__BB67_24:
	div.s64 	%rd512, %rd485, %rd58;
	mul.lo.s64 	%rd431, %rd512, %rd58;
	sub.s64 	%rd490, %rd485, %rd431;
$L__BB67_25:
	mul.wide.u32 	%rd432, %r13, 8;
	add.s64 	%rd433, %rd1, %rd432;
	ld.global.u64 	%rd65, [%rd433];
	mad.lo.s64 	%rd515, %rd65, %rd490, %rd50;
	or.b64  	%rd434, %rd487, %rd58;
	and.b64  	%rd435, %rd434, -4294967296;
	setp.ne.s64 	%p36, %rd435, 0;
	@%p36 bra 	$L__BB67_27;
	cvt.u32.u64 	%r168, %rd58;
	cvt.u32.u64 	%r169, %rd487;
	div.u32 	%r170, %r169, %r168;
	mul.lo.s32 	%r171, %r170, %r168;
	sub.s32 	%r172, %r169, %r171;
	cvt.u64.u32 	%rd511, %r170;
	cvt.u64.u32 	%rd492, %r172;
	bra.uni 	$L__BB67_28;
$L__BB67_27:
	div.s64 	%rd511, %rd487, %rd58;
	mul.lo.s64 	%rd436, %rd511, %rd58;
	sub.s64 	%rd492, %rd487, %rd436;
$L__BB67_28:
	mad.lo.s64 	%rd516, %rd492, %rd65, %rd57;
	add.s32 	%r203, %r203, -4;
	add.s32 	%r202, %r202, 4;
	setp.ne.s32 	%p37, %r202, 0;
	@%p37 bra 	$L__BB67_4;
	add.s32 	%r205, %r203, 1;
$L__BB67_30:
	and.b32  	%r19, %r6, 3;
	setp.eq.s32 	%p38, %r19, 0;
	@%p38 bra 	$L__BB67_53;
	setp.eq.s32 	%p39, %r19, 1;
	@%p39 bra 	$L__BB67_45;
	mul.wide.u32 	%rd438, %r205, 8;
	add.s64 	%rd439, %rd2, %rd438;
	ld.global.u64 	%rd80, [%rd439];
	or.b64  	%rd440, %rd512, %rd80;
	and.b64  	%rd441, %rd440, -4294967296;
	setp.ne.s64 	%p40, %rd441, 0;
	@%p40 bra 	$L__BB67_34;
	cvt.u32.u64 	%r173, %rd80;
	cvt.u32.u64 	%r174, %rd512;
	div.u32 	%r175, %r174, %r173;
	mul.lo.s32 	%r176, %r175, %r173;
	sub.s32 	%r177, %r174, %r176;
	cvt.u64.u32 	%rd499, %r175;
	cvt.u64.u32 	%rd500, %r177;
	bra.uni 	$L__BB67_35;
$L__BB67_34:
	div.s64 	%rd499, %rd512, %rd80;
	mul.lo.s64 	%rd442, %rd499, %rd80;
	sub.s64 	%rd500, %rd512, %rd442;
$L__BB67_35:
	add.s64 	%rd444, %rd1, %rd438;
	ld.global.u64 	%rd87, [%rd444];
	mad.lo.s64 	%rd88, %rd87, %rd500, %rd515;
	or.b64  	%rd445, %rd511, %rd80;
	and.b64  	%rd446, %rd445, -4294967296;
	setp.ne.s64 	%p41, %rd446, 0;
	@%p41 bra 	$L__BB67_37;
	cvt.u32.u64 	%r178, %rd80;
	cvt.u32.u64 	%r179, %rd511;
	div.u32 	%r180, %r179, %r178;
	mul.lo.s32 	%r181, %r180, %r178;
	sub.s32 	%r182, %r179, %r181;
	cvt.u64.u32 	%rd501, %r180;
	cvt.u64.u32 	%rd502, %r182;
	bra.uni 	$L__BB67_38;
$L__BB67_37:
	div.s64 	%rd501, %rd511, %rd80;
	mul.lo.s64 	%rd447, %rd501, %rd80;
	sub.s64 	%rd502, %rd511, %rd447;
$L__BB67_38:
	mad.lo.s64 	%rd95, %rd502, %rd87, %rd516;
	add.s32 	%r20, %r205, -1;
	mul.wide.u32 	%rd448, %r20, 8;
	add.s64 	%rd449, %rd2, %rd448;
	ld.global.u64 	%rd96, [%rd449];
	or.b64  	%rd450, %rd499, %rd96;
	and.b64  	%rd451, %rd450, -4294967296;
	setp.ne.s64 	%p42, %rd451, 0;
	@%p42 bra 	$L__BB67_40;
	cvt.u32.u64 	%r183, %rd96;
	cvt.u32.u64 	%r184, %rd499;
	div.u32 	%r185, %r184, %r183;
	mul.lo.s32 	%r186, %r185, %r183;
	sub.s32 	%r187, %r184, %r186;
	cvt.u64.u32 	%rd512, %r185;
	cvt.u64.u32 	%rd504, %r187;
	bra.uni 	$L__BB67_41;
$L__BB67_40:
	div.s64 	%rd512, %rd499, %rd96;
	mul.lo.s64 	%rd452, %rd512, %rd96;
	sub.s64 	%rd504, %rd499, %rd452;
$L__BB67_41:
	add.s64 	%rd454, %rd1, %rd448;
	ld.global.u64 	%rd103, [%rd454];
	mad.lo.s64 	%rd515, %rd103, %rd504, %rd88;
	or.b64  	%rd455, %rd501, %rd96;
	and.b64  	%rd456, %rd455, -4294967296;
	setp.ne.s64 	%p43, %rd456, 0;
	@%p43 bra 	$L__BB67_43;
	cvt.u32.u64 	%r188, %rd96;
	cvt.u32.u64 	%r189, %rd501;
	div.u32 	%r190, %r189, %r188;
	mul.lo.s32 	%r191, %r190, %r188;
	sub.s32 	%r192, %r189, %r191;
	cvt.u64.u32 	%rd511, %r190;
	cvt.u64.u32 	%rd506, %r192;
	bra.uni 	$L__BB67_44;
$L__BB67_43:
	div.s64 	%rd511, %rd501, %rd96;
	mul.lo.s64 	%rd457, %rd511, %rd96;
	sub.s64 	%rd506, %rd501, %rd457;
$L__BB67_44:
	mad.lo.s64 	%rd516, %rd506, %rd103, %rd95;
	add.s32 	%r205, %r205, -2;
$L__BB67_45:
	and.b32  	%r193, %r6, 1;
	setp.eq.b32 	%p44, %r193, 1;
	not.pred 	%p45, %p44;
	@%p45 bra 	$L__BB67_53;
	mul.wide.u32 	%rd458, %r205, 8;
	add.s64 	%rd459, %rd2, %rd458;
	ld.global.u64 	%rd118, [%rd459];
	or.b64  	%rd460, %rd512, %rd118;
	and.b64  	%rd461, %rd460, -4294967296;
	setp.ne.s64 	%p46, %rd461, 0;
	@%p46 bra 	$L__BB67_48;
	cvt.u32.u64 	%r194, %rd118;
	cvt.u32.u64 	%r195, %rd512;
	rem.u32 	%r196, %r195, %r194;
	cvt.u64.u32 	%rd513, %r196;
	bra.uni 	$L__BB67_49;
$L__BB67_48:
	rem.s64 	%rd513, %rd512, %rd118;
$L__BB67_49:
	add.s64 	%rd463, %rd1, %rd458;
	ld.global.u64 	%rd122, [%rd463];
	mad.lo.s64 	%rd515, %rd122, %rd513, %rd515;
	or.b64  	%rd464, %rd511, %rd118;
	and.b64  	%rd465, %rd464, -4294967296;
	setp.ne.s64 	%p47, %rd465, 0;
	@%p47 bra 	$L__BB67_51;
	cvt.u32.u64 	%r197, %rd118;
	cvt.u32.u64 	%r198, %rd511;
	rem.u32 	%r199, %r198, %r197;
	cvt.u64.u32 	%rd514, %r199;
	bra.uni 	$L__BB67_52;
$L__BB67_51:
	rem.s64 	%rd514, %rd511, %rd118;
$L__BB67_52:
	mad.lo.s64 	%rd516, %rd514, %rd122, %rd516;
$L__BB67_53:
	shl.b64 	%rd466, %rd515, 1;
	add.s64 	%rd467, %rd3, %rd466;
	ld.global.u16 	%rs5, [%rd467];
	shl.b64 	%rd468, %rd516, 1;
	add.s64 	%rd469, %rd3, %rd468;
	ld.global.u16 	%rs6, [%rd469];
	// begin inline asm
	{max.f16 %rs4,%rs5,%rs6;
}
	// end inline asm
	st.shared.u16 	[%r5], %rs4;
	bra.uni 	$L__BB67_114;
$L__BB67_54:
	cvt.u64.u32 	%rd548, %r4;
	setp.le.u64 	%p2, %rd262, %rd548;
	@%p2 bra 	$L__BB67_114;
	cvt.u32.u64 	%r23, %rd261;
	add.s32 	%r209, %r23, -1;
	setp.lt.s32 	%p3, %r209, 0;
	mov.b64 	%rd557, 0;
	@%p3 bra 	$L__BB67_113;
	and.b32  	%r25, %r23, 7;
	setp.lt.u32 	%p4, %r209, 7;
	mov.b64 	%rd557, 0;
	@%p4 bra 	$L__BB67_84;
	add.s32 	%r207, %r23, -4;
	and.b32  	%r57, %r23, -8;
	neg.s32 	%r206, %r57;
	mov.b64 	%rd557, 0;
$L__BB67_58:
	.pragma "nounroll";
	add.s32 	%r30, %r207, 3;
	mul.wide.u32 	%rd270, %r30, 8;
	add.s64 	%rd271, %rd2, %rd270;
	ld.global.u64 	%rd133, [%rd271];
	or.b64  	%rd272, %rd548, %rd133;
	and.b64  	%rd273, %rd272, -4294967296;
	setp.ne.s64 	%p5, %rd273, 0;
	@%p5 bra 	$L__BB67_60;
	cvt.u32.u64 	%r58, %rd133;
	cvt.u32.u64 	%r59, %rd548;
	div.u32 	%r60, %r59, %r58;
	mul.lo.s32 	%r61, %r60, %r58;
	sub.s32 	%r62, %r59, %r61;
	cvt.u64.u32 	%rd519, %r60;
	cvt.u64.u32 	%rd520, %r62;
	bra.uni 	$L__BB67_61;
$L__BB67_60:
	div.s64 	%rd519, %rd548, %rd133;
	mul.lo.s64 	%rd274, %rd519, %rd133;
	sub.s64 	%rd520, %rd548, %rd274;
$L__BB67_61:
	add.s64 	%rd276, %rd1, %rd270;
	ld.global.u64 	%rd277, [%rd276];
	mad.lo.s64 	%rd140, %rd277, %rd520, %rd557;
	add.s32 	%r31, %r207, 2;
	mul.wide.u32 	%rd278, %r31, 8;
	add.s64 	%rd279, %rd2, %rd278;
	ld.global.u64 	%rd141, [%rd279];
	or.b64  	%rd280, %rd519, %rd141;
	and.b64  	%rd281, %rd280, -4294967296;
	setp.ne.s64 	%p6, %rd281, 0;
	@%p6 bra 	$L__BB67_63;
	cvt.u32.u64 	%r63, %rd141;
	cvt.u32.u64 	%r64, %rd519;
	div.u32 	%r65, %r64, %r63;
	mul.lo.s32 	%r66, %r65, %r63;
	sub.s32 	%r67, %r64, %r66;
	cvt.u64.u32 	%rd521, %r65;
	cvt.u64.u32 	%rd522, %r67;
	bra.uni 	$L__BB67_64;
$L__BB67_63:
	div.s64 	%rd521, %rd519, %rd141;
	mul.lo.s64 	%rd282, %rd521, %rd141;
	sub.s64 	%rd522, %rd519, %rd282;
$L__BB67_64:
	add.s64 	%rd284, %rd1, %rd278;
	ld.global.u64 	%rd285, [%rd284];
	mad.lo.s64 	%rd148, %rd285, %rd522, %rd140;
	add.s32 	%r32, %r207, 1;
	mul.wide.u32 	%rd286, %r32, 8;
	add.s64 	%rd287, %rd2, %rd286;
	ld.global.u64 	%rd149, [%rd287];
	or.b64  	%rd288, %rd521, %rd149;
	and.b64  	%rd289, %rd288, -4294967296;
	setp.ne.s64 	%p7, %rd289, 0;
	@%p7 bra 	$L__BB67_66;
	cvt.u32.u64 	%r68, %rd149;
	cvt.u32.u64 	%r69, %rd521;
	div.u32 	%r70, %r69, %r68;
	mul.lo.s32 	%r71, %r70, %r68;
	sub.s32 	%r72, %r69, %r71;
	cvt.u64.u32 	%rd523, %r70;
	cvt.u64.u32 	%rd524, %r72;
	bra.uni 	$L__BB67_67;
$L__BB67_66:
	div.s64 	%rd523, %rd521, %rd149;
	mul.lo.s64 	%rd290, %rd523, %rd149;
	sub.s64 	%rd524, %rd521, %rd290;
$L__BB67_67:
	add.s64 	%rd292, %rd1, %rd286;
	ld.global.u64 	%rd293, [%rd292];
	mad.lo.s64 	%rd156, %rd293, %rd524, %rd148;
	add.s32 	%r33, %r207, -4;
	mul.wide.u32 	%rd294, %r207, 8;
	add.s64 	%rd295, %rd2, %rd294;
	ld.global.u64 	%rd157, [%rd295];
	or.b64  	%rd296, %rd523, %rd157;
	and.b64  	%rd297, %rd296, -4294967296;
	setp.ne.s64 	%p8, %rd297, 0;
	@%p8 bra 	$L__BB67_69;
	cvt.u32.u64 	%r73, %rd157;
	cvt.u32.u64 	%r74, %rd523;
	div.u32 	%r75, %r74, %r73;
	mul.lo.s32 	%r76, %r75, %r73;
	sub.s32 	%r77, %r74, %r76;
	cvt.u64.u32 	%rd525, %r75;
	cvt.u64.u32 	%rd526, %r77;
	bra.uni 	$L__BB67_70;
$L__BB67_69:
	div.s64 	%rd525, %rd523, %rd157;
	mul.lo.s64 	%rd298, %rd525, %rd157;
	sub.s64 	%rd526, %rd523, %rd298;
$L__BB67_70:
	add.s64 	%rd300, %rd1, %rd294;
	ld.global.u64 	%rd301, [%rd300];
	mad.lo.s64 	%rd164, %rd301, %rd526, %rd156;
	add.s32 	%r34, %r207, -1;
	mul.wide.u32 	%rd302, %r34, 8;
	add.s64 	%rd303, %rd2, %rd302;
	ld.global.u64 	%rd165, [%rd303];
	or.b64  	%rd304, %rd525, %rd165;
	and.b64  	%rd305, %rd304, -4294967296;
	setp.ne.s64 	%p9, %rd305, 0;
	@%p9 bra 	$L__BB67_72;
	cvt.u32.u64 	%r78, %rd165;
	cvt.u32.u64 	%r79, %rd525;
	div.u32 	%r80, %r79, %r78;
	mul.lo.s32 	%r81, %r80, %r78;
	sub.s32 	%r82, %r79, %r81;
	cvt.u64.u32 	%rd527, %r80;
	cvt.u64.u32 	%rd528, %r82;
	bra.uni 	$L__BB67_73;
$L__BB67_72:
	div.s64 	%rd527, %rd525, %rd165;
	mul.lo.s64 	%rd306, %rd527, %rd165;
	sub.s64 	%rd528, %rd525, %rd306;
$L__BB67_73:
	add.s64 	%rd308, %rd1, %rd302;
	ld.global.u64 	%rd309, [%rd308];
	mad.lo.s64 	%rd172, %rd309, %rd528, %rd164;
	add.s32 	%r35, %r207, -2;
	mul.wide.u32 	%rd310, %r35, 8;
	add.s64 	%rd311, %rd2, %rd310;
	ld.global.u64 	%rd173, [%rd311];
	or.b64  	%rd312, %rd527, %rd173;
	and.b64  	%rd313, %rd312, -4294967296;
	setp.ne.s64 	%p10, %rd313, 0;
	@%p10 bra 	$L__BB67_75;
	cvt.u32.u64 	%r83, %rd173;
	cvt.u32.u64 	%r84, %rd527;
	div.u32 	%r85, %r84, %r83;
	mul.lo.s32 	%r86, %r85, %r83;
	sub.s32 	%r87, %r84, %r86;
	cvt.u64.u32 	%rd529, %r85;
	cvt.u64.u32 	%rd530, %r87;
	bra.uni 	$L__BB67_76;
$L__BB67_75:
	div.s64 	%rd529, %rd527, %rd173;
	mul.lo.s64 	%rd314, %rd529, %rd173;
	sub.s64 	%rd530, %rd527, %rd314;
$L__BB67_76:
	add.s64 	%rd316, %rd1, %rd310;
	ld.global.u64 	%rd317, [%rd316];
	mad.lo.s64 	%rd180, %rd317, %rd530, %rd172;
	add.s32 	%r36, %r207, -3;
	mul.wide.u32 	%rd318, %r36, 8;
	add.s64 	%rd319, %rd2, %rd318;
	ld.global.u64 	%rd181, [%rd319];
	or.b64  	%rd320, %rd529, %rd181;
	and.b64  	%rd321, %rd320, -4294967296;
	setp.ne.s64 	%p11, %rd321, 0;
	@%p11 bra 	$L__BB67_78;
	cvt.u32.u64 	%r88, %rd181;
	cvt.u32.u64 	%r89, %rd529;
	div.u32 	%r90, %r89, %r88;
	mul.lo.s32 	%r91, %r90, %r88;
	sub.s32 	%r92, %r89, %r91;
	cvt.u64.u32 	%rd531, %r90;
	cvt.u64.u32 	%rd532, %r92;
	bra.uni 	$L__BB67_79;
$L__BB67_78:
	div.s64 	%rd531, %rd529, %rd181;
	mul.lo.s64 	%rd322, %rd531, %rd181;
	sub.s64 	%rd532, %rd529, %rd322;
$L__BB67_79:
	add.s64 	%rd324, %rd1, %rd318;
	ld.global.u64 	%rd325, [%rd324];
	mad.lo.s64 	%rd188, %rd325, %rd532, %rd180;
	mul.wide.u32 	%rd326, %r33, 8;
	add.s64 	%rd327, %rd2, %rd326;
	ld.global.u64 	%rd189, [%rd327];
	or.b64  	%rd328, %rd531, %rd189;
	and.b64  	%rd329, %rd328, -4294967296;
	setp.ne.s64 	%p12, %rd329, 0;
	@%p12 bra 	$L__BB67_81;
	cvt.u32.u64 	%r93, %rd189;
	cvt.u32.u64 	%r94, %rd531;
	div.u32 	%r95, %r94, %r93;
	mul.lo.s32 	%r96, %r95, %r93;
	sub.s32 	%r97, %r94, %r96;
	cvt.u64.u32 	%rd548, %r95;
	cvt.u64.u32 	%rd534, %r97;
	bra.uni 	$L__BB67_82;
$L__BB67_81:
	div.s64 	%rd548, %rd531, %rd189;
	mul.lo.s64 	%rd330, %rd548, %rd189;
	sub.s64 	%rd534, %rd531, %rd330;
$L__BB67_82:
	add.s64 	%rd332, %rd1, %rd326;
	ld.global.u64 	%rd333, [%rd332];
	mad.lo.s64 	%rd557, %rd333, %rd534, %rd188;
	add.s32 	%r207, %r207, -8;
	add.s32 	%r206, %r206, 8;
	setp.ne.s32 	%p13, %r206, 0;
	@%p13 bra 	$L__BB67_58;
	add.s32 	%r209, %r207, 3;
$L__BB67_84:
	setp.eq.s32 	%p14, %r25, 0;
	@%p14 bra 	$L__BB67_113;
	and.b32  	%r41, %r23, 3;
	setp.lt.u32 	%p15, %r25, 4;
	@%p15 bra 	$L__BB67_99;
	mul.wide.u32 	%rd335, %r209, 8;
	add.s64 	%rd336, %rd2, %rd335;
	ld.global.u64 	%rd200, [%rd336];
	or.b64  	%rd337, %rd548, %rd200;
	and.b64  	%rd338, %rd337, -4294967296;
	setp.ne.s64 	%p16, %rd338, 0;
	@%p16 bra 	$L__BB67_88;
	cvt.u32.u64 	%r98, %rd200;
	cvt.u32.u64 	%r99, %rd548;
	div.u32 	%r100, %r99, %r98;
	mul.lo.s32 	%r101, %r100, %r98;
	sub.s32 	%r102, %r99, %r101;
	cvt.u64.u32 	%rd538, %r100;
	cvt.u64.u32 	%rd539, %r102;
	bra.uni 	$L__BB67_89;
$L__BB67_88:
	div.s64 	%rd538, %rd548, %rd200;
	mul.lo.s64 	%rd339, %rd538, %rd200;
	sub.s64 	%rd539, %rd548, %rd339;
$L__BB67_89:
	add.s64 	%rd341, %rd1, %rd335;
	ld.global.u64 	%rd342, [%rd341];
	mad.lo.s64 	%rd207, %rd342, %rd539, %rd557;
	add.s32 	%r42, %r209, -1;
	mul.wide.u32 	%rd343, %r42, 8;
	add.s64 	%rd344, %rd2, %rd343;
	ld.global.u64 	%rd208, [%rd344];
	or.b64  	%rd345, %rd538, %rd208;
	and.b64  	%rd346, %rd345, -4294967296;
	setp.ne.s64 	%p17, %rd346, 0;
	@%p17 bra 	$L__BB67_91;
	cvt.u32.u64 	%r103, %rd208;
	cvt.u32.u64 	%r104, %rd538;
	div.u32 	%r105, %r104, %r103;
	mul.lo.s32 	%r106, %r105, %r103;
	sub.s32 	%r107, %r104, %r106;
	cvt.u64.u32 	%rd540, %r105;
	cvt.u64.u32 	%rd541, %r107;
	bra.uni 	$L__BB67_92;
$L__BB67_91:
	div.s64 	%rd540, %rd538, %rd208;
	mul.lo.s64 	%rd347, %rd540, %rd208;
	sub.s64 	%rd541, %rd538, %rd347;
$L__BB67_92:
	add.s64 	%rd349, %rd1, %rd343;
	ld.global.u64 	%rd350, [%rd349];
	mad.lo.s64 	%rd215, %rd350, %rd541, %rd207;
	add.s32 	%r43, %r209, -2;
	mul.wide.u32 	%rd351, %r43, 8;
	add.s64 	%rd352, %rd2, %rd351;
	ld.global.u64 	%rd216, [%rd352];
	or.b64  	%rd353, %rd540, %rd216;
	and.b64  	%rd354, %rd353, -4294967296;
	setp.ne.s64 	%p18, %rd354, 0;
	@%p18 bra 	$L__BB67_94;
	cvt.u32.u64 	%r108, %rd216;
	cvt.u32.u64 	%r109, %rd540;
	div.u32 	%r110, %r109, %r108;
	mul.lo.s32 	%r111, %r110, %r108;
	sub.s32 	%r112, %r109, %r111;
	cvt.u64.u32 	%rd542, %r110;
	cvt.u64.u32 	%rd543, %r112;
	bra.uni 	$L__BB67_95;
$L__BB67_94:
	div.s64 	%rd542, %rd540, %rd216;
	mul.lo.s64 	%rd355, %rd542, %rd216;
	sub.s64 	%rd543, %rd540, %rd355;
$L__BB67_95:
	add.s64 	%rd357, %rd1, %rd351;
	ld.global.u64 	%rd358, [%rd357];
	mad.lo.s64 	%rd223, %rd358, %rd543, %rd215;
	add.s32 	%r44, %r209, -3;
	mul.wide.u32 	%rd359, %r44, 8;
	add.s64 	%rd360, %rd2, %rd359;
	ld.global.u64 	%rd224, [%rd360];
	or.b64  	%rd361, %rd542, %rd224;
	and.b64  	%rd362, %rd361, -4294967296;
	setp.ne.s64 	%p19, %rd362, 0;
	@%p19 bra 	$L__BB67_97;
	cvt.u32.u64 	%r113, %rd224;
	cvt.u32.u64 	%r114, %rd542;
	div.u32 	%r115, %r114, %r113;
	mul.lo.s32 	%r116, %r115, %r113;
	sub.s32 	%r117, %r114, %r116;
	cvt.u64.u32 	%rd548, %r115;
	cvt.u64.u32 	%rd545, %r117;
	bra.uni 	$L__BB67_98;
$L__BB67_97:
	div.s64 	%rd548, %rd542, %rd224;
	mul.lo.s64 	%rd363, %rd548, %rd224;
	sub.s64 	%rd545, %rd542, %rd363;
$L__BB67_98:
	add.s64 	%rd365, %rd1, %rd359;
	ld.global.u64 	%rd366, [%rd365];
	mad.lo.s64 	%rd557, %rd366, %rd545, %rd223;
	add.s32 	%r209, %r209, -4;
$L__BB67_99:
	setp.eq.s32 	%p20, %r41, 0;
	@%p20 bra 	$L__BB67_113;
	setp.eq.s32 	%p21, %r41, 1;
	@%p21 bra 	$L__BB67_108;
	mul.wide.u32 	%rd368, %r209, 8;
	add.s64 	%rd369, %rd2, %rd368;
	ld.global.u64 	%rd235, [%rd369];
	or.b64  	%rd370, %rd548, %rd235;
	and.b64  	%rd371, %rd370, -4294967296;
	setp.ne.s64 	%p22, %rd371, 0;
	@%p22 bra 	$L__BB67_103;
	cvt.u32.u64 	%r118, %rd235;
	cvt.u32.u64 	%r119, %rd548;
	div.u32 	%r120, %r119, %r118;
	mul.lo.s32 	%r121, %r120, %r118;
	sub.s32 	%r122, %r119, %r121;
	cvt.u64.u32 	%rd549, %r120;
	cvt.u64.u32 	%rd550, %r122;
	bra.uni 	$L__BB67_104;
$L__BB67_103:
	div.s64 	%rd549, %rd548, %rd235;
	mul.lo.s64 	%rd372, %rd549, %rd235;
	sub.s64 	%rd550, %rd548, %rd372;
$L__BB67_104:
	add.s64 	%rd374, %rd1, %rd368;
	ld.global.u64 	%rd375, [%rd374];
	mad.lo.s64 	%rd242, %rd375, %rd550, %rd557;
	add.s32 	%r47, %r209, -1;
	mul.wide.u32 	%rd376, %r47, 8;
	add.s64 	%rd377, %rd2, %rd376;
	ld.global.u64 	%rd243, [%rd377];
	or.b64  	%rd378, %rd549, %rd243;
	and.b64  	%rd379, %rd378, -4294967296;
	setp.ne.s64 	%p23, %rd379, 0;
	@%p23 bra 	$L__BB67_106;
	cvt.u32.u64 	%r123, %rd243;
	cvt.u32.u64 	%r124, %rd549;
	div.u32 	%r125, %r124, %r123;
	mul.lo.s32 	%r126, %r125, %r123;
	sub.s32 	%r127, %r124, %r126;
	cvt.u64.u32 	%rd548, %r125;
	cvt.u64.u32 	%rd552, %r127;
	bra.uni 	$L__BB67_107;
$L__BB67_106:
	div.s64 	%rd548, %rd549, %rd243;
	mul.lo.s64 	%rd380, %rd548, %rd243;
	sub.s64 	%rd552, %rd549, %rd380;
$L__BB67_107:
	add.s64 	%rd382, %rd1, %rd376;
	ld.global.u64 	%rd383, [%rd382];
	mad.lo.s64 	%rd557, %rd383, %rd552, %rd242;
	add.s32 	%r209, %r209, -2;
$L__BB67_108:
	and.b32  	%r128, %r23, 1;
	setp.eq.b32 	%p24, %r128, 1;
	not.pred 	%p25, %p24;
	@%p25 bra 	$L__BB67_113;
	mul.wide.u32 	%rd384, %r209, 8;
	add.s64 	%rd385, %rd2, %rd384;
	ld.global.u64 	%rd254, [%rd385];
	or.b64  	%rd386, %rd548, %rd254;
	and.b64  	%rd387, %rd386, -4294967296;
	setp.ne.s64 	%p26, %rd387, 0;
	@%p26 bra 	$L__BB67_111;
	cvt.u32.u64 	%r129, %rd254;
	cvt.u32.u64 	%r130, %rd548;
	rem.u32 	%r131, %r130, %r129;
	cvt.u64.u32 	%rd556, %r131;
	bra.uni 	$L__BB67_112;
$L__BB67_111:
	rem.s64 	%rd556, %rd548, %rd254;
$L__BB67_112:
	add.s64 	%rd389, %rd1, %rd384;
	ld.global.u64 	%rd390, [%rd389];
	mad.lo.s64 	%rd557, %rd390, %rd556, %rd557;
$L__BB67_113:
	shl.b64 	%rd391, %rd557, 1;
	add.s64 	%rd392, %rd3, %rd391;
	ld.global.u16 	%rs3, [%rd392];
	st.shared.u16 	[%r5], %rs3;
$L__BB67_114:
	bar.sync 	0;
	setp.lt.u32 	%p48, %r211, 66;
	@%p48 bra 	$L__BB67_118;
$L__BB67_115:
	shr.u32 	%r51, %r211, 1;
	setp.ge.u32 	%p49, %r1, %r51;
	@%p49 bra 	$L__BB67_117;
	ld.shared.u16 	%rs8, [%r5];
	and.b32  	%r200, %r211, 2046;
	add.s32 	%r201, %r5, %r200;
	ld.shared.u16 	%rs9, [%r201];
	// begin inline asm
	{max.f16 %rs7,%rs8,%rs9;
}
	// end inline asm
	st.shared.u16 	[%r5], %rs7;
$L__BB67_117:
	bar.sync 	0;
	setp.gt.u32 	%p50, %r211, 131;
	mov.u32 	%r211, %r51;
	@%p50 bra 	$L__BB67_115;
$L__BB67_118:
	setp.gt.u32 	%p51, %r1, 31;
	@%p51 bra 	$L__BB67_121;
	ld.shared.u16 	%rs11, [%r5];
	ld.shared.u16 	%rs12, [%r5+64];
	// begin inline asm
	{max.f16 %rs10,%rs11,%rs12;
}
	// end inline asm
	st.volatile.shared.u16 	[%r5], %rs10;
	ld.shared.u16 	%rs15, [%r5+32];
	// begin inline asm
	{max.f16 %rs13,%rs10,%rs15;
}
	// end inline asm
	st.volatile.shared.u16 	[%r5], %rs13;
	ld.shared.u16 	%rs18, [%r5+16];
	// begin inline asm
	{max.f16 %rs16,%rs13,%rs18;
}
	// end inline asm
	st.volatile.shared.u16 	[%r5], %rs16;
	ld.shared.u16 	%rs21, [%r5+8];
	// begin inline asm
	{max.f16 %rs19,%rs16,%rs21;
}
	// end inline asm
	st.volatile.shared.u16 	[%r5], %rs19;
	ld.shared.u16 	%rs24, [%r5+4];
	// begin inline asm
	{max.f16 %rs22,%rs19,%rs24;
}
	// end inline asm
	st.volatile.shared.u16 	[%r5], %rs22;
	ld.shared.u16 	%rs27, [%r5+2];
	// begin inline asm
	{max.f16 %rs25,%rs22,%rs27;
}
	// end inline asm
	st.volatile.shared.u16 	[%r5], %rs25;
	setp.ne.s32 	%p52, %r1, 0;
	@%p52 bra 	$L__BB67_121;
	cvta.to.global.u64 	%rd470, %rd260;
	mul.wide.u32 	%rd471, %r2, 2;
	add.s64 	%rd472, %rd470, %rd471;
	ld.shared.u16 	%rs28, [sdata_f16];
	st.global.u16 	[%rd472], %rs28;
$L__BB67_121:
	ret;

}
	// .globl	contiguous_reduce2_f16
.visible .entry contiguous_reduce2_f16(
	.param .u64 .ptr .align 1 contiguous_reduce2_f16_param_0,
	.param .u64 .ptr .align 1 contiguous_reduce2_f16_param_1,
	.param .u64 .ptr .align 1 contiguous_reduce2_f16_param_2,
	.param .u64 .ptr .align 1 contiguous_reduce2_f16_param_3,
	.param .u64 contiguous_reduce2_f16_param_4,
	.param .u64 contiguous_reduce2_f16_param_5,
	.param .u64 contiguous_reduce2_f16_param_6
)
{
	.reg .pred 	%p<53>;
	.reg .b16 	%rs<29>;
	.reg .b32 	%r<216>;
	.reg .b64 	%rd<572>;

	ld.param.u64 	%rd266, [contiguous_reduce2_f16_param_1];
	ld.param.u64 	%rd267, [contiguous_reduce2_f16_param_2];
	ld.param.u64 	%rd268, [contiguous_reduce2_f16_param_3];
	ld.param.u64 	%rd263, [contiguous_reduce2_f16_param_4];
	ld.param.u64 	%rd264, [contiguous_reduce2_f16_param_5];
	ld.param.u64 	%rd265, [contiguous_reduce2_f16_param_6];
	cvta.to.global.u64 	%rd1, %rd268;
	cvta.to.global.u64 	%rd2, %rd267;
	cvta.to.global.u64 	%rd571, %rd266;
	mov.u32 	%r1, %tid.x;
	mov.u32 	%r2, %ctaid.x;
	mov.u32 	%r215, %ntid.x;
	mul.lo.s32 	%r51, %r2, %r215;
	shl.b32 	%r52, %r51, 1;
	add.s32 	%r4, %r52, %r1;
	mov.b16 	%rs2, -1024;
	// begin inline asm
	cvt.rn.f16.u16 %rs1, %rs2;
	// end inline asm
	shl.b32 	%r53, %r1, 1;
	mov.u32 	%r54, sdata_f16;
	add.s32 	%r5, %r54, %r53;
	st.shared.u16 	[%r5], %rs1;
	add.s32 	%r55, %r4, %r215;
	cvt.u64.u32 	%rd4, %r55;
	setp.le.u64 	%p1, %rd264, %rd4;
	@%p1 bra 	$L__BB68_54;
	cvt.u64.u32 	%rd401, %r4;
	mov.u32 	%r132, %ctaid.y;
	cvt.u64.u32 	%rd402, %r132;
	mul.lo.s64 	%rd403, %rd264, %rd402;
	add.s64 	%rd525, %rd403, %rd401;
	add.s64 	%rd523, %rd403, %rd4;
	cvt.u32.u64 	%r6, %rd263;
	add.s32 	%r209, %r6, -1;
	setp.lt.s32 	%p27, %r209, 0;
	mov.b64 	%rd529, 0;
	mov.u64 	%rd530, %rd529;
	@%p27 bra 	$L__BB68_53;
	setp.lt.u32 	%p28, %r209, 3;
	mov.b64 	%rd530, 0;
	mov.u64 	%rd529, %rd530;
	@%p28 bra 	$L__BB68_30;
	add.s32 	%r207, %r6, -2;
	and.b32  	%r133, %r6, -4;
	neg.s32 	%r206, %r133;
	mov.b64 	%rd530, 0;
$L__BB68_4:
	.pragma "nounroll";
	add.s32 	%r12, %r207, 1;
	mul.wide.u32 	%rd407, %r12, 8;
	add.s64 	%rd408, %rd2, %rd407;
	ld.global.u64 	%rd11, [%rd408];
	or.b64  	%rd409, %rd525, %rd11;
	and.b64  	%rd410, %rd409, -4294967296;
	setp.ne.s64 	%p29, %rd410, 0;
	@%p29 bra 	$L__BB68_6;
	cvt.u32.u64 	%r134, %rd11;
	cvt.u32.u64 	%r135, %rd525;
	div.u32 	%r136, %r135, %r134;
	mul.lo.s32 	%r137, %r136, %r134;
	sub.s32 	%r138, %r135, %r137;
	cvt.u64.u32 	%rd491, %r136;
	cvt.u64.u32 	%rd492, %r138;
	bra.uni 	$L__BB68_7;
$L__BB68_6:
	div.s64 	%rd491, %rd525, %rd11;
	mul.lo.s64 	%rd411, %rd491, %rd11;
	sub.s64 	%rd492, %rd525, %rd411;
$L__BB68_7:
	mul.wide.u32 	%rd412, %r12, 8;
	add.s64 	%rd413, %rd1, %rd412;
	ld.global.u64 	%rd18, [%rd413];
	mad.lo.s64 	%rd19, %rd18, %rd492, %rd529;
	or.b64  	%rd414, %rd523, %rd11;
	and.b64  	%rd415, %rd414, -4294967296;
	setp.ne.s64 	%p30, %rd415, 0;
	@%p30 bra 	$L__BB68_9;
	cvt.u32.u64 	%r139, %rd11;
	cvt.u32.u64 	%r140, %rd523;
	div.u32 	%r141, %r140, %r139;
	mul.lo.s32 	%r142, %r141, %r139;
	sub.s32 	%r143, %r140, %r142;
	cvt.u64.u32 	%rd493, %r141;
	cvt.u64.u32 	%rd494, %r143;
	bra.uni 	$L__BB68_10;
$L__BB68_9:
	div.s64 	%rd493, %rd523, %rd11;
	mul.lo.s64 	%rd416, %rd493, %rd11;
	sub.s64 	%rd494, %rd523, %rd416;
$L__BB68_10:
	mad.lo.s64 	%rd26, %rd494, %rd18, %rd530;
	mul.wide.u32 	%rd417, %r207, 8;
	add.s64 	%rd418, %rd2, %rd417;
	ld.global.u64 	%rd27, [%rd418];
	or.b64  	%rd419, %rd491, %rd27;
	and.b64  	%rd420, %rd419, -4294967296;
	setp.ne.s64 	%p31, %rd420, 0;
	@%p31 bra 	$L__BB68_12;
	cvt.u32.u64 	%r144, %rd27;
	cvt.u32.u64 	%r145, %rd491;
	div.u32 	%r146, %r145, %r144;
	mul.lo.s32 	%r147, %r146, %r144;
	sub.s32 	%r148, %r145, %r147;
	cvt.u64.u32 	%rd495, %r146;
	cvt.u64.u32 	%rd496, %r148;
	bra.uni 	$L__BB68_13;
$L__BB68_12:
	div.s64 	%rd495, %rd491, %rd27;
	mul.lo.s64 	%rd421, %rd495, %rd27;
	sub.s64 	%rd496, %rd491, %rd421;
$L__BB68_13:
	mul.wide.u32 	%rd422, %r207, 8;
	add.s64 	%rd423, %rd1, %rd422;
	ld.global.u64 	%rd34, [%rd423];
	mad.lo.s64 	%rd35, %rd34, %rd496, %rd19;
	or.b64  	%rd424, %rd493, %rd27;
	and.b64  	%rd425, %rd424, -4294967296;
	setp.ne.s64 	%p32, %rd425, 0;
	@%p32 bra 	$L__BB68_15;
	cvt.u32.u64 	%r149, %rd27;
	cvt.u32.u64 	%r150, %rd493;
	div.u32 	%r151, %r150, %r149;
	mul.lo.s32 	%r152, %r151, %r149;
	sub.s32 	%r153, %r150, %r152;
	cvt.u64.u32 	%rd497, %r151;
	cvt.u64.u32 	%rd498, %r153;
	bra.uni 	$L__BB68_16;
$L__BB68_15:
	div.s64 	%rd497, %rd493, %rd27;
	mul.lo.s64 	%rd426, %rd497, %rd27;
	sub.s64 	%rd498, %rd493, %rd426;
$L__BB68_16:
	mad.lo.s64 	%rd42, %rd498, %rd34, %rd26;
	add.s32 	%r13, %r207, -1;
	mul.wide.u32 	%rd427, %r13, 8;
	add.s64 	%rd428, %rd2, %rd427;
	ld.global.u64 	%rd43, [%rd428];
	or.b64  	%rd429, %rd495, %rd43;
	and.b64  	%rd430, %rd429, -4294967296;
	setp.ne.s64 	%p33, %rd430, 0;
	@%p33 bra 	$L__BB68_18;
	cvt.u32.u64 	%r154, %rd43;
	cvt.u32.u64 	%r155, %rd495;
	div.u32 	%r156, %r155, %r154;
	mul.lo.s32 	%r157, %r156, %r154;
	sub.s32 	%r158, %r155, %r157;
	cvt.u64.u32 	%rd499, %r156;
	cvt.u64.u32 	%rd500, %r158;
	bra.uni 	$L__BB68_19;
$L__BB68_18:
	div.s64 	%rd499, %rd495, %rd43;
	mul.lo.s64 	%rd431, %rd499, %rd43;
	sub.s64 	%rd500, %rd495, %rd431;
$L__BB68_19:
	mul.wide.u32 	%rd432, %r13, 8;
	add.s64 	%rd433, %rd1, %rd432;
	ld.global.u64 	%rd50, [%rd433];
	mad.lo.s64 	%rd51, %rd50, %rd500, %rd35;
	or.b64  	%rd434, %rd497, %rd43;
	and.b64  	%rd435, %rd434, -4294967296;
	setp.ne.s64 	%p34, %rd435, 0;
	@%p34 bra 	$L__BB68_21;
	cvt.u32.u64 	%r159, %rd43;
	cvt.u32.u64 	%r160, %rd497;
	div.u32 	%r161, %r160, %r159;
	mul.lo.s32 	%r162, %r161, %r159;
	sub.s32 	%r163, %r160, %r162;
	cvt.u64.u32 	%rd501, %r161;
	cvt.u64.u32 	%rd502, %r163;
	bra.uni 	$L__BB68_22;
$L__BB68_21:
	div.s64 	%rd501, %rd497, %rd43;
	mul.lo.s64 	%rd436, %rd501, %rd43;
	sub.s64 	%rd502, %rd497, %rd436;
$L__BB68_22:
	mad.lo.s64 	%rd58, %rd502, %rd50, %rd42;
	add.s32 	%r164, %r207, -2;
	mul.wide.u32 	%rd437, %r164, 8;
	add.s64 	%rd438, %rd2, %rd437;
	ld.global.u64 	%rd59, [%rd438];
	or.b64  	%rd439, %rd499, %rd59;
	and.b64  	%rd440, %rd439, -4294967296;
	setp.ne.s64 	%p35, %rd440, 0;
	@%p35 bra 	$L__BB68_24;
	cvt.u32.u64 	%r165, %rd59;
	cvt.u32.u64 	%r166, %rd499;
	div.u32 	%r167, %r166, %r165;
	mul.lo.s32 	%r168, %r167, %r165;
	sub.s32 	%r169, %r166, %r168;
	cvt.u64.u32 	%rd525, %r167;
	cvt.u64.u32 	%rd504, %r169;
	bra.uni 	$L__BB68_25;
$L__BB68_24:
	div.s64 	%rd525, %rd499, %rd59;
	mul.lo.s64 	%rd441, %rd525, %rd59;
	sub.s64 	%rd504, %rd499, %rd441;
$L__BB68_25:
	mul.wide.u32 	%rd442, %r164, 8;
	add.s64 	%rd443, %rd1, %rd442;
	ld.global.u64 	%rd66, [%rd443];
	mad.lo.s64 	%rd529, %rd66, %rd504, %rd51;
	or.b64  	%rd444, %rd501, %rd59;
	and.b64  	%rd445, %rd444, -4294967296;
	setp.ne.s64 	%p36, %rd445, 0;
	@%p36 bra 	$L__BB68_27;
	cvt.u32.u64 	%r171, %rd59;
	cvt.u32.u64 	%r172, %rd501;
	div.u32 	%r173, %r172, %r171;
	mul.lo.s32 	%r174, %r173, %r171;
	sub.s32 	%r175, %r172, %r174;
	cvt.u64.u32 	%rd523, %r173;
	cvt.u64.u32 	%rd506, %r175;
	bra.uni 	$L__BB68_28;
$L__BB68_27:
	div.s64 	%rd523, %rd501, %rd59;
	mul.lo.s64 	%rd446, %rd523, %rd59;
	sub.s64 	%rd506, %rd501, %rd446;
$L__BB68_28:
	mad.lo.s64 	%rd530, %rd506, %rd66, %rd58;
	add.s32 	%r207, %r207, -4;
	add.s32 	%r206, %r206, 4;
	setp.ne.s32 	%p37, %r206, 0;
	@%p37 bra 	$L__BB68_4;
	add.s32 	%r209, %r207, 1;
$L__BB68_30:
	and.b32  	%r18, %r6, 3;
	setp.eq.s32 	%p38, %r18, 0;
	@%p38 bra 	$L__BB68_53;
	setp.eq.s32 	%p39, %r18, 1;
	@%p39 bra 	$L__BB68_45;
	mul.wide.u32 	%rd448, %r209, 8;
	add.s64 	%rd449, %rd2, %rd448;
	ld.global.u64 	%rd81, [%rd449];
	or.b64  	%rd450, %rd525, %rd81;
	and.b64  	%rd451, %rd450, -4294967296;
	setp.ne.s64 	%p40, %rd451, 0;
	@%p40 bra 	$L__BB68_34;
	cvt.u32.u64 	%r176, %rd81;
	cvt.u32.u64 	%r177, %rd525;
	div.u32 	%r178, %r177, %r176;
	mul.lo.s32 	%r179, %r178, %r176;
	sub.s32 	%r180, %r177, %r179;
	cvt.u64.u32 	%rd513, %r178;
	cvt.u64.u32 	%rd514, %r180;
	bra.uni 	$L__BB68_35;
$L__BB68_34:
	div.s64 	%rd513, %rd525, %rd81;
	mul.lo.s64 	%rd452, %rd513, %rd81;
	sub.s64 	%rd514, %rd525, %rd452;
$L__BB68_35:
	add.s64 	%rd454, %rd1, %rd448;
	ld.global.u64 	%rd88, [%rd454];
	mad.lo.s64 	%rd89, %rd88, %rd514, %rd529;
	or.b64  	%rd455, %rd523, %rd81;
	and.b64  	%rd456, %rd455, -4294967296;
	setp.ne.s64 	%p41, %rd456, 0;
	@%p41 bra 	$L__BB68_37;
	cvt.u32.u64 	%r181, %rd81;
	cvt.u32.u64 	%r182, %rd523;
	div.u32 	%r183, %r182, %r181;
	mul.lo.s32 	%r184, %r183, %r181;
	sub.s32 	%r185, %r182, %r184;
	cvt.u64.u32 	%rd515, %r183;
	cvt.u64.u32 	%rd516, %r185;
	bra.uni 	$L__BB68_38;
$L__BB68_37:
	div.s64 	%rd515, %rd523, %rd81;
	mul.lo.s64 	%rd457, %rd515, %rd81;
	sub.s64 	%rd516, %rd523, %rd457;
$L__BB68_38:
	mad.lo.s64 	%rd96, %rd516, %rd88, %rd530;
	add.s32 	%r19, %r209, -1;
	mul.wide.u32 	%rd458, %r19, 8;
	add.s64 	%rd459, %rd2, %rd458;
	ld.global.u64 	%rd97, [%rd459];
	or.b64  	%rd460, %rd513, %rd97;
	and.b64  	%rd461, %rd460, -4294967296;
	setp.ne.s64 	%p42, %rd461, 0;
	@%p42 bra 	$L__BB68_40;
	cvt.u32.u64 	%r186, %rd97;
	cvt.u32.u64 	%r187, %rd513;
	div.u32 	%r188, %r187, %r186;
	mul.lo.s32 	%r189, %r188, %r186;
	sub.s32 	%r190, %r187, %r189;
	cvt.u64.u32 	%rd525, %r188;
	cvt.u64.u32 	%rd518, %r190;
	bra.uni 	$L__BB68_41;
$L__BB68_40:
	div.s64 	%rd525, %rd513, %rd97;
	mul.lo.s64 	%rd462, %rd525, %rd97;
	sub.s64 	%rd518, %rd513, %rd462;
$L__BB68_41:
	add.s64 	%rd464, %rd1, %rd458;
	ld.global.u64 	%rd104, [%rd464];
	mad.lo.s64 	%rd529, %rd104, %rd518, %rd89;
	or.b64  	%rd465, %rd515, %rd97;
	and.b64  	%rd466, %rd465, -4294967296;
	setp.ne.s64 	%p43, %rd466, 0;
	@%p43 bra 	$L__BB68_43;
	cvt.u32.u64 	%r191, %rd97;
	cvt.u32.u64 	%r192, %rd515;
	div.u32 	%r193, %r192, %r191;
	mul.lo.s32 	%r194, %r193, %r191;
	sub.s32 	%r195, %r192, %r194;
	cvt.u64.u32 	%rd523, %r193;
	cvt.u64.u32 	%rd520, %r195;
	bra.uni 	$L__BB68_44;
$L__BB68_43:
	div.s64 	%rd523, %rd515, %rd97;
	mul.lo.s64 	%rd467, %rd523, %rd97;
	sub.s64 	%rd520, %rd515, %rd467;
$L__BB68_44:
	mad.lo.s64 	%rd530, %rd520, %rd104, %rd96;
	add.s32 	%r209, %r209, -2;
$L__BB68_45:
	and.b32  	%r196, %r6, 1;
	setp.eq.b32 	%p44, %r196, 1;
	not.pred 	%p45, %p44;
	@%p45 bra 	$L__BB68_53;
	mul.wide.u32 	%rd468, %r209, 8;
	add.s64 	%rd469, %rd2, %rd468;
	ld.global.u64 	%rd119, [%rd469];
	or.b64  	%rd470, %rd525, %rd119;
	and.b64  	%rd471, %rd470, -4294967296;
	setp.ne.s64 	%p46, %rd471, 0;
	@%p46 bra 	$L__BB68_48;
	cvt.u32.u64 	%r197, %rd119;
	cvt.u32.u64 	%r198, %rd525;
	rem.u32 	%r199, %r198, %r197;
	cvt.u64.u32 	%rd527, %r199;
	bra.uni 	$L__BB68_49;
$L__BB68_48:
	rem.s64 	%rd527, %rd525, %rd119;
$L__BB68_49:
	add.s64 	%rd473, %rd1, %rd468;
	ld.global.u64 	%rd123, [%rd473];
	mad.lo.s64 	%rd529, %rd123, %rd527, %rd529;
	or.b64  	%rd474, %rd523, %rd119;
	and.b64  	%rd475, %rd474, -4294967296;
	setp.ne.s64 	%p47, %rd475, 0;
	@%p47 bra 	$L__BB68_51;
	cvt.u32.u64 	%r200, %rd119;
	cvt.u32.u64 	%r201, %rd523;
	rem.u32 	%r202, %r201, %r200;
	cvt.u64.u32 	%rd528, %r202;
	bra.uni 	$L__BB68_52;
$L__BB68_51:
	rem.s64 	%rd528, %rd523, %rd119;
$L__BB68_52:
	mad.lo.s64 	%rd530, %rd528, %rd123, %rd530;
$L__BB68_53:
	shl.b64 	%rd476, %rd529, 1;
	add.s64 	%rd477, %rd571, %rd476;
	ld.global.u16 	%rs5, [%rd477];
	shl.b64 	%rd478, %rd530, 1;
	add.s64 	%rd479, %rd571, %rd478;
	ld.global.u16 	%rs6, [%rd479];
	// begin inline asm
	{max.f16 %rs4,%rs5,%rs6;
}
	// end inline asm
	st.shared.u16 	[%r5], %rs4;
	bra.uni 	$L__BB68_114;
$L__BB68_54:
	cvt.u64.u32 	%rd131, %r4;
	setp.le.u64 	%p2, %rd264, %rd131;
	@%p2 bra 	$L__BB68_114;
	mov.u32 	%r56, %ctaid.y;
	cvt.u64.u32 	%rd269, %r56;
	mad.lo.s64 	%rd562, %rd264, %rd269, %rd131;
	cvt.u32.u64 	%r22, %rd263;
	add.s32 	%r213, %r22, -1;
	setp.lt.s32 	%p3, %r213, 0;
	@%p3 bra 	$L__BB68_113;
	and.b32  	%r24, %r22, 7;
	setp.lt.u32 	%p4, %r213, 7;
	@%p4 bra 	$L__BB68_84;
	add.s32 	%r211, %r22, -4;
	and.b32  	%r57, %r22, -8;
	neg.s32 	%r210, %r57;
$L__BB68_58:
	.pragma "nounroll";
	add.s32 	%r29, %r211, 3;
	mul.wide.u32 	%rd271, %r29, 8;
	add.s64 	%rd272, %rd2, %rd271;
	ld.global.u64 	%rd135, [%rd272];
	or.b64  	%rd273, %rd562, %rd135;
	and.b64  	%rd274, %rd273, -4294967296;
	setp.ne.s64 	%p5, %rd274, 0;
	@%p5 bra 	$L__BB68_60;
	cvt.u32.u64 	%r58, %rd135;
	cvt.u32.u64 	%r59, %rd562;
	div.u32 	%r60, %r59, %r58;
	mul.lo.s32 	%r61, %r60, %r58;
	sub.s32 	%r62, %r59, %r61;
	cvt.u64.u32 	%rd533, %r60;
	cvt.u64.u32 	%rd534, %r62;
	bra.uni 	$L__BB68_61;
$L__BB68_60:
	div.s64 	%rd533, %rd562, %rd135;
	mul.lo.s64 	%rd275, %rd533, %rd135;
	sub.s64 	%rd534, %rd562, %rd275;
$L__BB68_61:
	add.s64 	%rd277, %rd1, %rd271;
	ld.global.u64 	%rd278, [%rd277];
	mul.lo.s64 	%rd142, %rd278, %rd534;
	add.s32 	%r30, %r211, 2;
	mul.wide.u32 	%rd279, %r30, 8;
	add.s64 	%rd280, %rd2, %rd279;
	ld.global.u64 	%rd143, [%rd280];
	or.b64  	%rd281, %rd533, %rd143;
	and.b64  	%rd282, %rd281, -4294967296;
	setp.ne.s64 	%p6, %rd282, 0;
	@%p6 bra 	$L__BB68_63;
	cvt.u32.u64 	%r63, %rd143;
	cvt.u32.u64 	%r64, %rd533;
	div.u32 	%r65, %r64, %r63;
	mul.lo.s32 	%r66, %r65, %r63;
	sub.s32 	%r67, %r64, %r66;
	cvt.u64.u32 	%rd535, %r65;
	cvt.u64.u32 	%rd536, %r67;
	bra.uni 	$L__BB68_64;
$L__BB68_63:
	div.s64 	%rd535, %rd533, %rd143;
	mul.lo.s64 	%rd283, %rd535, %rd143;
	sub.s64 	%rd536, %rd533, %rd283;
$L__BB68_64:
	add.s64 	%rd285, %rd1, %rd279;
	ld.global.u64 	%rd286, [%rd285];
	mad.lo.s64 	%rd150, %rd286, %rd536, %rd142;
	add.s32 	%r31, %r211, 1;
	mul.wide.u32 	%rd287, %r31, 8;
	add.s64 	%rd288, %rd2, %rd287;
	ld.global.u64 	%rd151, [%rd288];
	or.b64  	%rd289, %rd535, %rd151;
	and.b64  	%rd290, %rd289, -4294967296;
	setp.ne.s64 	%p7, %rd290, 0;
	@%p7 bra 	$L__BB68_66;
	cvt.u32.u64 	%r68, %rd151;
	cvt.u32.u64 	%r69, %rd535;
	div.u32 	%r70, %r69, %r68;
	mul.lo.s32 	%r71, %r70, %r68;
	sub.s32 	%r72, %r69, %r71;
	cvt.u64.u32 	%rd537, %r70;
	cvt.u64.u32 	%rd538, %r72;
	bra.uni 	$L__BB68_67;
$L__BB68_66:
	div.s64 	%rd537, %rd535, %rd151;
	mul.lo.s64 	%rd291, %rd537, %rd151;
	sub.s64 	%rd538, %rd535, %rd291;
$L__BB68_67:
	add.s64 	%rd293, %rd1, %rd287;
	ld.global.u64 	%rd294, [%rd293];
	mad.lo.s64 	%rd158, %rd294, %rd538, %rd150;
	add.s32 	%r32, %r211, -4;
	mul.wide.u32 	%rd295, %r211, 8;
	add.s64 	%rd296, %rd2, %rd295;
	ld.global.u64 	%rd159, [%rd296];
	or.b64  	%rd297, %rd537, %rd159;
	and.b64  	%rd298, %rd297, -4294967296;
	setp.ne.s64 	%p8, %rd298, 0;
	@%p8 bra 	$L__BB68_69;
	cvt.u32.u64 	%r73, %rd159;
	cvt.u32.u64 	%r74, %rd537;
	div.u32 	%r75, %r74, %r73;
	mul.lo.s32 	%r76, %r75, %r73;
	sub.s32 	%r77, %r74, %r76;
	cvt.u64.u32 	%rd539, %r75;
	cvt.u64.u32 	%rd540, %r77;
	bra.uni 	$L__BB68_70;
$L__BB68_69:
	div.s64 	%rd539, %rd537, %rd159;
	mul.lo.s64 	%rd299, %rd539, %rd159;
	sub.s64 	%rd540, %rd537, %rd299;
$L__BB68_70:
	add.s64 	%rd301, %rd1, %rd295;
	ld.global.u64 	%rd302, [%rd301];
	mad.lo.s64 	%rd166, %rd302, %rd540, %rd158;
	add.s32 	%r33, %r211, -1;
	mul.wide.u32 	%rd303, %r33, 8;
	add.s64 	%rd304, %rd2, %rd303;
	ld.global.u64 	%rd167, [%rd304];
	or.b64  	%rd305, %rd539, %rd167;
	and.b64  	%rd306, %rd305, -4294967296;
	setp.ne.s64 	%p9, %rd306, 0;
	@%p9 bra 	$L__BB68_72;
	cvt.u32.u64 	%r78, %rd167;
	cvt.u32.u64 	%r79, %rd539;
	div.u32 	%r80, %r79, %r78;
	mul.lo.s32 	%r81, %r80, %r78;
	sub.s32 	%r82, %r79, %r81;
	cvt.u64.u32 	%rd541, %r80;
	cvt.u64.u32 	%rd542, %r82;
	bra.uni 	$L__BB68_73;
$L__BB68_72:
	div.s64 	%rd541, %rd539, %rd167;
	mul.lo.s64 	%rd307, %rd541, %rd167;
	sub.s64 	%rd542, %rd539, %rd307;
$L__BB68_73:
	add.s64 	%rd309, %rd1, %rd303;
	ld.global.u64 	%rd310, [%rd309];
	mad.lo.s64 	%rd174, %rd310, %rd542, %rd166;
	add.s32 	%r34, %r211, -2;
	mul.wide.u32 	%rd311, %r34, 8;
	add.s64 	%rd312, %rd2, %rd311;
	ld.global.u64 	%rd175, [%rd312];
	or.b64  	%rd313, %rd541, %rd175;
	and.b64  	%rd314, %rd313, -4294967296;
	setp.ne.s64 	%p10, %rd314, 0;
	@%p10 bra 	$L__BB68_75;
	cvt.u32.u64 	%r83, %rd175;
	cvt.u32.u64 	%r84, %rd541;
	div.u32 	%r85, %r84, %r83;
	mul.lo.s32 	%r86, %r85, %r83;
	sub.s32 	%r87, %r84, %r86;
	cvt.u64.u32 	%rd543, %r85;
	cvt.u64.u32 	%rd544, %r87;
	bra.uni 	$L__BB68_76;
$L__BB68_75:
	div.s64 	%rd543, %rd541, %rd175;
	mul.lo.s64 	%rd315, %rd543, %rd175;
	sub.s64 	%rd544, %rd541, %rd315;
$L__BB68_76:
	add.s64 	%rd317, %rd1, %rd311;
	ld.global.u64 	%rd318, [%rd317];
	mad.lo.s64 	%rd182, %rd318, %rd544, %rd174;
	add.s32 	%r35, %r211, -3;
	mul.wide.u32 	%rd319, %r35, 8;
	add.s64 	%rd320, %rd2, %rd319;
	ld.global.u64 	%rd183, [%rd320];
	or.b64  	%rd321, %rd543, %rd183;
	and.b64  	%rd322, %rd321, -4294967296;
	setp.ne.s64 	%p11, %rd322, 0;
	@%p11 bra 	$L__BB68_78;
	cvt.u32.u64 	%r88, %rd183;
	cvt.u32.u64 	%r89, %rd543;
	div.u32 	%r90, %r89, %r88;
	mul.lo.s32 	%r91, %r90, %r88;
	sub.s32 	%r92, %r89, %r91;
	cvt.u64.u32 	%rd545, %r90;
	cvt.u64.u32 	%rd546, %r92;
	bra.uni 	$L__BB68_79;
$L__BB68_78:
	div.s64 	%rd545, %rd543, %rd183;
	mul.lo.s64 	%rd323, %rd545, %rd183;
	sub.s64 	%rd546, %rd543, %rd323;
$L__BB68_79:
	add.s64 	%rd325, %rd1, %rd319;
	ld.global.u64 	%rd326, [%rd325];
	mad.lo.s64 	%rd190, %rd326, %rd546, %rd182;
	mul.wide.u32 	%rd327, %r32, 8;
	add.s64 	%rd328, %rd2, %rd327;
	ld.global.u64 	%rd191, [%rd328];
	or.b64  	%rd329, %rd545, %rd191;
	and.b64  	%rd330, %rd329, -4294967296;
	setp.ne.s64 	%p12, %rd330, 0;
	@%p12 bra 	$L__BB68_81;
	cvt.u32.u64 	%r93, %rd191;
	cvt.u32.u64 	%r94, %rd545;
	div.u32 	%r95, %r94, %r93;
	mul.lo.s32 	%r96, %r95, %r93;
	sub.s32 	%r97, %r94, %r96;
	cvt.u64.u32 	%rd562, %r95;
	cvt.u64.u32 	%rd548, %r97;
	bra.uni 	$L__BB68_82;
$L__BB68_81:
	div.s64 	%rd562, %rd545, %rd191;
	mul.lo.s64 	%rd331, %rd562, %rd191;
	sub.s64 	%rd548, %rd545, %rd331;
$L__BB68_82:
	add.s64 	%rd333, %rd1, %rd327;
	ld.global.u64 	%rd334, [%rd333];
	mad.lo.s64 	%rd335, %rd334, %rd548, %rd190;
	shl.b64 	%rd336, %rd335, 1;
	add.s64 	%rd571, %rd571, %rd336;
	add.s32 	%r211, %r211, -8;
	add.s32 	%r210, %r210, 8;
	setp.ne.s32 	%p13, %r210, 0;
	@%p13 bra 	$L__BB68_58;
	add.s32 	%r213, %r211, 3;
$L__BB68_84:
	setp.eq.s32 	%p14, %r24, 0;
	@%p14 bra 	$L__BB68_113;
	and.b32  	%r40, %r22, 3;
	setp.lt.u32 	%p15, %r24, 4;
	@%p15 bra 	$L__BB68_99;
	mul.wide.u32 	%rd338, %r213, 8;
	add.s64 	%rd339, %rd2, %rd338;
	ld.global.u64 	%rd202, [%rd339];
	or.b64  	%rd340, %rd562, %rd202;
	and.b64  	%rd341, %rd340, -4294967296;
	setp.ne.s64 	%p16, %rd341, 0;
	@%p16 bra 	$L__BB68_88;
	cvt.u32.u64 	%r98, %rd202;
	cvt.u32.u64 	%r99, %rd562;
	div.u32 	%r100, %r99, %r98;
	mul.lo.s32 	%r101, %r100, %r98;
	sub.s32 	%r102, %r99, %r101;
	cvt.u64.u32 	%rd552, %r100;
	cvt.u64.u32 	%rd553, %r102;
	bra.uni 	$L__BB68_89;
$L__BB68_88:
	div.s64 	%rd552, %rd562, %rd202;
	mul.lo.s64 	%rd342, %rd552, %rd202;
	sub.s64 	%rd553, %rd562, %rd342;
$L__BB68_89:
	add.s64 	%rd344, %rd1, %rd338;
	ld.global.u64 	%rd345, [%rd344];
	mul.lo.s64 	%rd209, %rd345, %rd553;
	add.s32 	%r41, %r213, -1;
	mul.wide.u32 	%rd346, %r41, 8;
	add.s64 	%rd347, %rd2, %rd346;
	ld.global.u64 	%rd210, [%rd347];
	or.b64  	%rd348, %rd552, %rd210;
	and.b64  	%rd349, %rd348, -4294967296;
	setp.ne.s64 	%p17, %rd349, 0;
	@%p17 bra 	$L__BB68_91;
	cvt.u32.u64 	%r103, %rd210;
	cvt.u32.u64 	%r104, %rd552;
	div.u32 	%r105, %r104, %r103;
	mul.lo.s32 	%r106, %r105, %r103;
	sub.s32 	%r107, %r104, %r106;
	cvt.u64.u32 	%rd554, %r105;
	cvt.u64.u32 	%rd555, %r107;
	bra.uni 	$L__BB68_92;
$L__BB68_91:
	div.s64 	%rd554, %rd552, %rd210;
	mul.lo.s64 	%rd350, %rd554, %rd210;
	sub.s64 	%rd555, %rd552, %rd350;
$L__BB68_92:
	add.s64 	%rd352, %rd1, %rd346;
	ld.global.u64 	%rd353, [%rd352];
	mad.lo.s64 	%rd217, %rd353, %rd555, %rd209;
	add.s32 	%r42, %r213, -2;
	mul.wide.u32 	%rd354, %r42, 8;
	add.s64 	%rd355, %rd2, %rd354;
	ld.global.u64 	%rd218, [%rd355];
	or.b64  	%rd356, %rd554, %rd218;
	and.b64  	%rd357, %rd356, -4294967296;
	setp.ne.s64 	%p18, %rd357, 0;
	@%p18 bra 	$L__BB68_94;
	cvt.u32.u64 	%r108, %rd218;
	cvt.u32.u64 	%r109, %rd554;
	div.u32 	%r110, %r109, %r108;
	mul.lo.s32 	%r111, %r110, %r108;
	sub.s32 	%r112, %r109, %r111;
	cvt.u64.u32 	%rd556, %r110;
	cvt.u64.u32 	%rd557, %r112;
	bra.uni 	$L__BB68_95;
$L__BB68_94:
	div.s64 	%rd556, %rd554, %rd218;
	mul.lo.s64 	%rd358, %rd556, %rd218;
	sub.s64 	%rd557, %rd554, %rd358;
$L__BB68_95:
	add.s64 	%rd360, %rd1, %rd354;
	ld.global.u64 	%rd361, [%rd360];
	mad.lo.s64 	%rd225, %rd361, %rd557, %rd217;
	add.s32 	%r43, %r213, -3;
	mul.wide.u32 	%rd362, %r43, 8;
	add.s64 	%rd363, %rd2, %rd362;
	ld.global.u64 	%rd226, [%rd363];
	or.b64  	%rd364, %rd556, %rd226;
	and.b64  	%rd365, %rd364, -4294967296;
	setp.ne.s64 	%p19, %rd365, 0;
	@%p19 bra 	$L__BB68_97;
	cvt.u32.u64 	%r113, %rd226;
	cvt.u32.u64 	%r114, %rd556;
	div.u32 	%r115, %r114, %r113;
	mul.lo.s32 	%r116, %r115, %r113;
	sub.s32 	%r117, %r114, %r116;
	cvt.u64.u32 	%rd562, %r115;
	cvt.u64.u32 	%rd559, %r117;
	bra.uni 	$L__BB68_98;
$L__BB68_97:
	div.s64 	%rd562, %rd556, %rd226;
	mul.lo.s64 	%rd366, %rd562, %rd226;
	sub.s64 	%rd559, %rd556, %rd366;
$L__BB68_98:
	add.s64 	%rd368, %rd1, %rd362;
	ld.global.u64 	%rd369, [%rd368];
	mad.lo.s64 	%rd370, %rd369, %rd559, %rd225;
	shl.b64 	%rd371, %rd370, 1;
	add.s64 	%rd571, %rd571, %rd371;
	add.s32 	%r213, %r213, -4;
$L__BB68_99:
	setp.eq.s32 	%p20, %r40, 0;
	@%p20 bra 	$L__BB68_113;
	setp.eq.s32 	%p21, %r40, 1;
	@%p21 bra 	$L__BB68_108;
	mul.wide.u32 	%rd373, %r213, 8;
	add.s64 	%rd374, %rd2, %rd373;
	ld.global.u64 	%rd237, [%rd374];
	or.b64  	%rd375, %rd562, %rd237;
	and.b64  	%rd376, %rd375, -4294967296;
	setp.ne.s64 	%p22, %rd376, 0;
	@%p22 bra 	$L__BB68_103;
	cvt.u32.u64 	%r118, %rd237;
	cvt.u32.u64 	%r119, %rd562;
	div.u32 	%r120, %r119, %r118;
	mul.lo.s32 	%r121, %r120, %r118;
	sub.s32 	%r122, %r119, %r121;
	cvt.u64.u32 	%rd563, %r120;
	cvt.u64.u32 	%rd564, %r122;
	bra.uni 	$L__BB68_104;
$L__BB68_103:
	div.s64 	%rd563, %rd562, %rd237;
	mul.lo.s64 	%rd377, %rd563, %rd237;
	sub.s64 	%rd564, %rd562, %rd377;
$L__BB68_104:
	add.s64 	%rd379, %rd1, %rd373;
	ld.global.u64 	%rd380, [%rd379];
	mul.lo.s64 	%rd244, %rd380, %rd564;
	add.s32 	%r46, %r213, -1;
	mul.wide.u32 	%rd381, %r46, 8;
	add.s64 	%rd382, %rd2, %rd381;
	ld.global.u64 	%rd245, [%rd382];
	or.b64  	%rd383, %rd563, %rd245;
	and.b64  	%rd384, %rd383, -4294967296;
	setp.ne.s64 	%p23, %rd384, 0;
	@%p23 bra 	$L__BB68_106;
	cvt.u32.u64 	%r123, %rd245;
	cvt.u32.u64 	%r124, %rd563;
	div.u32 	%r125, %r124, %r123;
	mul.lo.s32 	%r126, %r125, %r123;
	sub.s32 	%r127, %r124, %r126;
	cvt.u64.u32 	%rd562, %r125;
	cvt.u64.u32 	%rd566, %r127;
	bra.uni 	$L__BB68_107;
$L__BB68_106:
	div.s64 	%rd562, %rd563, %rd245;
	mul.lo.s64 	%rd385, %rd562, %rd245;
	sub.s64 	%rd566, %rd563, %rd385;
$L__BB68_107:
	add.s64 	%rd387, %rd1, %rd381;
	ld.global.u64 	%rd388, [%rd387];
	mad.lo.s64 	%rd389, %rd388, %rd566, %rd244;
	shl.b64 	%rd390, %rd389, 1;
	add.s64 	%rd571, %rd571, %rd390;
	add.s32 	%r213, %r213, -2;
$L__BB68_108:
	and.b32  	%r128, %r22, 1;
	setp.eq.b32 	%p24, %r128, 1;
	not.pred 	%p25, %p24;
	@%p25 bra 	$L__BB68_113;
	mul.wide.u32 	%rd391, %r213, 8;
	add.s64 	%rd392, %rd2, %rd391;
	ld.global.u64 	%rd256, [%rd392];
	or.b64  	%rd393, %rd562, %rd256;
	and.b64  	%rd394, %rd393, -4294967296;
	setp.ne.s64 	%p26, %rd394, 0;
	@%p26 bra 	$L__BB68_111;
	cvt.u32.u64 	%r129, %rd256;
	cvt.u32.u64 	%r130, %rd562;
	rem.u32 	%r131, %r130, %r129;
	cvt.u64.u32 	%rd570, %r131;
	bra.uni 	$L__BB68_112;
$L__BB68_111:
	rem.s64 	%rd570, %rd562, %rd256;
$L__BB68_112:
	add.s64 	%rd396, %rd1, %rd391;
	ld.global.u64 	%rd397, [%rd396];
	mul.lo.s64 	%rd398, %rd397, %rd570;
	shl.b64 	%rd399, %rd398, 1;
	add.s64 	%rd571, %rd571, %rd399;
$L__BB68_113:
	ld.global.u16 	%rs3, [%rd571];
	st.shared.u16 	[%r5], %rs3;
$L__BB68_114:
	bar.sync 	0;
	setp.lt.u32 	%p48, %r215, 66;
	@%p48 bra 	$L__BB68_118;
$L__BB68_115:
	shr.u32 	%r50, %r215, 1;
	setp.ge.u32 	%p49, %r1, %r50;
	@%p49 bra 	$L__BB68_117;
	ld.shared.u16 	%rs8, [%r5];
	and.b32  	%r203, %r215, 2046;
	add.s32 	%r204, %r5, %r203;
	ld.shared.u16 	%rs9, [%r204];
	// begin inline asm
	{max.f16 %rs7,%rs8,%rs9;
}
	// end inline asm
	st.shared.u16 	[%r5], %rs7;
$L__BB68_117:
	bar.sync 	0;
	setp.gt.u32 	%p50, %r215, 131;
	mov.u32 	%r215, %r50;
	@%p50 bra 	$L__BB68_115;
$L__BB68_118:
	setp.gt.u32 	%p51, %r1, 31;
	@%p51 bra 	$L__BB68_121;
	ld.shared.u16 	%rs11, [%r5];
	ld.shared.u16 	%rs12, [%r5+64];
	// begin inline asm
	{max.f16 %rs10,%rs11,%rs12;
}
	// end inline asm
	st.volatile.shared.u16 	[%r5], %rs10;
	ld.shared.u16 	%rs15, [%r5+32];
	// begin inline asm
	{max.f16 %rs13,%rs10,%rs15;
}
	// end inline asm
	st.volatile.shared.u16 	[%r5], %rs13;
	ld.shared.u16 	%rs18, [%r5+16];
	// begin inline asm
	{max.f16 %rs16,%rs13,%rs18;
}
	// end inline asm
	st.volatile.shared.u16 	[%r5], %rs16;
	ld.shared.u16 	%rs21, [%r5+8];
	// begin inline asm
	{max.f16 %rs19,%rs16,%rs21;
}
	// end inline asm
	st.volatile.shared.u16 	[%r5], %rs19;
	ld.shared.u16 	%rs24, [%r5+4];
	// begin inline asm
	{max.f16 %rs22,%rs19,%rs24;
}
	// end inline asm
	st.volatile.shared.u16 	[%r5], %rs22;
	ld.shared.u16 	%rs27, [%r5+2];
	// begin inline asm
	{max.f16 %rs25,%rs22,%rs27;
}
	// end inline asm
	st.volatile.shared.u16 	[%r5], %rs25;
	setp.ne.s32 	%p52, %r1, 0;
	@%p52 bra 	$L__BB68_121;
	ld.param.u64 	%rd486, [contiguous_reduce2_f16_param_0];
	cvt.u64.u32 	%rd480, %r2;
	mov.u32 	%r205, %ctaid.y;
	cvt.u64.u32 	%rd481, %r205;
	mad.lo.s64 	%rd482, %rd265, %rd481, %rd480;
	cvta.to.global.u64 	%rd483, %rd486;
	shl.b64 	%rd484, %rd482, 1;
	add.s64 	%rd485, %rd483, %rd484;
	ld.shared.u16 	%rs28, [sdata_f16];
	st.global.u16 	[%rd485], %rs28;
$L__BB68_121:
	ret;

}
	// .globl	contiguous_reduce22_f16
.visible .entry contiguous_reduce22_f16(
	.param .u64 .ptr .align 1 contiguous_reduce22_f16_param_0,
	.param .u64 .ptr .align 1 contiguous_reduce22_f16_param_1,
	.param .u64 contiguous_reduce22_f16_param_2,
	.param .u64 contiguous_reduce22_f16_param_3
)
{
	.reg .pred 	%p<8>;
	.reg .b16 	%rs<29>;
	.reg .b32 	%r<19>;
	.reg .b64 	%rd<27>;

	ld.param.u64 	%rd4, [contiguous_reduce22_f16_param_0];
	ld.param.u64 	%rd7, [contiguous_reduce22_f16_param_1];
	ld.param.u64 	%rd5, [contiguous_reduce22_f16_param_2];
	ld.param.u64 	%rd6, [contiguous_reduce22_f16_param_3];
	cvta.to.global.u64 	%rd1, %rd7;
	mov.u32 	%r1, %tid.x;
	mov.u32 	%r2, %ctaid.x;
	mov.u32 	%r18, %ntid.x;
	mul.lo.s32 	%r8, %r2, %r18;
	shl.b32 	%r9, %r8, 1;
	add.s32 	%r4, %r9, %r1;
	mov.b16 	%rs2, -1024;
	// begin inline asm
	cvt.rn.f16.u16 %rs1, %rs2;
	// end inline asm
	shl.b32 	%r10, %r1, 1;
	mov.u32 	%r11, sdata_f16;
	add.s32 	%r5, %r11, %r10;
	st.shared.u16 	[%r5], %rs1;
	add.s32 	%r12, %r4, %r18;
	cvt.u64.u32 	%rd2, %r12;
	setp.le.u64 	%p1, %rd5, %rd2;
	@%p1 bra 	$L__BB69_2;
	cvt.u64.u32 	%rd12, %r4;
	mov.u32 	%r14, %ctaid.y;
	cvt.u64.u32 	%rd13, %r14;
	mul.lo.s64 	%rd14, %rd5, %rd13;
	add.s64 	%rd15, %rd14, %rd12;
	shl.b64 	%rd16, %rd15, 1;
	add.s64 	%rd17, %rd1, %rd16;
	ld.global.u16 	%rs5, [%rd17];
	add.s64 	%rd18, %rd14, %rd2;
	shl.b64 	%rd19, %rd18, 1;
	add.s64 	%rd20, %rd1, %rd19;
	ld.global.u16 	%rs6, [%rd20];
	// begin inline asm
	{max.f16 %rs4,%rs5,%rs6;
}
	// end inline asm
	st.shared.u16 	[%r5], %rs4;
	bra.uni 	$L__BB69_4;
$L__BB69_2:
	cvt.u64.u32 	%rd3, %r4;
	setp.le.u64 	%p2, %rd5, %rd3;
	@%p2 bra 	$L__BB69_4;
	mov.u32 	%r13, %ctaid.y;
	cvt.u64.u32 	%rd8, %r13;
	mad.lo.s64 	%rd9, %rd5, %rd8, %rd3;
	shl.b64 	%rd10, %rd9, 1;
	add.s64 	%rd11, %rd1, %rd10;
	ld.global.u16 	%rs3, [%rd11];
	st.shared.u16 	[%r5], %rs3;
$L__BB69_4:
	bar.sync 	0;
	setp.lt.u32 	%p3, %r18, 66;
	@%p3 bra 	$L__BB69_8;
$L__BB69_5:
	shr.u32 	%r7, %r18, 1;
	setp.ge.u32 	%p4, %r1, %r7;
	@%p4 bra 	$L__BB69_7;
	ld.shared.u16 	%rs8, [%r5];
	and.b32  	%r15, %r18, 2046;
	add.s32 	%r16, %r5, %r15;
	ld.shared.u16 	%rs9, [%r16];
	// begin inline asm
	{max.f16 %rs7,%rs8,%rs9;
}
	// end inline asm
	st.shared.u16 	[%r5], %rs7;
$L__BB69_7:
	bar.sync 	0;
	setp.gt.u32 	%p5, %r18, 131;
	mov.u32 	%r18, %r7;
	@%p5 bra 	$L__BB69_5;
$L__BB69_8:
	setp.gt.u32 	%p6, %r1, 31;
	@%p6 bra 	$L__BB69_11;
	ld.shared.u16 	%rs11, [%r5];
	ld.shared.u16 	%rs12, [%r5+64];
	// begin inline asm
	{max.f16 %rs10,%rs11,%rs12;
}
	// end inline asm
	st.volatile.shared.u16 	[%r5], %rs10;
	ld.shared.u16 	%rs15, [%r5+32];
	// begin inline asm
	{max.f16 %rs13,%rs10,%rs15;
}
	// end inline asm
	st.volatile.shared.u16 	[%r5], %rs13;
	ld.shared.u16 	%rs18, [%r5+16];
	// begin inline asm
	{max.f16 %rs16,%rs13,%rs18;
}
	// end inline asm
	st.volatile.shared.u16 	[%r5], %rs16;
	ld.shared.u16 	%rs21, [%r5+8];
	// begin inline asm
	{max.f16 %rs19,%rs16,%rs21;
}
	// end inline asm
	st.volatile.shared.u16 	[%r5], %rs19;
	ld.shared.u16 	%rs24, [%r5+4];
	// begin inline asm
	{max.f16 %rs22,%rs19,%rs24;
}
	// end inline asm
	st.volatile.shared.u16 	[%r5], %rs22;
	ld.shared.u16 	%rs27, [%r5+2];
	// begin inline asm
	{max.f16 %rs25,%rs22,%rs27;
}
	// end inline asm
	st.volatile.shared.u16 	[%r5], %rs25;
	setp.ne.s32 	%p7, %r1, 0;
	@%p7 bra 	$L__BB69_11;
	cvt.u64.u32 	%rd21, %r2;
	mov.u32 	%r17, %ctaid.y;
	cvt.u64.u32 	%rd22, %r17;
	mad.lo.s64 	%rd23, %rd6, %rd22, %rd21;
	cvta.to.global.u64 	%rd24, %rd4;
	shl.b64 	%rd25, %rd23, 1;
	add.s64 	%rd26, %rd24, %rd25;
	ld.shared.u16 	%rs28, [sdata_f16];
	st.global.u16 	[%rd26], %rs28;
$L__BB69_11:
	ret;

}
	// .globl	contiguous_reduce3_f16
.visible .entry contiguous_reduce3_f16(
	.param .u64 .ptr .align 1 contiguous_reduce3_f16_param_0,
	.param .u64 .ptr .align 1 contiguous_reduce3_f16_param_1,
	.param .u64 .ptr .align 1 contiguous_reduce3_f16_param_2,
	.param .u64 .ptr .align 1 contiguous_reduce3_f16_param_3,
	.param .u64 contiguous_reduce3_f16_param_4,
	.param .u64 contiguous_reduce3_f16_param_5,
	.param .u64 contiguous_reduce3_f16_param_6
)
{
	.reg .pred 	%p<38>;
	.reg .b16 	%rs<120>;
	.reg .b32 	%r<229>;
	.reg .b64 	%rd<308>;

	ld.param.u64 	%rd144, [contiguous_reduce3_f16_param_0];
	ld.param.u64 	%rd145, [contiguous_reduce3_f16_param_1];
	ld.param.u64 	%rd148, [contiguous_reduce3_f16_param_2];
	ld.param.u64 	%rd149, [contiguous_reduce3_f16_param_3];
	ld.param.u64 	%rd146, [contiguous_reduce3_f16_param_4];
	ld.param.u64 	%rd147, [contiguous_reduce3_f16_param_5];
	ld.param.u64 	%rd150, [contiguous_reduce3_f16_param_6];
	cvta.to.global.u64 	%rd1, %rd149;
	cvta.to.global.u64 	%rd2, %rd148;
	mov.u32 	%r1, %tid.y;
	mov.u32 	%r2, %ntid.x;
	mov.u32 	%r3, %tid.x;
	mad.lo.s32 	%r72, %r1, %r2, %r3;
	mov.u32 	%r73, %ctaid.x;
	mad.lo.s32 	%r74, %r73, %r2, %r3;
	mov.u32 	%r4, %ctaid.y;
	mov.u32 	%r5, %ntid.y;
	mad.lo.s32 	%r75, %r4, %r5, %r1;
	mov.b16 	%rs18, -1024;
	// begin inline asm
	cvt.rn.f16.u16 %rs17, %rs18;
	// end inline asm
	shl.b32 	%r76, %r72, 1;
	mov.u32 	%r77, sdata_f16;
	add.s32 	%r7, %r77, %r76;
	st.shared.u16 	[%r7], %rs17;
	cvt.u64.u32 	%rd3, %r74;
	setp.le.u64 	%p1, %rd147, %rd3;
	cvt.u64.u32 	%rd152, %r75;
	setp.le.u64 	%p2, %rd150, %rd152;
	or.pred  	%p3, %p1, %p2;
	@%p3 bra 	$L__BB70_77;
	cvt.u32.u64 	%r78, %rd3;
	cvt.u32.u64 	%r79, %rd147;
	mad.lo.s32 	%r217, %r75, %r79, %r78;
	cvt.u32.u64 	%r9, %rd146;
	add.s32 	%r216, %r9, -1;
	setp.lt.s32 	%p4, %r216, 0;
	mov.b64 	%rd307, 0;
	@%p4 bra 	$L__BB70_59;
	setp.lt.u32 	%p5, %r216, 7;
	mov.b64 	%rd307, 0;
	@%p5 bra 	$L__BB70_30;
	add.s32 	%r212, %r9, -4;
	and.b32  	%r80, %r9, -8;
	neg.s32 	%r211, %r80;
	mov.b64 	%rd307, 0;
$L__BB70_4:
	.pragma "nounroll";
	add.s32 	%r16, %r212, 3;
	cvt.u64.u32 	%rd5, %r217;
	mul.wide.u32 	%rd157, %r16, 8;
	add.s64 	%rd158, %rd2, %rd157;
	ld.global.u64 	%rd6, [%rd158];
	and.b64  	%rd159, %rd6, -4294967296;
	setp.ne.s64 	%p6, %rd159, 0;
	@%p6 bra 	$L__BB70_6;
	cvt.u32.u64 	%r81, %rd6;
	cvt.u32.u64 	%r82, %rd5;
	div.u32 	%r83, %r82, %r81;
	mul.lo.s32 	%r84, %r83, %r81;
	sub.s32 	%r85, %r82, %r84;
	cvt.u64.u32 	%rd272, %r83;
	cvt.u64.u32 	%rd273, %r85;
	bra.uni 	$L__BB70_7;
$L__BB70_6:
	div.s64 	%rd272, %rd5, %rd6;
	mul.lo.s64 	%rd160, %rd272, %rd6;
	sub.s64 	%rd273, %rd5, %rd160;
$L__BB70_7:
	mul.wide.u32 	%rd161, %r16, 8;
	add.s64 	%rd162, %rd1, %rd161;
	ld.global.u64 	%rd163, [%rd162];
	mad.lo.s64 	%rd13, %rd163, %rd273, %rd307;
	add.s32 	%r17, %r212, 2;
	and.b64  	%rd14, %rd272, 4294967295;
	mul.wide.u32 	%rd164, %r17, 8;
	add.s64 	%rd165, %rd2, %rd164;
	ld.global.u64 	%rd15, [%rd165];
	and.b64  	%rd166, %rd15, -4294967296;
	setp.ne.s64 	%p7, %rd166, 0;
	@%p7 bra 	$L__BB70_9;
	cvt.u32.u64 	%r86, %rd15;
	cvt.u32.u64 	%r87, %rd14;
	div.u32 	%r88, %r87, %r86;
	mul.lo.s32 	%r89, %r88, %r86;
	sub.s32 	%r90, %r87, %r89;
	cvt.u64.u32 	%rd274, %r88;
	cvt.u64.u32 	%rd275, %r90;
	bra.uni 	$L__BB70_10;
$L__BB70_9:
	div.s64 	%rd274, %rd14, %rd15;
	mul.lo.s64 	%rd167, %rd274, %rd15;
	sub.s64 	%rd275, %rd14, %rd167;
$L__BB70_10:
	mul.wide.u32 	%rd168, %r17, 8;
	add.s64 	%rd169, %rd1, %rd168;
	ld.global.u64 	%rd170, [%rd169];
	mad.lo.s64 	%rd22, %rd170, %rd275, %rd13;
	add.s32 	%r18, %r212, 1;
	and.b64  	%rd23, %rd274, 4294967295;
	mul.wide.u32 	%rd171, %r18, 8;
	add.s64 	%rd172, %rd2, %rd171;
	ld.global.u64 	%rd24, [%rd172];
	and.b64  	%rd173, %rd24, -4294967296;
	setp.ne.s64 	%p8, %rd173, 0;
	@%p8 bra 	$L__BB70_12;
	cvt.u32.u64 	%r91, %rd24;
	cvt.u32.u64 	%r92, %rd23;
	div.u32 	%r93, %r92, %r91;
	mul.lo.s32 	%r94, %r93, %r91;
	sub.s32 	%r95, %r92, %r94;
	cvt.u64.u32 	%rd276, %r93;
	cvt.u64.u32 	%rd277, %r95;
	bra.uni 	$L__BB70_13;
$L__BB70_12:
	div.s64 	%rd276, %rd23, %rd24;
	mul.lo.s64 	%rd174, %rd276, %rd24;
	sub.s64 	%rd277, %rd23, %rd174;
$L__BB70_13:
	mul.wide.u32 	%rd175, %r18, 8;
	add.s64 	%rd176, %rd1, %rd175;
	ld.global.u64 	%rd177, [%rd176];
	mad.lo.s64 	%rd31, %rd177, %rd277, %rd22;
	and.b64  	%rd32, %rd276, 4294967295;
	mul.wide.u32 	%rd178, %r212, 8;
	add.s64 	%rd179, %rd2, %rd178;
	ld.global.u64 	%rd33, [%rd179];
	and.b64  	%rd180, %rd33, -4294967296;
	setp.ne.s64 	%p9, %rd180, 0;
	@%p9 bra 	$L__BB70_15;
	cvt.u32.u64 	%r96, %rd33;
	cvt.u32.u64 	%r97, %rd32;
	div.u32 	%r98, %r97, %r96;
	mul.lo.s32 	%r99, %r98, %r96;
	sub.s32 	%r100, %r97, %r99;
	cvt.u64.u32 	%rd278, %r98;
	cvt.u64.u32 	%rd279, %r100;
	bra.uni 	$L__BB70_16;
$L__BB70_15:
	div.s64 	%rd278, %rd32, %rd33;
	mul.lo.s64 	%rd181, %rd278, %rd33;
	sub.s64 	%rd279, %rd32, %rd181;
$L__BB70_16:
	mul.wide.u32 	%rd182, %r212, 8;
	add.s64 	%rd183, %rd1, %rd182;
	ld.global.u64 	%rd184, [%rd183];
	mad.lo.s64 	%rd40, %rd184, %rd279, %rd31;
	add.s32 	%r19, %r212, -1;
	and.b64  	%rd41, %rd278, 4294967295;
	mul.wide.u32 	%rd185, %r19, 8;
	add.s64 	%rd186, %rd2, %rd185;
	ld.global.u64 	%rd42, [%rd186];
	and.b64  	%rd187, %rd42, -4294967296;
	setp.ne.s64 	%p10, %rd187, 0;
	@%p10 bra 	$L__BB70_18;
	cvt.u32.u64 	%r101, %rd42;
	cvt.u32.u64 	%r102, %rd41;
	div.u32 	%r103, %r102, %r101;
	mul.lo.s32 	%r104, %r103, %r101;
	sub.s32 	%r105, %r102, %r104;
	cvt.u64.u32 	%rd280, %r103;
	cvt.u64.u32 	%rd281, %r105;
	bra.uni 	$L__BB70_19;
$L__BB70_18:
	div.s64 	%rd280, %rd41, %rd42;
	mul.lo.s64 	%rd188, %rd280, %rd42;
	sub.s64 	%rd281, %rd41, %rd188;
$L__BB70_19:
	mul.wide.u32 	%rd189, %r19, 8;
	add.s64 	%rd190, %rd1, %rd189;
	ld.global.u64 	%rd191, [%rd190];
	mad.lo.s64 	%rd49, %rd191, %rd281, %rd40;
	add.s32 	%r20, %r212, -2;
	and.b64  	%rd50, %rd280, 4294967295;
	mul.wide.u32 	%rd192, %r20, 8;
	add.s64 	%rd193, %rd2, %rd192;
	ld.global.u64 	%rd51, [%rd193];
	and.b64  	%rd194, %rd51, -4294967296;
	setp.ne.s64 	%p11, %rd194, 0;
	@%p11 bra 	$L__BB70_21;
	cvt.u32.u64 	%r106, %rd51;
	cvt.u32.u64 	%r107, %rd50;
	div.u32 	%r108, %r107, %r106;
	mul.lo.s32 	%r109, %r108, %r106;
	sub.s32 	%r110, %r107, %r109;
	cvt.u64.u32 	%rd282, %r108;
	cvt.u64.u32 	%rd283, %r110;
	bra.uni 	$L__BB70_22;
$L__BB70_21:
	div.s64 	%rd282, %rd50, %rd51;
	mul.lo.s64 	%rd195, %rd282, %rd51;
	sub.s64 	%rd283, %rd50, %rd195;
$L__BB70_22:
	mul.wide.u32 	%rd196, %r20, 8;
	add.s64 	%rd197, %rd1, %rd196;
	ld.global.u64 	%rd198, [%rd197];
	mad.lo.s64 	%rd58, %rd198, %rd283, %rd49;
	add.s32 	%r21, %r212, -3;
	and.b64  	%rd59, %rd282, 4294967295;
	mul.wide.u32 	%rd199, %r21, 8;
	add.s64 	%rd200, %rd2, %rd199;
	ld.global.u64 	%rd60, [%rd200];
	and.b64  	%rd201, %rd60, -4294967296;
	setp.ne.s64 	%p12, %rd201, 0;
	@%p12 bra 	$L__BB70_24;
	cvt.u32.u64 	%r111, %rd60;
	cvt.u32.u64 	%r112, %rd59;
	div.u32 	%r113, %r112, %r111;
	mul.lo.s32 	%r114, %r113, %r111;
	sub.s32 	%r115, %r112, %r114;
	cvt.u64.u32 	%rd284, %r113;
	cvt.u64.u32 	%rd285, %r115;
	bra.uni 	$L__BB70_25;
$L__BB70_24:
	div.s64 	%rd284, %rd59, %rd60;
	mul.lo.s64 	%rd202, %rd284, %rd60;
	sub.s64 	%rd285, %rd59, %rd202;
$L__BB70_25:
	mul.wide.u32 	%rd203, %r21, 8;
	add.s64 	%rd204, %rd1, %rd203;
	ld.global.u64 	%rd205, [%rd204];
	mad.lo.s64 	%rd67, %rd205, %rd285, %rd58;
	and.b64  	%rd68, %rd284, 4294967295;
	add.s32 	%r116, %r212, -4;
	mul.wide.u32 	%rd206, %r116, 8;
	add.s64 	%rd207, %rd2, %rd206;
	ld.global.u64 	%rd69, [%rd207];
	and.b64  	%rd208, %rd69, -4294967296;
	setp.ne.s64 	%p13, %rd208, 0;
	@%p13 bra 	$L__BB70_27;
	cvt.u32.u64 	%r117, %rd69;
	cvt.u32.u64 	%r118, %rd68;
	div.u32 	%r119, %r118, %r117;
	mul.lo.s32 	%r120, %r119, %r117;
	sub.s32 	%r121, %r118, %r120;
	cvt.u64.u32 	%rd286, %r119;
	cvt.u64.u32 	%rd287, %r121;
	bra.uni 	$L__BB70_28;
$L__BB70_27:
	div.s64 	%rd286, %rd68, %rd69;
	mul.lo.s64 	%rd209, %rd286, %rd69;
	sub.s64 	%rd287, %rd68, %rd209;
$L__BB70_28:
	mul.wide.u32 	%rd210, %r116, 8;
	add.s64 	%rd211, %rd1, %rd210;
	ld.global.u64 	%rd212, [%rd211];
	mad.lo.s64 	%rd307, %rd212, %rd287, %rd67;
	cvt.u32.u64 	%r217, %rd286;
	add.s32 	%r212, %r212, -8;
	add.s32 	%r211, %r211, 8;
	setp.ne.s32 	%p14, %r211, 0;
	@%p14 bra 	$L__BB70_4;
	add.s32 	%r216, %r212, 3;
$L__BB70_30:
	and.b32  	%r28, %r9, 7;
	setp.eq.s32 	%p15, %r28, 0;
	@%p15 bra 	$L__BB70_59;
	and.b32  	%r29, %r9, 3;
	setp.lt.u32 	%p16, %r28, 4;
	@%p16 bra 	$L__BB70_45;
	cvt.u64.u32 	%rd79, %r217;
	mul.wide.u32 	%rd214, %r216, 8;
	add.s64 	%rd215, %rd2, %rd214;
	ld.global.u64 	%rd80, [%rd215];
	and.b64  	%rd216, %rd80, -4294967296;
	setp.ne.s64 	%p17, %rd216, 0;
	@%p17 bra 	$L__BB70_34;
	cvt.u32.u64 	%r123, %rd80;
	cvt.u32.u64 	%r124, %rd79;
	div.u32 	%r125, %r124, %r123;
	mul.lo.s32 	%r126, %r125, %r123;
	sub.s32 	%r127, %r124, %r126;
	cvt.u64.u32 	%rd290, %r125;
	cvt.u64.u32 	%rd291, %r127;
	bra.uni 	$L__BB70_35;
$L__BB70_34:
	div.s64 	%rd290, %rd79, %rd80;
	mul.lo.s64 	%rd217, %rd290, %rd80;
	sub.s64 	%rd291, %rd79, %rd217;
$L__BB70_35:
	mul.wide.u32 	%rd218, %r216, 8;
	add.s64 	%rd219, %rd1, %rd218;
	ld.global.u64 	%rd220, [%rd219];
	mad.lo.s64 	%rd87, %rd220, %rd291, %rd307;
	add.s32 	%r30, %r216, -1;
	and.b64  	%rd88, %rd290, 4294967295;
	mul.wide.u32 	%rd221, %r30, 8;
	add.s64 	%rd222, %rd2, %rd221;
	ld.global.u64 	%rd89, [%rd222];
	and.b64  	%rd223, %rd89, -4294967296;
	setp.ne.s64 	%p18, %rd223, 0;
	@%p18 bra 	$L__BB70_37;
	cvt.u32.u64 	%r128, %rd89;
	cvt.u32.u64 	%r129, %rd88;
	div.u32 	%r130, %r129, %r128;
	mul.lo.s32 	%r131, %r130, %r128;
	sub.s32 	%r132, %r129, %r131;
	cvt.u64.u32 	%rd292, %r130;
	cvt.u64.u32 	%rd293, %r132;
	bra.uni 	$L__BB70_38;
$L__BB70_37:
	div.s64 	%rd292, %rd88, %rd89;
	mul.lo.s64 	%rd224, %rd292, %rd89;
	sub.s64 	%rd293, %rd88, %rd224;
$L__BB70_38:
	mul.wide.u32 	%rd225, %r30, 8;
	add.s64 	%rd226, %rd1, %rd225;
	ld.global.u64 	%rd227, [%rd226];
	mad.lo.s64 	%rd96, %rd227, %rd293, %rd87;
	add.s32 	%r31, %r216, -2;
	and.b64  	%rd97, %rd292, 4294967295;
	mul.wide.u32 	%rd228, %r31, 8;
	add.s64 	%rd229, %rd2, %rd228;
	ld.global.u64 	%rd98, [%rd229];
	and.b64  	%rd230, %rd98, -4294967296;
	setp.ne.s64 	%p19, %rd230, 0;
	@%p19 bra 	$L__BB70_40;
	cvt.u32.u64 	%r133, %rd98;
	cvt.u32.u64 	%r134, %rd97;
	div.u32 	%r135, %r134, %r133;
	mul.lo.s32 	%r136, %r135, %r133;
	sub.s32 	%r137, %r134, %r136;
	cvt.u64.u32 	%rd294, %r135;
	cvt.u64.u32 	%rd295, %r137;
	bra.uni 	$L__BB70_41;
$L__BB70_40:
	div.s64 	%rd294, %rd97, %rd98;
	mul.lo.s64 	%rd231, %rd294, %rd98;
	sub.s64 	%rd295, %rd97, %rd231;
$L__BB70_41:
	mul.wide.u32 	%rd232, %r31, 8;
	add.s64 	%rd233, %rd1, %rd232;
	ld.global.u64 	%rd234, [%rd233];
	mad.lo.s64 	%rd105, %rd234, %rd295, %rd96;
	add.s32 	%r32, %r216, -3;
	and.b64  	%rd106, %rd294, 4294967295;
	mul.wide.u32 	%rd235, %r32, 8;
	add.s64 	%rd236, %rd2, %rd235;
	ld.global.u64 	%rd107, [%rd236];
	and.b64  	%rd237, %rd107, -4294967296;
	setp.ne.s64 	%p20, %rd237, 0;
	@%p20 bra 	$L__BB70_43;
	cvt.u32.u64 	%r138, %rd107;
	cvt.u32.u64 	%r139, %rd106;
	div.u32 	%r140, %r139, %r138;
	mul.lo.s32 	%r141, %r140, %r138;
	sub.s32 	%r142, %r139, %r141;
	cvt.u64.u32 	%rd296, %r140;
	cvt.u64.u32 	%rd297, %r142;
	bra.uni 	$L__BB70_44;
$L__BB70_43:
	div.s64 	%rd296, %rd106, %rd107;
	mul.lo.s64 	%rd238, %rd296, %rd107;
	sub.s64 	%rd297, %rd106, %rd238;
$L__BB70_44:
	mul.wide.u32 	%rd239, %r32, 8;
	add.s64 	%rd240, %rd1, %rd239;
	ld.global.u64 	%rd241, [%rd240];
	mad.lo.s64 	%rd307, %rd241, %rd297, %rd105;
	cvt.u32.u64 	%r217, %rd296;
	add.s32 	%r216, %r216, -4;
$L__BB70_45:
	setp.eq.s32 	%p21, %r29, 0;
	@%p21 bra 	$L__BB70_59;
	setp.eq.s32 	%p22, %r29, 1;
	@%p22 bra 	$L__BB70_54;
	cvt.u64.u32 	%rd117, %r217;
	mul.wide.u32 	%rd243, %r216, 8;
	add.s64 	%rd244, %rd2, %rd243;
	ld.global.u64 	%rd118, [%rd244];
	and.b64  	%rd245, %rd118, -4294967296;
	setp.ne.s64 	%p23, %rd245, 0;
	@%p23 bra 	$L__BB70_49;
	cvt.u32.u64 	%r143, %rd118;
	cvt.u32.u64 	%r144, %rd117;
	div.u32 	%r145, %r144, %r143;
	mul.lo.s32 	%r146, %r145, %r143;
	sub.s32 	%r147, %r144, %r146;
	cvt.u64.u32 	%rd300, %r145;
	cvt.u64.u32 	%rd301, %r147;
	bra.uni 	$L__BB70_50;
$L__BB70_49:
	div.s64 	%rd300, %rd117, %rd118;
	mul.lo.s64 	%rd246, %rd300, %rd118;
	sub.s64 	%rd301, %rd117, %rd246;
$L__BB70_50:
	add.s64 	%rd248, %rd1, %rd243;
	ld.global.u64 	%rd249, [%rd248];
	mad.lo.s64 	%rd125, %rd249, %rd301, %rd307;
	add.s32 	%r37, %r216, -1;
	and.b64  	%rd126, %rd300, 4294967295;
	mul.wide.u32 	%rd250, %r37, 8;
	add.s64 	%rd251, %rd2, %rd250;
	ld.global.u64 	%rd127, [%rd251];
	and.b64  	%rd252, %rd127, -4294967296;
	setp.ne.s64 	%p24, %rd252, 0;
	@%p24 bra 	$L__BB70_52;
	cvt.u32.u64 	%r148, %rd127;
	cvt.u32.u64 	%r149, %rd126;
	div.u32 	%r150, %r149, %r148;
	mul.lo.s32 	%r151, %r150, %r148;
	sub.s32 	%r152, %r149, %r151;
	cvt.u64.u32 	%rd302, %r150;
	cvt.u64.u32 	%rd303, %r152;
	bra.uni 	$L__BB70_53;
$L__BB70_52:
	div.s64 	%rd302, %rd126, %rd127;
	mul.lo.s64 	%rd253, %rd302, %rd127;
	sub.s64 	%rd303, %rd126, %rd253;
$L__BB70_53:
	add.s64 	%rd255, %rd1, %rd250;
	ld.global.u64 	%rd256, [%rd255];
	mad.lo.s64 	%rd307, %rd256, %rd303, %rd125;
	cvt.u32.u64 	%r217, %rd302;
	add.s32 	%r216, %r216, -2;
$L__BB70_54:
	and.b32  	%r153, %r9, 1;
	setp.eq.b32 	%p25, %r153, 1;
	not.pred 	%p26, %p25;
	@%p26 bra 	$L__BB70_59;
	cvt.u64.u32 	%rd137, %r217;
	mul.wide.u32 	%rd257, %r216, 8;
	add.s64 	%rd258, %rd2, %rd257;
	ld.global.u64 	%rd138, [%rd258];
	and.b64  	%rd259, %rd138, -4294967296;
	setp.ne.s64 	%p27, %rd259, 0;
	@%p27 bra 	$L__BB70_57;
	cvt.u32.u64 	%r154, %rd138;
	cvt.u32.u64 	%r155, %rd137;
	rem.u32 	%r156, %r155, %r154;
	cvt.u64.u32 	%rd306, %r156;
	bra.uni 	$L__BB70_58;
$L__BB70_57:
	rem.s64 	%rd306, %rd137, %rd138;
$L__BB70_58:
	add.s64 	%rd261, %rd1, %rd257;
	ld.global.u64 	%rd262, [%rd261];
	mad.lo.s64 	%rd307, %rd262, %rd306, %rd307;
$L__BB70_59:
	cvta.to.global.u64 	%rd263, %rd145;
	shl.b64 	%rd264, %rd307, 1;
	add.s64 	%rd265, %rd263, %rd264;
	ld.global.u16 	%rs19, [%rd265];
	st.shared.u16 	[%r7], %rs19;
	bar.sync 	0;
	setp.ne.s32 	%p28, %r1, 0;
	@%p28 bra 	$L__BB70_77;
	setp.gt.u32 	%p29, %r5, 1;
	@%p29 bra 	$L__BB70_62;
	shl.b32 	%r157, %r3, 1;
	mov.u32 	%r158, sdata_f16;
	add.s32 	%r159, %r158, %r157;
	ld.shared.u16 	%rs118, [%r159];
	bra.uni 	$L__BB70_76;
$L__BB70_62:
	shl.b32 	%r161, %r3, 1;
	mov.u32 	%r162, sdata_f16;
	add.s32 	%r42, %r162, %r161;
	ld.shared.u16 	%rs118, [%r42];
	add.s32 	%r43, %r5, -1;
	add.s32 	%r163, %r5, -2;
	and.b32  	%r44, %r43, 15;
	setp.lt.u32 	%p30, %r163, 15;
	mov.b32 	%r225, 1;
	@%p30 bra 	$L__BB70_66;
	and.b32  	%r166, %r43, -16;
	neg.s32 	%r222, %r166;
	shl.b32 	%r46, %r2, 1;
	add.s32 	%r168, %r161, %r46;
	add.s32 	%r220, %r162, %r168;
	shl.b32 	%r48, %r2, 5;
	mov.b32 	%r223, 1;
	mov.b32 	%r221, 0;
$L__BB70_64:
	.pragma "nounroll";
	mul.lo.s32 	%r170, %r223, %r2;
	shl.b32 	%r171, %r170, 1;
	add.s32 	%r172, %r42, %r171;
	ld.shared.u16 	%rs23, [%r220];
	// begin inline asm
	{max.f16 %rs21,%rs118,%rs23;
}
	// end inline asm
	add.s32 	%r173, %r172, %r46;
	ld.shared.u16 	%rs26, [%r173];
	// begin inline asm
	{max.f16 %rs24,%rs21,%rs26;
}
	// end inline asm
	add.s32 	%r174, %r173, %r46;
	ld.shared.u16 	%rs29, [%r174];
	// begin inline asm
	{max.f16 %rs27,%rs24,%rs29;
}
	// end inline asm
	add.s32 	%r175, %r174, %r46;
	ld.shared.u16 	%rs32, [%r175];
	// begin inline asm
	{max.f16 %rs30,%rs27,%rs32;
}
	// end inline asm
	add.s32 	%r176, %r175, %r46;
	ld.shared.u16 	%rs35, [%r176];
	// begin inline asm
	{max.f16 %rs33,%rs30,%rs35;
}
	// end inline asm
	add.s32 	%r177, %r176, %r46;
	ld.shared.u16 	%rs38, [%r177];
	// begin inline asm
	{max.f16 %rs36,%rs33,%rs38;
}
	// end inline asm
	add.s32 	%r178, %r177, %r46;
	ld.shared.u16 	%rs41, [%r178];
	// begin inline asm
	{max.f16 %rs39,%rs36,%rs41;
}
	// end inline asm
	add.s32 	%r179, %r178, %r46;
	ld.shared.u16 	%rs44, [%r179];
	// begin inline asm
	{max.f16 %rs42,%rs39,%rs44;
}
	// end inline asm
	add.s32 	%r180, %r179, %r46;
	ld.shared.u16 	%rs47, [%r180];
	// begin inline asm
	{max.f16 %rs45,%rs42,%rs47;
}
	// end inline asm
	add.s32 	%r181, %r180, %r46;
	ld.shared.u16 	%rs50, [%r181];
	// begin inline asm
	{max.f16 %rs48,%rs45,%rs50;
}
	// end inline asm
	add.s32 	%r182, %r181, %r46;
	ld.shared.u16 	%rs53, [%r182];
	// begin inline asm
	{max.f16 %rs51,%rs48,%rs53;
}
	// end inline asm
	add.s32 	%r183, %r182, %r46;
	ld.shared.u16 	%rs56, [%r183];
	// begin inline asm
	{max.f16 %rs54,%rs51,%rs56;
}
	// end inline asm
	add.s32 	%r184, %r183, %r46;
	ld.shared.u16 	%rs59, [%r184];
	// begin inline asm
	{max.f16 %rs57,%rs54,%rs59;
}
	// end inline asm
	add.s32 	%r185, %r184, %r46;
	ld.shared.u16 	%rs62, [%r185];
	// begin inline asm
	{max.f16 %rs60,%rs57,%rs62;
}
	// end inline asm
	add.s32 	%r186, %r185, %r46;
	ld.shared.u16 	%rs65, [%r186];
	// begin inline asm
	{max.f16 %rs63,%rs60,%rs65;
}
	// end inline asm
	add.s32 	%r187, %r186, %r46;
	ld.shared.u16 	%rs68, [%r187];
	// begin inline asm
	{max.f16 %rs118,%rs63,%rs68;
}
	// end inline asm
	add.s32 	%r223, %r223, 16;
	add.s32 	%r222, %r222, 16;
	add.s32 	%r221, %r221, 16;
	add.s32 	%r220, %r220, %r48;
	setp.ne.s32 	%p31, %r222, 0;
	@%p31 bra 	$L__BB70_64;
	add.s32 	%r225, %r221, 1;
$L__BB70_66:
	setp.eq.s32 	%p32, %r44, 0;
	@%p32 bra 	$L__BB70_75;
	and.b32  	%r59, %r43, 7;
	setp.lt.u32 	%p33, %r44, 8;
	@%p33 bra 	$L__BB70_69;
	mul.lo.s32 	%r188, %r225, %r2;
	shl.b32 	%r189, %r188, 1;
	add.s32 	%r190, %r42, %r189;
	ld.shared.u16 	%rs72, [%r190];
	// begin inline asm
	{max.f16 %rs70,%rs118,%rs72;
}
	// end inline asm
	shl.b32 	%r191, %r2, 1;
	add.s32 	%r192, %r190, %r191;
	ld.shared.u16 	%rs75, [%r192];
	// begin inline asm
	{max.f16 %rs73,%rs70,%rs75;
}
	// end inline asm
	add.s32 	%r193, %r192, %r191;
	ld.shared.u16 	%rs78, [%r193];
	// begin inline asm
	{max.f16 %rs76,%rs73,%rs78;
}
	// end inline asm
	add.s32 	%r194, %r193, %r191;
	ld.shared.u16 	%rs81, [%r194];
	// begin inline asm
	{max.f16 %rs79,%rs76,%rs81;
}
	// end inline asm
	add.s32 	%r195, %r194, %r191;
	ld.shared.u16 	%rs84, [%r195];
	// begin inline asm
	{max.f16 %rs82,%rs79,%rs84;
}
	// end inline asm
	add.s32 	%r196, %r195, %r191;
	ld.shared.u16 	%rs87, [%r196];
	// begin inline asm
	{max.f16 %rs85,%rs82,%rs87;
}
	// end inline asm
	add.s32 	%r197, %r196, %r191;
	ld.shared.u16 	%rs90, [%r197];
	// begin inline asm
	{max.f16 %rs88,%rs85,%rs90;
}
	// end inline asm
	add.s32 	%r198, %r197, %r191;
	ld.shared.u16 	%rs93, [%r198];
	// begin inline asm
	{max.f16 %rs118,%rs88,%rs93;
}
	// end inline asm
	add.s32 	%r225, %r225, 8;
$L__BB70_69:
	setp.eq.s32 	%p34, %r59, 0;
	@%p34 bra 	$L__BB70_75;
	and.b32  	%r62, %r43, 3;
	setp.lt.u32 	%p35, %r59, 4;
	@%p35 bra 	$L__BB70_72;
	mul.lo.s32 	%r199, %r225, %r2;
	shl.b32 	%r200, %r199, 1;
	add.s32 	%r201, %r42, %r200;
	ld.shared.u16 	%rs97, [%r201];
	// begin inline asm
	{max.f16 %rs95,%rs118,%rs97;
}
	// end inline asm
	shl.b32 	%r202, %r2, 1;
	add.s32 	%r203, %r201, %r202;
	ld.shared.u16 	%rs100, [%r203];
	// begin inline asm
	{max.f16 %rs98,%rs95,%rs100;
}
	// end inline asm
	add.s32 	%r204, %r203, %r202;
	ld.shared.u16 	%rs103, [%r204];
	// begin inline asm
	{max.f16 %rs101,%rs98,%rs103;
}
	// end inline asm
	add.s32 	%r205, %r204, %r202;
	ld.shared.u16 	%rs106, [%r205];
	// begin inline asm
	{max.f16 %rs118,%rs101,%rs106;
}
	// end inline asm
	add.s32 	%r225, %r225, 4;
$L__BB70_72:
	setp.eq.s32 	%p36, %r62, 0;
	@%p36 bra 	$L__BB70_75;
	mul.lo.s32 	%r206, %r2, %r225;
	shl.b32 	%r207, %r206, 1;
	add.s32 	%r209, %r207, %r161;
	add.s32 	%r228, %r162, %r209;
	shl.b32 	%r66, %r2, 1;
	neg.s32 	%r227, %r62;
$L__BB70_74:
	.pragma "nounroll";
	ld.shared.u16 	%rs109, [%r228];
	// begin inline asm
	{max.f16 %rs118,%rs118,%rs109;
}
	// end inline asm
	add.s32 	%r228, %r228, %r66;
	add.s32 	%r227, %r227, 1;
	setp.ne.s32 	%p37, %r227, 0;
	@%p37 bra 	$L__BB70_74;
$L__BB70_75:
	st.shared.u16 	[%r42], %rs118;
$L__BB70_76:
	cvt.u64.u32 	%rd266, %r4;
	mad.lo.s64 	%rd267, %rd147, %rd266, %rd3;
	cvta.to.global.u64 	%rd268, %rd144;
	shl.b64 	%rd269, %rd267, 1;
	add.s64 	%rd270, %rd268, %rd269;
	st.global.u16 	[%rd270], %rs118;
$L__BB70_77:
	ret;

}
	// .globl	contiguous_reduce33_f16
.visible .entry contiguous_reduce33_f16(
	.param .u64 .ptr .align 1 contiguous_reduce33_f16_param_0,
	.param .u64 .ptr .align 1 contiguous_reduce33_f16_param_1,
	.param .u64 contiguous_reduce33_f16_param_2,
	.param .u64 contiguous_reduce33_f16_param_3,
	.param .u64 contiguous_reduce33_f16_param_4
)
{
	.reg .pred 	%p<14>;
	.reg .b16 	%rs<120>;
	.reg .b32 	%r<110>;
	.reg .b64 	%rd<16>;

	ld.param.u64 	%rd2, [contiguous_reduce33_f16_param_0];
	ld.param.u64 	%rd3, [contiguous_reduce33_f16_param_1];
	ld.param.u64 	%rd4, [contiguous_reduce33_f16_param_3];
	ld.param.u64 	%rd5, [contiguous_reduce33_f16_param_4];
	mov.u32 	%r1, %tid.y;
	mov.u32 	%r2, %ntid.x;
	mov.u32 	%r3, %tid.x;
	mad.lo.s32 	%r38, %r1, %r2, %r3;
	mov.u32 	%r39, %ctaid.x;
	mad.lo.s32 	%r40, %r39, %r2, %r3;
	mov.u32 	%r4, %ctaid.y;
	mov.u32 	%r5, %ntid.y;
	mad.lo.s32 	%r41, %r4, %r5, %r1;
	mov.b16 	%rs18, -1024;
	// begin inline asm
	cvt.rn.f16.u16 %rs17, %rs18;
	// end inline asm
	shl.b32 	%r42, %r38, 1;
	mov.u32 	%r43, sdata_f16;
	add.s32 	%r7, %r43, %r42;
	st.shared.u16 	[%r7], %rs17;
	cvt.u64.u32 	%rd1, %r40;
	setp.le.u64 	%p1, %rd4, %rd1;
	cvt.u64.u32 	%rd7, %r41;
	setp.le.u64 	%p2, %rd5, %rd7;
	or.pred  	%p3, %p1, %p2;
	@%p3 bra 	$L__BB71_19;
	cvt.u32.u64 	%r44, %rd1;
	cvta.to.global.u64 	%rd8, %rd3;
	cvt.u32.u64 	%r45, %rd4;
	mad.lo.s32 	%r46, %r41, %r45, %r44;
	mul.wide.u32 	%rd9, %r46, 2;
	add.s64 	%rd10, %rd8, %rd9;
	ld.global.u16 	%rs19, [%rd10];
	st.shared.u16 	[%r7], %rs19;
	bar.sync 	0;
	setp.ne.s32 	%p4, %r1, 0;
	@%p4 bra 	$L__BB71_19;
	setp.gt.u32 	%p5, %r5, 1;
	@%p5 bra 	$L__BB71_4;
	shl.b32 	%r47, %r3, 1;
	add.s32 	%r49, %r43, %r47;
	ld.shared.u16 	%rs118, [%r49];
	bra.uni 	$L__BB71_18;
$L__BB71_4:
	shl.b32 	%r51, %r3, 1;
	add.s32 	%r8, %r43, %r51;
	ld.shared.u16 	%rs118, [%r8];
	add.s32 	%r9, %r5, -1;
	add.s32 	%r53, %r5, -2;
	and.b32  	%r10, %r9, 15;
	setp.lt.u32 	%p6, %r53, 15;
	mov.b32 	%r106, 1;
	@%p6 bra 	$L__BB71_8;
	and.b32  	%r56, %r9, -16;
	neg.s32 	%r103, %r56;
	shl.b32 	%r12, %r2, 1;
	add.s32 	%r58, %r51, %r12;
	add.s32 	%r101, %r43, %r58;
	shl.b32 	%r14, %r2, 5;
	mov.b32 	%r104, 1;
	mov.b32 	%r102, 0;
$L__BB71_6:
	.pragma "nounroll";
	mul.lo.s32 	%r60, %r104, %r2;
	shl.b32 	%r61, %r60, 1;
	add.s32 	%r62, %r8, %r61;
	ld.shared.u16 	%rs23, [%r101];
	// begin inline asm
	{max.f16 %rs21,%rs118,%rs23;
}
	// end inline asm
	add.s32 	%r63, %r62, %r12;
	ld.shared.u16 	%rs26, [%r63];
	// begin inline asm
	{max.f16 %rs24,%rs21,%rs26;
}
	// end inline asm
	add.s32 	%r64, %r63, %r12;
	ld.shared.u16 	%rs29, [%r64];
	// begin inline asm
	{max.f16 %rs27,%rs24,%rs29;
}
	// end inline asm
	add.s32 	%r65, %r64, %r12;
	ld.shared.u16 	%rs32, [%r65];
	// begin inline asm
	{max.f16 %rs30,%rs27,%rs32;
}
	// end inline asm
	add.s32 	%r66, %r65, %r12;
	ld.shared.u16 	%rs35, [%r66];
	// begin inline asm
	{max.f16 %rs33,%rs30,%rs35;
}
	// end inline asm
	add.s32 	%r67, %r66, %r12;
	ld.shared.u16 	%rs38, [%r67];
	// begin inline asm
	{max.f16 %rs36,%rs33,%rs38;
}
	// end inline asm
	add.s32 	%r68, %r67, %r12;
	ld.shared.u16 	%rs41, [%r68];
	// begin inline asm
	{max.f16 %rs39,%rs36,%rs41;
}
	// end inline asm
	add.s32 	%r69, %r68, %r12;
	ld.shared.u16 	%rs44, [%r69];
	// begin inline asm
	{max.f16 %rs42,%rs39,%rs44;
}
	// end inline asm
	add.s32 	%r70, %r69, %r12;
	ld.shared.u16 	%rs47, [%r70];
	// begin inline asm
	{max.f16 %rs45,%rs42,%rs47;
}
	// end inline asm
	add.s32 	%r71, %r70, %r12;
	ld.shared.u16 	%rs50, [%r71];
	// begin inline asm
	{max.f16 %rs48,%rs45,%rs50;
}
	// end inline asm
	add.s32 	%r72, %r71, %r12;
	ld.shared.u16 	%rs53, [%r72];
	// begin inline asm
	{max.f16 %rs51,%rs48,%rs53;
}
	// end inline asm
	add.s32 	%r73, %r72, %r12;
	ld.shared.u16 	%rs56, [%r73];
	// begin inline asm
	{max.f16 %rs54,%rs51,%rs56;
}
	// end inline asm
	add.s32 	%r74, %r73, %r12;
	ld.shared.u16 	%rs59, [%r74];
	// begin inline asm
	{max.f16 %rs57,%rs54,%rs59;
}
	// end inline asm
	add.s32 	%r75, %r74, %r12;
	ld.shared.u16 	%rs62, [%r75];
	// begin inline asm
	{max.f16 %rs60,%rs57,%rs62;
}
	// end inline asm
	add.s32 	%r76, %r75, %r12;
	ld.shared.u16 	%rs65, [%r76];
	// begin inline asm
	{max.f16 %rs63,%rs60,%rs65;
}
	// end inline asm
	add.s32 	%r77, %r76, %r12;
	ld.shared.u16 	%rs68, [%r77];
	// begin inline asm
	{max.f16 %rs118,%rs63,%rs68;
}
	// end inline asm
	add.s32 	%r104, %r104, 16;
	add.s32 	%r103, %r103, 16;
	add.s32 	%r102, %r102, 16;
	add.s32 	%r101, %r101, %r14;
	setp.ne.s32 	%p7, %r103, 0;
	@%p7 bra 	$L__BB71_6;
	add.s32 	%r106, %r102, 1;
$L__BB71_8:
	setp.eq.s32 	%p8, %r10, 0;
	@%p8 bra 	$L__BB71_17;
	and.b32  	%r25, %r9, 7;
	setp.lt.u32 	%p9, %r10, 8;
	@%p9 bra 	$L__BB71_11;
	mul.lo.s32 	%r78, %r106, %r2;
	shl.b32 	%r79, %r78, 1;
	add.s32 	%r80, %r8, %r79;
	ld.shared.u16 	%rs72, [%r80];
	// begin inline asm
	{max.f16 %rs70,%rs118,%rs72;
}
	// end inline asm
	shl.b32 	%r81, %r2, 1;
	add.s32 	%r82, %r80, %r81;
	ld.shared.u16 	%rs75, [%r82];
	// begin inline asm
	{max.f16 %rs73,%rs70,%rs75;
}
	// end inline asm
	add.s32 	%r83, %r82, %r81;
	ld.shared.u16 	%rs78, [%r83];
	// begin inline asm
	{max.f16 %rs76,%rs73,%rs78;
}
	// end inline asm
	add.s32 	%r84, %r83, %r81;
	ld.shared.u16 	%rs81, [%r84];
	// begin inline asm
	{max.f16 %rs79,%rs76,%rs81;
}
	// end inline asm
	add.s32 	%r85, %r84, %r81;
	ld.shared.u16 	%rs84, [%r85];
	// begin inline asm
	{max.f16 %rs82,%rs79,%rs84;
}
	// end inline asm
	add.s32 	%r86, %r85, %r81;
	ld.shared.u16 	%rs87, [%r86];
	// begin inline asm
	{max.f16 %rs85,%rs82,%rs87;
}
	// end inline asm
	add.s32 	%r87, %r86, %r81;
	ld.shared.u16 	%rs90, [%r87];
	// begin inline asm
	{max.f16 %rs88,%rs85,%rs90;
}
	// end inline asm
	add.s32 	%r88, %r87, %r81;
	ld.shared.u16 	%rs93, [%r88];
	// begin inline asm
	{max.f16 %rs118,%rs88,%rs93;
}
	// end inline asm
	add.s32 	%r106, %r106, 8;
$L__BB71_11:
	setp.eq.s32 	%p10, %r25, 0;
	@%p10 bra 	$L__BB71_17;
	and.b32  	%r28, %r9, 3;
	setp.lt.u32 	%p11, %r25, 4;
	@%p11 bra 	$L__BB71_14;
	mul.lo.s32 	%r89, %r106, %r2;
	shl.b32 	%r90, %r89, 1;
	add.s32 	%r91, %r8, %r90;
	ld.shared.u16 	%rs97, [%r91];
	// begin inline asm
	{max.f16 %rs95,%rs118,%rs97;
}
	// end inline asm
	shl.b32 	%r92, %r2, 1;
	add.s32 	%r93, %r91, %r92;
	ld.shared.u16 	%rs100, [%r93];
	// begin inline asm
	{max.f16 %rs98,%rs95,%rs100;
}
	// end inline asm
	add.s32 	%r94, %r93, %r92;
	ld.shared.u16 	%rs103, [%r94];
	// begin inline asm
	{max.f16 %rs101,%rs98,%rs103;
}
	// end inline asm
	add.s32 	%r95, %r94, %r92;
	ld.shared.u16 	%rs106, [%r95];
	// begin inline asm
	{max.f16 %rs118,%rs101,%rs106;
}
	// end inline asm
	add.s32 	%r106, %r106, 4;
$L__BB71_14:
	setp.eq.s32 	%p12, %r28, 0;
	@%p12 bra 	$L__BB71_17;
	mul.lo.s32 	%r96, %r2, %r106;
	shl.b32 	%r97, %r96, 1;
	add.s32 	%r99, %r97, %r51;
	add.s32 	%r109, %r43, %r99;
	shl.b32 	%r32, %r2, 1;
	neg.s32 	%r108, %r28;
$L__BB71_16:
	.pragma "nounroll";
	ld.shared.u16 	%rs109, [%r109];
	// begin inline asm
	{max.f16 %rs118,%rs118,%rs109;
}
	// end inline asm
	add.s32 	%r109, %r109, %r32;
	add.s32 	%r108, %r108, 1;
	setp.ne.s32 	%p13, %r108, 0;
	@%p13 bra 	$L__BB71_16;
$L__BB71_17:
	st.shared.u16 	[%r8], %rs118;
$L__BB71_18:
	cvt.u64.u32 	%rd11, %r4;
	mad.lo.s64 	%rd12, %rd4, %rd11, %rd1;
	cvta.to.global.u64 	%rd13, %rd2;
	shl.b64 	%rd14, %rd12, 1;
	add.s64 	%rd15, %rd13, %rd14;
	st.global.u16 	[%rd15], %rs118;
$L__BB71_19:
	ret;

}
	// .globl	contiguous_reduce_bf16
.visible .entry contiguous_reduce_bf16(
	.param .u64 .ptr .align 1 contiguous_reduce_bf16_param_0,
	.param .u64 .ptr .align 1 contiguous_reduce_bf16_param_1,
	.param .u64 contiguous_reduce_bf16_param_2
)
{
	.reg .pred 	%p<8>;
	.reg .b16 	%rs<29>;
	.reg .b32 	%r<16>;
	.reg .b64 	%rd<16>;

	ld.param.u64 	%rd4, [contiguous_reduce_bf16_param_0];
	ld.param.u64 	%rd6, [contiguous_reduce_bf16_param_1];
	ld.param.u64 	%rd5, [contiguous_reduce_bf16_param_2];
	cvta.to.global.u64 	%rd1, %rd6;
	mov.u32 	%r1, %tid.x;
	mov.u32 	%r2, %ctaid.x;
	mov.u32 	%r15, %ntid.x;
	mul.lo.s32 	%r8, %r2, %r15;
	shl.b32 	%r9, %r8, 1;
	add.s32 	%r4, %r9, %r1;
	mov.b16 	%rs2, -128;
	// begin inline asm
	cvt.rn.bf16.u16 %rs1, %rs2;
	// end inline asm
	shl.b32 	%r10, %r1, 1;
	mov.u32 	%r11, sdata_bf16;
	add.s32 	%r5, %r11, %r10;
	st.shared.u16 	[%r5], %rs1;
	add.s32 	%r12, %r4, %r15;
	cvt.u64.u32 	%rd2, %r12;
	setp.le.u64 	%p1, %rd5, %rd2;
	@%p1 bra 	$L__BB72_2;
	mul.wide.u32 	%rd9, %r4, 2;
	add.s64 	%rd10, %rd1, %rd9;
	ld.global.u16 	%rs5, [%rd10];
	shl.b64 	%rd11, %rd2, 1;
	add.s64 	%rd12, %rd1, %rd11;
	ld.global.u16 	%rs6, [%rd12];
	// begin inline asm
	{ max.bf16 %rs4,%rs5,%rs6;
}
	// end inline asm
	st.shared.u16 	[%r5], %rs4;
	bra.uni 	$L__BB72_4;
$L__BB72_2:
	cvt.u64.u32 	%rd3, %r4;
	setp.le.u64 	%p2, %rd5, %rd3;
	@%p2 bra 	$L__BB72_4;
	shl.b64 	%rd7, %rd3, 1;
	add.s64 	%rd8, %rd1, %rd7;
	ld.global.u16 	%rs3, [%rd8];
	st.shared.u16 	[%r5], %rs3;
$L__BB72_4:
	bar.sync 	0;
	setp.lt.u32 	%p3, %r15, 66;
	@%p3 bra 	$L__BB72_8;
$L__BB72_5:
	shr.u32 	%r7, %r15, 1;
	setp.ge.u32 	%p4, %r1, %r7;
	@%p4 bra 	$L__BB72_7;
	ld.shared.u16 	%rs8, [%r5];
	and.b32  	%r13, %r15, 2046;
	add.s32 	%r14, %r5, %r13;
	ld.shared.u16 	%rs9, [%r14];
	// begin inline asm
	{ max.bf16 %rs7,%rs8,%rs9;
}
	// end inline asm
	st.shared.u16 	[%r5], %rs7;
$L__BB72_7:
	bar.sync 	0;
	setp.gt.u32 	%p5, %r15, 131;
	mov.u32 	%r15, %r7;
	@%p5 bra 	$L__BB72_5;
$L__BB72_8:
	setp.gt.u32 	%p6, %r1, 31;
	@%p6 bra 	$L__BB72_11;
	ld.shared.u16 	%rs11, [%r5];
	ld.shared.u16 	%rs12, [%r5+64];
	// begin inline asm
	{ max.bf16 %rs10,%rs11,%rs12;
}
	// end inline asm
	st.volatile.shared.u16 	[%r5], %rs10;
	ld.shared.u16 	%rs15, [%r5+32];
	// begin inline asm
	{ max.bf16 %rs13,%rs10,%rs15;
}
	// end inline asm
	st.volatile.shared.u16 	[%r5], %rs13;
	ld.shared.u16 	%rs18, [%r5+16];
	// begin inline asm
	{ max.bf16 %rs16,%rs13,%rs18;
}
	// end inline asm
	st.volatile.shared.u16 	[%r5], %rs16;
	ld.shared.u16 	%rs21, [%r5+8];
	// begin inline asm
	{ max.bf16 %rs19,%rs16,%rs21;
}
	// end inline asm
	st.volatile.shared.u16 	[%r5], %rs19;
	ld.shared.u16 	%rs24, [%r5+4];
	// begin inline asm
	{ max.bf16 %rs22,%rs19,%rs24;
}
	// end inline asm
	st.volatile.shared.u16 	[%r5], %rs22;
	ld.shared.u16 	%rs27, [%r5+2];
	// begin inline asm
	{ max.bf16 %rs25,%rs22,%rs27;
}
	// end inline asm
	st.volatile.shared.u16 	[%r5], %rs25;
	setp.ne.s32 	%p7, %r1, 0;
	@%p7 bra 	$L__BB72_11;
	cvta.to.global.u64 	%rd13, %rd4;
	mul.wide.u32 	%rd14, %r2, 2;
	add.s64 	%rd15, %rd13, %rd14;
	ld.shared.u16 	%rs28, [sdata_bf16];
	st.global.u16 	[%rd15], %rs28;
$L__BB72_11:
	ret;

}
	// .globl	uncontiguous_reduce_bf16
.visible .entry uncontiguous_reduce_bf16(
	.param .u64 .ptr .align 1 uncontiguous_reduce_bf16_param_0,
	.param .u64 .ptr .align 1 uncontiguous_reduce_bf16_param_1,
	.param .u64 .ptr .align 1 uncontiguous_reduce_bf16_param_2,
	.param .u64 .ptr .align 1 uncontiguous_reduce_bf16_param_3,
	.param .u64 uncontiguous_reduce_bf16_param_4,
	.param .u64 uncontiguous_reduce_bf16_param_5
)
{
	.reg .pred 	%p<53>;
	.reg .b16 	%rs<29>;
	.reg .b32 	%r<212>;
	.reg .b64 	%rd<558>;

	ld.param.u64 	%rd260, [uncontiguous_reduce_bf16_param_0];
	ld.param.u64 	%rd263, [uncontiguous_reduce_bf16_param_1];
	ld.param.u64 	%rd264, [uncontiguous_reduce_bf16_param_2];
	ld.param.u64 	%rd265, [uncontiguous_reduce_bf16_param_3];
	ld.param.u64 	%rd261, [uncontiguous_reduce_bf16_param_4];
	ld.param.u64 	%rd262, [uncontiguous_reduce_bf16_param_5];
	cvta.to.global.u64 	%rd1, %rd265;
	cvta.to.global.u64 	%rd2, %rd264;
	cvta.to.global.u64 	%rd3, %rd263;
	mov.u32 	%r1, %tid.x;
	mov.u32 	%r2, %ctaid.x;
	mov.u32 	%r211, %ntid.x;
	mul.lo.s32 	%r52, %r2, %r211;
	shl.b32 	%r53, %r52, 1;
	add.s32 	%r4, %r53, %r1;
	mov.b16 	%rs2, -128;
	// begin inline asm
	cvt.rn.bf16.u16 %rs1, %rs2;
	// end inline asm
	shl.b32 	%r54, %r1, 1;
	mov.u32 	%r55, sdata_bf16;
	add.s32 	%r5, %r55, %r54;
	st.shared.u16 	[%r5], %rs1;
	add.s32 	%r56, %r4, %r211;
	cvt.u64.u32 	%rd511, %r56;
	setp.le.u64 	%p1, %rd262, %rd511;
	@%p1 bra 	$L__BB73_54;
	cvt.u32.u64 	%r6, %rd261;
	add.s32 	%r205, %r6, -1;
	setp.lt.s32 	%p27, %r205, 0;
	mov.b64 	%rd515, 0;
	mov.u64 	%rd516, %rd515;
	@%p27 bra 	$L__BB73_53;
	cvt.u64.u32 	%rd512, %r4;
	setp.lt.u32 	%p28, %r205, 3;
	mov.b64 	%rd516, 0;
	mov.u64 	%rd515, %rd516;
	@%p28 bra 	$L__BB73_30;
	add.s32 	%r203, %r6, -2;
	and.b32  	%r132, %r6, -4;
	neg.s32 	%r202, %r132;
	mov.b64 	%rd516, 0;
$L__BB73_4:
	.pragma "nounroll";
	add.s32 	%r12, %r203, 1;
	mul.wide.u32 	%rd397, %r12, 8;
	add.s64 	%rd398, %rd2, %rd397;
	ld.global.u64 	%rd10, [%rd398];
	or.b64  	%rd399, %rd512, %rd10;
	and.b64  	%rd400, %rd399, -4294967296;
	setp.ne.s64 	%p29, %rd400, 0;
	@%p29 bra 	$L__BB73_6;
	cvt.u32.u64 	%r133, %rd10;
	cvt.u32.u64 	%r134, %rd512;
	div.u32 	%r135, %r134, %r133;
	mul.lo.s32 	%r136, %r135, %r133;
	sub.s32 	%r137, %r134, %r136;
	cvt.u64.u32 	%rd477, %r135;
	cvt.u64.u32 	%rd478, %r137;
	bra.uni 	$L__BB73_7;
$L__BB73_6:
	div.s64 	%rd477, %rd512, %rd10;
	mul.lo.s64 	%rd401, %rd477, %rd10;
	sub.s64 	%rd478, %rd512, %rd401;
$L__BB73_7:
	mul.wide.u32 	%rd402, %r12, 8;
	add.s64 	%rd403, %rd1, %rd402;
	ld.global.u64 	%rd17, [%rd403];
	mad.lo.s64 	%rd18, %rd17, %rd478, %rd515;
	or.b64  	%rd404, %rd511, %rd10;
	and.b64  	%rd405, %rd404, -4294967296;
	setp.ne.s64 	%p30, %rd405, 0;
	@%p30 bra 	$L__BB73_9;
	cvt.u32.u64 	%r138, %rd10;
	cvt.u32.u64 	%r139, %rd511;
	div.u32 	%r140, %r139, %r138;
	mul.lo.s32 	%r141, %r140, %r138;
	sub.s32 	%r142, %r139, %r141;
	cvt.u64.u32 	%rd479, %r140;
	cvt.u64.u32 	%rd480, %r142;
	bra.uni 	$L__BB73_10;
$L__BB73_9:
	div.s64 	%rd479, %rd511, %rd10;
	mul.lo.s64 	%rd406, %rd479, %rd10;
	sub.s64 	%rd480, %rd511, %rd406;
$L__BB73_10:
	mad.lo.s64 	%rd25, %rd480, %rd17, %rd516;
	add.s32 	%r13, %r203, -2;
	mul.wide.u32 	%rd407, %r203, 8;
	add.s64 	%rd408, %rd2, %rd407;
	ld.global.u64 	%rd26, [%rd408];
	or.b64  	%rd409, %rd477, %rd26;
	and.b64  	%rd410, %rd409, -4294967296;
	setp.ne.s64 	%p31, %rd410, 0;
	@%p31 bra 	$L__BB73_12;
	cvt.u32.u64 	%r143, %rd26;
	cvt.u32.u64 	%r144, %rd477;
	div.u32 	%r145, %r144, %r143;
	mul.lo.s32 	%r146, %r145, %r143;
	sub.s32 	%r147, %r144, %r146;
	cvt.u64.u32 	%rd481, %r145;
	cvt.u64.u32 	%rd482, %r147;
	bra.uni 	$L__BB73_13;
$L__BB73_12:
	div.s64 	%rd481, %rd477, %rd26;
	mul.lo.s64 	%rd411, %rd481, %rd26;
	sub.s64 	%rd482, %rd477, %rd411;
$L__BB73_13:
	mul.wide.u32 	%rd412, %r203, 8;
	add.s64 	%rd413, %rd1, %rd412;
	ld.global.u64 	%rd33, [%rd413];
	mad.lo.s64 	%rd34, %rd33, %rd482, %rd18;
	or.b64  	%rd414, %rd479, %rd26;
	and.b64  	%rd415, %rd414, -4294967296;
	setp.ne.s64 	%p32, %rd415, 0;
	@%p32 bra 	$L__BB73_15;
	cvt.u32.u64 	%r148, %rd26;
	cvt.u32.u64 	%r149, %rd479;
	div.u32 	%r150, %r149, %r148;
	mul.lo.s32 	%r151, %r150, %r148;
	sub.s32 	%r152, %r149, %r151;
	cvt.u64.u32 	%rd483, %r150;
	cvt.u64.u32 	%rd484, %r152;
	bra.uni 	$L__BB73_16;
$L__BB73_15:
	div.s64 	%rd483, %rd479, %rd26;
	mul.lo.s64 	%rd416, %rd483, %rd26;
	sub.s64 	%rd484, %rd479, %rd416;
$L__BB73_16:
	mad.lo.s64 	%rd41, %rd484, %rd33, %rd25;
	add.s32 	%r14, %r203, -1;
	mul.wide.u32 	%rd417, %r14, 8;
	add.s64 	%rd418, %rd2, %rd417;
	ld.global.u64 	%rd42, [%rd418];
	or.b64  	%rd419, %rd481, %rd42;
	and.b64  	%rd420, %rd419, -4294967296;
	setp.ne.s64 	%p33, %rd420, 0;
	@%p33 bra 	$L__BB73_18;
	cvt.u32.u64 	%r153, %rd42;
	cvt.u32.u64 	%r154, %rd481;
	div.u32 	%r155, %r154, %r153;
	mul.lo.s32 	%r156, %r155, %r153;
	sub.s32 	%r157, %r154, %r156;
	cvt.u64.u32 	%rd485, %r155;
	cvt.u64.u32 	%rd486, %r157;
	bra.uni 	$L__BB73_19;
$L__BB73_18:
	div.s64 	%rd485, %rd481, %rd42;
	mul.lo.s64 	%rd421, %rd485, %rd42;
	sub.s64 	%rd486, %rd481, %rd421;
$L__BB73_19:
	mul.wide.u32 	%rd422, %r14, 8;
	add.s64 	%rd423, %rd1, %rd422;
	ld.global.u64 	%rd49, [%rd423];
	mad.lo.s64 	%rd50, %rd49, %rd486, %rd34;
	or.b64  	%rd424, %rd483, %rd42;
	and.b64  	%rd425, %rd424, -4294967296;
	setp.ne.s64 	%p34, %rd425, 0;
	@%p34 bra 	$L__BB73_21;
	cvt.u32.u64 	%r158, %rd42;
	cvt.u32.u64 	%r159, %rd483;
	div.u32 	%r160, %r159, %r158;
	mul.lo.s32 	%r161, %r160, %r158;
	sub.s32 	%r162, %r159, %r161;
	cvt.u64.u32 	%rd487, %r160;
	cvt.u64.u32 	%rd488, %r162;
	bra.uni 	$L__BB73_22;
$L__BB73_21:
	div.s64 	%rd487, %rd483, %rd42;
	mul.lo.s64 	%rd426, %rd487, %rd42;
	sub.s64 	%rd488, %rd483, %rd426;
$L__BB73_22:
	mad.lo.s64 	%rd57, %rd488, %rd49, %rd41;
	mul.wide.u32 	%rd427, %r13, 8;
	add.s64 	%rd428, %rd2, %rd427;
	ld.global.u64 	%rd58, [%rd428];
	or.b64  	%rd429, %rd485, %rd58;
	and.b64  	%rd430, %rd429, -4294967296;
	setp.ne.s64 	%p35, %rd430, 0;
	@%p35 bra 	$L__BB73_24;
	cvt.u32.u64 	%r163, %rd58;
	cvt.u32.u64 	%r164, %rd485;
	div.u32 	%r165, %r164, %r163;
	mul.lo.s32 	%r166, %r165, %r163;
	sub.s32 	%r167, %r164, %r166;
	cvt.u64.u32 	%rd512, %r165;
	cvt.u64.u32 	%rd490, %r167;
	bra.uni 	$L__BB73_25;
$L__BB73_24:
	div.s64 	%rd512, %rd485, %rd58;
	mul.lo.s64 	%rd431, %rd512, %rd58;
	sub.s64 	%rd490, %rd485, %rd431;
$L__BB73_25:
	mul.wide.u32 	%rd432, %r13, 8;
	add.s64 	%rd433, %rd1, %rd432;
	ld.global.u64 	%rd65, [%rd433];
	mad.lo.s64 	%rd515, %rd65, %rd490, %rd50;
	or.b64  	%rd434, %rd487, %rd58;
	and.b64  	%rd435, %rd434, -4294967296;
	setp.ne.s64 	%p36, %rd435, 0;
	@%p36 bra 	$L__BB73_27;
	cvt.u32.u64 	%r168, %rd58;
	cvt.u32.u64 	%r169, %rd487;
	div.u32 	%r170, %r169, %r168;
	mul.lo.s32 	%r171, %r170, %r168;
	sub.s32 	%r172, %r169, %r171;
	cvt.u64.u32 	%rd511, %r170;
	cvt.u64.u32 	%rd492, %r172;
	bra.uni 	$L__BB73_28;
$L__BB73_27:
	div.s64 	%rd511, %rd487, %rd58;
	mul.lo.s64 	%rd436, %rd511, %rd58;
	sub.s64 	%rd492, %rd487, %rd436;
$L__BB73_28:
	mad.lo.s64 	%rd516, %rd492, %rd65, %rd57;
	add.s32 	%r203, %r203, -4;
	add.s32 	%r202, %r202, 4;
	setp.ne.s32 	%p37, %r202, 0;
	@%p37 bra 	$L__BB73_4;
	add.s32 	%r205, %r203, 1;
$L__BB73_30:
	and.b32  	%r19, %r6, 3;
	setp.eq.s32 	%p38, %r19, 0;
	@%p38 bra 	$L__BB73_53;
	setp.eq.s32 	%p39, %r19, 1;
	@%p39 bra 	$L__BB73_45;
	mul.wide.u32 	%rd438, %r205, 8;
	add.s64 	%rd439, %rd2, %rd438;
	ld.global.u64 	%rd80, [%rd439];
	or.b64  	%rd440, %rd512, %rd80;
	and.b64  	%rd441, %rd440, -4294967296;
	setp.ne.s64 	%p40, %rd441, 0;
	@%p40 bra 	$L__BB73_34;
	cvt.u32.u64 	%r173, %rd80;
	cvt.u32.u64 	%r174, %rd512;
	div.u32 	%r175, %r174, %r173;
	mul.lo.s32 	%r176, %r175, %r173;
	sub.s32 	%r177, %r174, %r176;
	cvt.u64.u32 	%rd499, %r175;
	cvt.u64.u32 	%rd500, %r177;
	bra.uni 	$L__BB73_35;
$L__BB73_34:
	div.s64 	%rd499, %rd512, %rd80;
	mul.lo.s64 	%rd442, %rd499, %rd80;
	sub.s64 	%rd500, %rd512, %rd442;
$L__BB73_35:
	add.s64 	%rd444, %rd1, %rd438;
	ld.global.u64 	%rd87, [%rd444];
	mad.lo.s64 	%rd88, %rd87, %rd500, %rd515;
	or.b64  	%rd445, %rd511, %rd80;
	and.b64  	%rd446, %rd445, -4294967296;
	setp.ne.s64 	%p41, %rd446, 0;
	@%p41 bra 	$L__BB73_37;
	cvt.u32.u64 	%r178, %rd80;
	cvt.u32.u64 	%r179, %rd511;
	div.u32 	%r180, %r179, %r178;
	mul.lo.s32 	%r181, %r180, %r178;
	sub.s32 	%r182, %r179, %r181;
	cvt.u64.u32 	%rd501, %r180;
	cvt.u64.u32 	%rd502, %r182;
	bra.uni 	$L__BB73_38;
$L__BB73_37:
	div.s64 	%rd501, %rd511, %rd80;
	mul.lo.s64 	%rd447, %rd501, %rd80;
	sub.s64 	%rd502, %rd511, %rd447;
$L__BB73_38:
	mad.lo.s64 	%rd95, %rd502, %rd87, %rd516;
	add.s32 	%r20, %r205, -1;
	mul.wide.u32 	%rd448, %r20, 8;
	add.s64 	%rd449, %rd2, %rd448;
	ld.global.u64 	%rd96, [%rd449];
	or.b64  	%rd450, %rd499, %rd96;
	and.b64  	%rd451, %rd450, -4294967296;
	setp.ne.s64 	%p42, %rd451, 0;
	@%p42 bra 	$L__BB73_40;
	cvt.u32.u64 	%r183, %rd96;
	cvt.u32.u64 	%r184, %rd499;
	div.u32 	%r185, %r184, %r183;
	mul.lo.s32 	%r186, %r185, %r183;
	sub.s32 	%r187, %r184, %r186;
	cvt.u64.u32 	%rd512, %r185;
	cvt.u64.u32 	%rd504, %r187;
	bra.uni 	$L__BB73_41;
$L__BB73_40:
	div.s64 	%rd512, %rd499, %rd96;
	mul.lo.s64 	%rd452, %rd512, %rd96;
	sub.s64 	%rd504, %rd499, %rd452;
$L__BB73_41:
	add.s64 	%rd454, %rd1, %rd448;
	ld.global.u64 	%rd103, [%rd454];
	mad.lo.s64 	%rd515, %rd103, %rd504, %rd88;
	or.b64  	%rd455, %rd501, %rd96;
	and.b64  	%rd456, %rd455, -4294967296;
	setp.ne.s64 	%p43, %rd456, 0;
	@%p43 bra 	$L__BB73_43;
	cvt.u32.u64 	%r188, %rd96;
	cvt.u32.u64 	%r189, %rd501;
	div.u32 	%r190, %r189, %r188;
	mul.lo.s32 	%r191, %r190, %r188;
	sub.s32 	%r192, %r189, %r191;
	cvt.u64.u32 	%rd511, %r190;
	cvt.u64.u32 	%rd506, %r192;
	bra.uni 	$L__BB73_44;
$L__BB73_43:
	div.s64 	%rd511, %rd501, %rd96;
	mul.lo.s64 	%rd457, %rd511, %rd96;
	sub.s64 	%rd506, %rd501, %rd457;
$L__BB73_44:
	mad.lo.s64 	%rd516, %rd506, %rd103, %rd95;
	add.s32 	%r205, %r205, -2;
$L__BB73_45:
	and.b32  	%r193, %r6, 1;
	setp.eq.b32 	%p44, %r193, 1;
	not.pred 	%p45, %p44;
	@%p45 bra 	$L__BB73_53;
	mul.wide.u32 	%rd458, %r205, 8;
	add.s64 	%rd459, %rd2, %rd458;
	ld.global.u64 	%rd118, [%rd459];
	or.b64  	%rd460, %rd512, %rd118;
	and.b64  	%rd461, %rd460, -4294967296;
	setp.ne.s64 	%p46, %rd461, 0;
	@%p46 bra 	$L__BB73_48;
	cvt.u32.u64 	%r194, %rd118;
	cvt.u32.u64 	%r195, %rd512;
	rem.u32 	%r196, %r195, %r194;
	cvt.u64.u32 	%rd513, %r196;
	bra.uni 	$L__BB73_49;
$L__BB73_48:
	rem.s64 	%rd513, %rd512, %rd118;
$L__BB73_49:
	add.s64 	%rd463, %rd1, %rd458;
	ld.global.u64 	%rd122, [%rd463];
	mad.lo.s64 	%rd515, %rd122, %rd513, %rd515;
	or.b64  	%rd464, %rd511, %rd118;
	and.b64  	%rd465, %rd464, -4294967296;
	setp.ne.s64 	%p47, %rd465, 0;
	@%p47 bra 	$L__BB73_51;
	cvt.u32.u64 	%r197, %rd118;
	cvt.u32.u64 	%r198, %rd511;
	rem.u32 	%r199, %r198, %r197;
	cvt.u64.u32 	%rd514, %r199;
	bra.uni 	$L__BB73_52;
$L__BB73_51:
	rem.s64 	%rd514, %rd511, %rd118;
$L__BB73_52:
	mad.lo.s64 	%rd516, %rd514, %rd122, %rd516;
$L__BB73_53:
	shl.b64 	%rd466, %rd515, 1;
	add.s64 	%rd467, %rd3, %rd466;
	ld.global.u16 	%rs5, [%rd467];
	shl.b64 	%rd468, %rd516, 1;
	add.s64 	%rd469, %rd3, %rd468;
	ld.global.u16 	%rs6, [%rd469];
	// begin inline asm
	{ max.bf16 %rs4,%rs5,%rs6;
}
	// end inline asm
	st.shared.u16 	[%r5], %rs4;
	bra.uni 	$L__BB73_114;
$L__BB73_54:
	cvt.u64.u32 	%rd548, %r4;
	setp.le.u64 	%p2, %rd262, %rd548;
	@%p2 bra 	$L__BB73_114;
	cvt.u32.u64 	%r23, %rd261;
	add.s32 	%r209, %r23, -1;
	setp.lt.s32 	%p3, %r209, 0;
	mov.b64 	%rd557, 0;
	@%p3 bra 	$L__BB73_113;
	and.b32  	%r25, %r23, 7;
	setp.lt.u32 	%p4, %r209, 7;
	mov.b64 	%rd557, 0;
	@%p4 bra 	$L__BB73_84;
	add.s32 	%r207, %r23, -4;
	and.b32  	%r57, %r23, -8;
	neg.s32 	%r206, %r57;
	mov.b64 	%rd557, 0;
$L__BB73_58:
	.pragma "nounroll";
	add.s32 	%r30, %r207, 3;
	mul.wide.u32 	%rd270, %r30, 8;
	add.s64 	%rd271, %rd2, %rd270;
	ld.global.u64 	%rd133, [%rd271];
	or.b64  	%rd272, %rd548, %rd133;
	and.b64  	%rd273, %rd272, -4294967296;
	setp.ne.s64 	%p5, %rd273, 0;
	@%p5 bra 	$L__BB73_60;
	cvt.u32.u64 	%r58, %rd133;
	cvt.u32.u64 	%r59, %rd548;
	div.u32 	%r60, %r59, %r58;
	mul.lo.s32 	%r61, %r60, %r58;
	sub.s32 	%r62, %r59, %r61;
	cvt.u64.u32 	%rd519, %r60;
	cvt.u64.u32 	%rd520, %r62;
	bra.uni 	$L__BB73_61;
$L__BB73_60:
	div.s64 	%rd519, %rd548, %rd133;
	mul.lo.s64 	%rd274, %rd519, %rd133;
	sub.s64 	%rd520, %rd548, %rd274;
$L__BB73_61:
	add.s64 	%rd276, %rd1, %rd270;
	ld.global.u64 	%rd277, [%rd276];
	mad.lo.s64 	%rd140, %rd277, %rd520, %rd557;
	add.s32 	%r31, %r207, 2;
	mul.wide.u32 	%rd278, %r31, 8;
	add.s64 	%rd279, %rd2, %rd278;
	ld.global.u64 	%rd141, [%rd279];
	or.b64  	%rd280, %rd519, %rd141;
	and.b64  	%rd281, %rd280, -4294967296;
	setp.ne.s64 	%p6, %rd281, 0;
	@%p6 bra 	$L__BB73_63;
	cvt.u32.u64 	%r63, %rd141;
	cvt.u32.u64 	%r64, %rd519;
	div.u32 	%r65, %r64, %r63;
	mul.lo.s32 	%r66, %r65, %r63;
	sub.s32 	%r67, %r64, %r66;
	cvt.u64.u32 	%rd521, %r65;
	cvt.u64.u32 	%rd522, %r67;
	bra.uni 	$L__BB73_64;
$L__BB73_63:
	div.s64 	%rd521, %rd519, %rd141;
	mul.lo.s64 	%rd282, %rd521, %rd141;
	sub.s64 	%rd522, %rd519, %rd282;
$L__BB73_64:
	add.s64 	%rd284, %rd1, %rd278;
	ld.global.u64 	%rd285, [%rd284];
	mad.lo.s64 	%rd148, %rd285, %rd522, %rd140;
	add.s32 	%r32, %r207, 1;
	mul.wide.u32 	%rd286, %r32, 8;
	add.s64 	%rd287, %rd2, %rd286;
	ld.global.u64 	%rd149, [%rd287];
	or.b64  	%rd288, %rd521, %rd149;
	and.b64  	%rd289, %rd288, -4294967296;
	setp.ne.s64 	%p7, %rd289, 0;
	@%p7 bra 	$L__BB73_66;
	cvt.u32.u64 	%r68, %rd149;
	cvt.u32.u64 	%r69, %rd521;
	div.u32 	%r70, %r69, %r68;
	mul.lo.s32 	%r71, %r70, %r68;
	sub.s32 	%r72, %r69, %r71;
	cvt.u64.u32 	%rd523, %r70;
	cvt.u64.u32 	%rd524, %r72;
	bra.uni 	$L__BB73_67;
$L__BB73_66:
	div.s64 	%rd523, %rd521, %rd149;
	mul.lo.s64 	%rd290, %rd523, %rd149;
	sub.s64 	%rd524, %rd521, %rd290;
$L__BB73_67:
	add.s64 	%rd292, %rd1, %rd286;
	ld.global.u64 	%rd293, [%rd292];
	mad.lo.s64 	%rd156, %rd293, %rd524, %rd148;
	add.s32 	%r33, %r207, -4;
	mul.wide.u32 	%rd294, %r207, 8;
	add.s64 	%rd295, %rd2, %rd294;
	ld.global.u64 	%rd157, [%rd295];
	or.b64  	%rd296, %rd523, %rd157;
	and.b64  	%rd297, %rd296, -4294967296;
	setp.ne.s64 	%p8, %rd297, 0;
	@%p8 bra 	$L__BB73_69;
	cvt.u32.u64 	%r73, %rd157;
	cvt.u32.u64 	%r74, %rd523;
	div.u32 	%r75, %r74, %r73;
	mul.lo.s32 	%r76, %r75, %r73;
	sub.s32 	%r77, %r74, %r76;
	cvt.u64.u32 	%rd525, %r75;
	cvt.u64.u32 	%rd526, %r77;
	bra.uni 	$L__BB73_70;
$L__BB73_69:
	div.s64 	%rd525, %rd523, %rd157;
	mul.lo.s64 	%rd298, %rd525, %rd157;
	sub.s64 	%rd526, %rd523, %rd298;
$L__BB73_70:
	add.s64 	%rd300, %rd1, %rd294;
	ld.global.u64 	%rd301, [%rd300];
	mad.lo.s64 	%rd164, %rd301, %rd526, %rd156;
	add.s32 	%r34, %r207, -1;
	mul.wide.u32 	%rd302, %r34, 8;
	add.s64 	%rd303, %rd2, %rd302;
	ld.global.u64 	%rd165, [%rd303];
	or.b64  	%rd304, %rd525, %rd165;
	and.b64  	%rd305, %rd304, -4294967296;
	setp.ne.s64 	%p9, %rd305, 0;
	@%p9 bra 	$L__BB73_72;
	cvt.u32.u64 	%r78, %rd165;
	cvt.u32.u64 	%r79, %rd525;
	div.u32 	%r80, %r79, %r78;
	mul.lo.s32 	%r81, %r80, %r78;
	sub.s32 	%r82, %r79, %r81;
	cvt.u64.u32 	%rd527, %r80;
	cvt.u64.u32 	%rd528, %r82;
	bra.uni 	$L__BB73_73;
$L__BB73_72:
	div.s64 	%rd527, %rd525, %rd165;
	mul.lo.s64 	%rd306, %rd527, %rd165;
	sub.s64 	%rd528, %rd525, %rd306;
$L__BB73_73:
	add.s64 	%rd308, %rd1, %rd302;
	ld.global.u64 	%rd309, [%rd308];
	mad.lo.s64 	%rd172, %rd309, %rd528, %rd164;
	add.s32 	%r35, %r207, -2;
	mul.wide.u32 	%rd310, %r35, 8;
	add.s64 	%rd311, %rd2, %rd310;
	ld.global.u64 	%rd173, [%rd311];
	or.b64  	%rd312, %rd527, %rd173;
	and.b64  	%rd313, %rd312, -4294967296;
	setp.ne.s64 	%p10, %rd313, 0;
	@%p10 bra 	$L__BB73_75;
	cvt.u32.u64 	%r83, %rd173;
	cvt.u32.u64 	%r84, %rd527;
	div.u32 	%r85, %r84, %r83;
	mul.lo.s32 	%r86, %r85, %r83;
	sub.s32 	%r87, %r84, %r86;
	cvt.u64.u32 	%rd529, %r85;
	cvt.u64.u32 	%rd530, %r87;
	bra.uni 	$L__BB73_76;
$L__BB73_75:
	div.s64 	%rd529, %rd527, %rd173;
	mul.lo.s64 	%rd314, %rd529, %rd173;
	sub.s64 	%rd530, %rd527, %rd314;
$L__BB73_76:
	add.s64 	%rd316, %rd1, %rd310;
	ld.global.u64 	%rd317, [%rd316];
	mad.lo.s64 	%rd180, %rd317, %rd530, %rd172;
	add.s32 	%r36, %r207, -3;
	mul.wide.u32 	%rd318, %r36, 8;
	add.s64 	%rd319, %rd2, %rd318;
	ld.global.u64 	%rd181, [%rd319];
	or.b64  	%rd320, %rd529, %rd181;
	and.b64  	%rd321, %rd320, -4294967296;
	setp.ne.s64 	%p11, %rd321, 0;
	@%p11 bra 	$L__BB73_78;
	cvt.u32.u64 	%r88, %rd181;
	cvt.u32.u64 	%r89, %rd529;
	div.u32 	%r90, %r89, %r88;
	mul.lo.s32 	%r91, %r90, %r88;
	sub.s32 	%r92, %r89, %r91;
	cvt.u64.u32 	%rd531, %r90;
	cvt.u64.u32 	%rd532, %r92;
	bra.uni 	$L__BB73_79;
$L__BB73_78:
	div.s64 	%rd531, %rd529, %rd181;
	mul.lo.s64 	%rd322, %rd531, %rd181;
	sub.s64 	%rd532, %rd529, %rd322;
$L__BB73_79:
	add.s64 	%rd324, %rd1, %rd318;
	ld.global.u64 	%rd325, [%rd324];
	mad.lo.s64 	%rd188, %rd325, %rd532, %rd180;
	mul.wide.u32 	%rd326, %r33, 8;
	add.s64 	%rd327, %rd2, %rd326;
	ld.global.u64 	%rd189, [%rd327];
	or.b64  	%rd328, %rd531, %rd189;
	and.b64  	%rd329, %rd328, -4294967296;
	setp.ne.s64 	%p12, %rd329, 0;
	@%p12 bra 	$L__BB73_81;
	cvt.u32.u64 	%r93, %rd189;
	cvt.u32.u64 	%r94, %rd531;
	div.u32 	%r95, %r94, %r93;
	mul.lo.s32 	%r96, %r95, %r93;
	sub.s32 	%r97, %r94, %r96;
	cvt.u64.u32 	%rd548, %r95;
	cvt.u64.u32 	%rd534, %r97;
	bra.uni 	$L__BB73_82;
$L__BB73_81:
	div.s64 	%rd548, %rd531, %rd189;
	mul.lo.s64 	%rd330, %rd548, %rd189;
	sub.s64 	%rd534, %rd531, %rd330;
$L__BB73_82:
	add.s64 	%rd332, %rd1, %rd326;
	ld.global.u64 	%rd333, [%rd332];
	mad.lo.s64 	%rd557, %rd333, %rd534, %rd188;
	add.s32 	%r207, %r207, -8;
	add.s32 	%r206, %r206, 8;
	setp.ne.s32 	%p13, %r206, 0;
	@%p13 bra 	$L__BB73_58;
	add.s32 	%r209, %r207, 3;
$L__BB73_84:
	setp.eq.s32 	%p14, %r25, 0;
	@%p14 bra 	$L__BB73_113;
	and.b32  	%r41, %r23, 3;
	setp.lt.u32 	%p15, %r25, 4;
	@%p15 bra 	$L__BB73_99;
	mul.wide.u32 	%rd335, %r209, 8;
	add.s64 	%rd336, %rd2, %rd335;
	ld.global.u64 	%rd200, [%rd336];
	or.b64  	%rd337, %rd548, %rd200;
	and.b64  	%rd338, %rd337, -4294967296;
	setp.ne.s64 	%p16, %rd338, 0;
	@%p16 bra 	$L__BB73_88;
	cvt.u32.u64 	%r98, %rd200;
	cvt.u32.u64 	%r99, %rd548;
	div.u32 	%r100, %r99, %r98;
	mul.lo.s32 	%r101, %r100, %r98;
	sub.s32 	%r102, %r99, %r101;
	cvt.u64.u32 	%rd538, %r100;
	cvt.u64.u32 	%rd539, %r102;
	bra.uni 	$L__BB73_89;
$L__BB73_88:
	div.s64 	%rd538, %rd548, %rd200;
	mul.lo.s64 	%rd339, %rd538, %rd200;
	sub.s64 	%rd539, %rd548, %rd339;
$L__BB73_89:
	add.s64 	%rd341, %rd1, %rd335;
	ld.global.u64 	%rd342, [%rd341];
	mad.lo.s64 	%rd207, %rd342, %rd539, %rd557;
	add.s32 	%r42, %r209, -1;
	mul.wide.u32 	%rd343, %r42, 8;
	add.s64 	%rd344, %rd2, %rd343;
	ld.global.u64 	%rd208, [%rd344];
	or.b64  	%rd345, %rd538, %rd208;
	and.b64  	%rd346, %rd345, -4294967296;
	setp.ne.s64 	%p17, %rd346, 0;
	@%p17 bra 	$L__BB73_91;
	cvt.u32.u64 	%r103, %rd208;
	cvt.u32.u64 	%r104, %rd538;
	div.u32 	%r105, %r104, %r103;
	mul.lo.s32 	%r106, %r105, %r103;
	sub.s32 	%r107, %r104, %r106;
	cvt.u64.u32 	%rd540, %r105;
	cvt.u64.u32 	%rd541, %r107;
	bra.uni 	$L__BB73_92;
$L__BB73_91:
	div.s64 	%rd540, %rd538, %rd208;
	mul.lo.s64 	%rd347, %rd540, %rd208;
	sub.s64 	%rd541, %rd538, %rd347;
$L__BB73_92:
	add.s64 	%rd349, %rd1, %rd343;
	ld.global.u64 	%rd350, [%rd349];
	mad.lo.s64 	%rd215, %rd350, %rd541, %rd207;
	add.s32 	%r43, %r209, -2;
	mul.wide.u32 	%rd351, %r43, 8;
	add.s64 	%rd352, %rd2, %rd351;
	ld.global.u64 	%rd216, [%rd352];
	or.b64  	%rd353, %rd540, %rd216;
	and.b64  	%rd354, %rd353, -4294967296;
	setp.ne.s64 	%p18, %rd354, 0;
	@%p18 bra 	$L__BB73_94;
	cvt.u32.u64 	%r108, %rd216;
	cvt.u32.u64 	%r109, %rd540;
	div.u32 	%r110, %r109, %r108;
	mul.lo.s32 	%r111, %r110, %r108;
	sub.s32 	%r112, %r109, %r111;
	cvt.u64.u32 	%rd542, %r110;
	cvt.u64.u32 	%rd543, %r112;
	bra.uni 	$L__BB73_95;
$L__BB73_94:
	div.s64 	%rd542, %rd540, %rd216;
	mul.lo.s64 	%rd355, %rd542, %rd216;
	sub.s64 	%rd543, %rd540, %rd355;
$L__BB73_95:
	add.s64 	%rd357, %rd1, %rd351;
	ld.global.u64 	%rd358, [%rd357];
	mad.lo.s64 	%rd223, %rd358, %rd543, %rd215;
	add.s32 	%r44, %r209, -3;
	mul.wide.u32 	%rd359, %r44, 8;
	add.s64 	%rd360, %rd2, %rd359;
	ld.global.u64 	%rd224, [%rd360];
	or.b64  	%rd361, %rd542, %rd224;
	and.b64  	%rd362, %rd361, -4294967296;
	setp.ne.s64 	%p19, %rd362, 0;
	@%p19 bra 	$L__BB73_97;
	cvt.u32.u64 	%r113, %rd224;
	cvt.u32.u64 	%r114, %rd542;
	div.u32 	%r115, %r114, %r113;
	mul.lo.s32 	%r116, %r115, %r113;
	sub.s32 	%r117, %r114, %r116;
	cvt.u64.u32 	%rd548, %r115;
	cvt.u64.u32 	%rd545, %r117;
	bra.uni 	$L__BB73_98;
$L__BB73_97:
	div.s64 	%rd548, %rd542, %rd224;
	mul.lo.s64 	%rd363, %rd548, %rd224;
	sub.s64 	%rd545, %rd542, %rd363;
$L__BB73_98:
	add.s64 	%rd365, %rd1, %rd359;
	ld.global.u64 	%rd366, [%rd365];
	mad.lo.s64 	%rd557, %rd366, %rd545, %rd223;
	add.s32 	%r209, %r209, -4;
$L__BB73_99:
	setp.eq.s32 	%p20, %r41, 0;
	@%p20 bra 	$L__BB73_113;
	setp.eq.s32 	%p21, %r41, 1;
	@%p21 bra 	$L__BB73_108;
	mul.wide.u32 	%rd368, %r209, 8;
	add.s64 	%rd369, %rd2, %rd368;
	ld.global.u64 	%rd235, [%rd369];
	or.b64  	%rd370, %rd548, %rd235;
	and.b64  	%rd371, %rd370, -4294967296;
	setp.ne.s64 	%p22, %rd371, 0;
	@%p22 bra 	$L__BB73_103;
	cvt.u32.u64 	%r118, %rd235;
	cvt.u32.u64 	%r119, %rd548;
	div.u32 	%r120, %r119, %r118;
	mul.lo.s32 	%r121, %r120, %r118;
	sub.s32 	%r122, %r119, %r121;
	cvt.u64.u32 	%rd549, %r120;
	cvt.u64.u32 	%rd550, %r122;
	bra.uni 	$L__BB73_104;
$L__BB73_103:
	div.s64 	%rd549, %rd548, %rd235;
	mul.lo.s64 	%rd372, %rd549, %rd235;
	sub.s64 	%rd550, %rd548, %rd372;
$L__BB73_104:
	add.s64 	%rd374, %rd1, %rd368;
	ld.global.u64 	%rd375, [%rd374];
	mad.lo.s64 	%rd242, %rd375, %rd550, %rd557;
	add.s32 	%r47, %r209, -1;
	mul.wide.u32 	%rd376, %r47, 8;
	add.s64 	%rd377, %rd2, %rd376;
	ld.global.u64 	%rd243, [%rd377];
	or.b64  	%rd378, %rd549, %rd243;
	and.b64  	%rd379, %rd378, -4294967296;
	setp.ne.s64 	%p23, %rd379, 0;
	@%p23 bra 	$L__BB73_106;
	cvt.u32.u64 	%r123, %rd243;
	cvt.u32.u64 	%r124, %rd549;
	div.u32 	%r125, %r124, %r123;
	mul.lo.s32 	%r126, %r125, %r123;
	sub.s32 	%r127, %r124, %r126;
	cvt.u64.u32 	%rd548, %r125;
	cvt.u64.u32 	%rd552, %r127;
	bra.uni 	$L__BB73_107;
$L__BB73_106:
	div.s64 	%rd548, %rd549, %rd243;
	mul.lo.s64 	%rd380, %rd548, %rd243;
	sub.s64 	%rd552, %rd549, %rd380;
$L__BB73_107:
	add.s64 	%rd382, %rd1, %rd376;
	ld.global.u64 	%rd383, [%rd382];
	mad.lo.s64 	%rd557, %rd383, %rd552, %rd242;
	add.s32 	%r209, %r209, -2;
$L__BB73_108:
	and.b32  	%r128, %r23, 1;
	setp.eq.b32 	%p24, %r128, 1;
	not.pred 	%p25, %p24;
	@%p25 bra 	$L__BB73_113;
	mul.wide.u32 	%rd384, %r209, 8;
	add.s64 	%rd385, %rd2, %rd384;
	ld.global.u64 	%rd254, [%rd385];
	or.b64  	%rd386, %rd548, %rd254;
	and.b64  	%rd387, %rd386, -4294967296;
	setp.ne.s64 	%p26, %rd387, 0;
	@%p26 bra 	$L__BB73_111;
	cvt.u32.u64 	%r129, %rd254;
	cvt.u32.u64 	%r130, %rd548;
	rem.u32 	%r131, %r130, %r129;
	cvt.u64.u32 	%rd556, %r131;
	bra.uni 	$L__BB73_112;
$L__BB73_111:
	rem.s64 	%rd556, %rd548, %rd254;
$L__BB73_112:
	add.s64 	%rd389, %rd1, %rd384;
	ld.global.u64 	%rd390, [%rd389];
	mad.lo.s64 	%rd557, %rd390, %rd556, %rd557;
$L__BB73_113:
	shl.b64 	%rd391, %rd557, 1;
	add.s64 	%rd392, %rd3, %rd391;
	ld.global.u16 	%rs3, [%rd392];
	st.shared.u16 	[%r5], %rs3;
$L__BB73_114:
	bar.sync 	0;
	setp.lt.u32 	%p48, %r211, 66;
	@%p48 bra 	$L__BB73_118;
$L__BB73_115:
	shr.u32 	%r51, %r211, 1;
	setp.ge.u32 	%p49, %r1, %r51;
	@%p49 bra 	$L__BB73_117;
	ld.shared.u16 	%rs8, [%r5];
	and.b32  	%r200, %r211, 2046;
	add.s32 	%r201, %r5, %r200;
	ld.shared.u16 	%rs9, [%r201];
	// begin inline asm
	{ max.bf16 %rs7,%rs8,%rs9;
}
	// end inline asm
	st.shared.u16 	[%r5], %rs7;
$L__BB73_117:
	bar.sync 	0;
	setp.gt.u32 	%p50, %r211, 131;
	mov.u32 	%r211, %r51;
	@%p50 bra 	$L__BB73_115;
$L__BB73_118:
	setp.gt.u32 	%p51, %r1, 31;
	@%p51 bra 	$L__BB73_121;
	ld.shared.u16 	%rs11, [%r5];
	ld.shared.u16 	%rs12, [%r5+64];
	// begin inline asm
	{ max.bf16 %rs10,%rs11,%rs12;
}
	// end inline asm
	st.volatile.shared.u16 	[%r5], %rs10;
	ld.shared.u16 	%rs15, [%r5+32];
	// begin inline asm
	{ max.bf16 %rs13,%rs10,%rs15;
}
	// end inline asm
	st.volatile.shared.u16 	[%r5], %rs13;
	ld.shared.u16 	%rs18, [%r5+16];
	// begin inline asm
	{ max.bf16 %rs16,%rs13,%rs18;
}
	// end inline asm
	st.volatile.shared.u16 	[%r5], %rs16;
	ld.shared.u16 	%rs21, [%r5+8];
	// begin inline asm
	{ max.bf16 %rs19,%rs16,%rs21;
}
	// end inline asm
	st.volatile.shared.u16 	[%r5], %rs19;
	ld.shared.u16 	%rs24, [%r5+4];
	// begin inline asm
	{ max.bf16 %rs22,%rs19,%rs24;
}
	// end inline asm
	st.volatile.shared.u16 	[%r5], %rs22;
	ld.shared.u16 	%rs27, [%r5+2];
	// begin inline asm
	{ max.bf16 %rs25,%rs22,%rs27;
}
	// end inline asm
	st.volatile.shared.u16 	[%r5], %rs25;
	setp.ne.s32 	%p52, %r1, 0;
	@%p52 bra 	$L__BB73_121;
	cvta.to.global.u64 	%rd470, %rd260;
	mul.wide.u32 	%rd471, %r2, 2;
	add.s64 	%rd472, %rd470, %rd471;
	ld.shared.u16 	%rs28, [sdata_bf16];
	st.global.u16 	[%rd472], %rs28;
$L__BB73_121:
	ret;

}
	// .globl	contiguous_reduce2_bf16
.visible .entry contiguous_reduce2_bf16(
	.param .u64 .ptr .align 1 contiguous_reduce2_bf16_param_0,
	.param .u64 .ptr .align 1 contiguous_reduce2_bf16_param_1,
	.param .u64 .ptr .align 1 contiguous_reduce2_bf16_param_2,
	.param .u64 .ptr .align 1 contiguous_reduce2_bf16_param_3,
	.param .u64 contiguous_reduce2_bf16_param_4,
	.param .u64 contiguous_reduce2_bf16_param_5,
	.param .u64 contiguous_reduce2_bf16_param_6
)
{
	.reg .pred 	%p<53>;
	.reg .b16 	%rs<29>;
	.reg .b32 	%r<216>;
	.reg .b64 	%rd<572>;

	ld.param.u64 	%rd266, [contiguous_reduce2_bf16_param_1];
	ld.param.u64 	%rd267, [contiguous_reduce2_bf16_param_2];
	ld.param.u64 	%rd268, [contiguous_reduce2_bf16_param_3];
	ld.param.u64 	%rd263, [contiguous_reduce2_bf16_param_4];
	ld.param.u64 	%rd264, [contiguous_reduce2_bf16_param_5];
	ld.param.u64 	%rd265, [contiguous_reduce2_bf16_param_6];
	cvta.to.global.u64 	%rd1, %rd268;
	cvta.to.global.u64 	%rd2, %rd267;
	cvta.to.global.u64 	%rd571, %rd266;
	mov.u32 	%r1, %tid.x;
	mov.u32 	%r2, %ctaid.x;
	mov.u32 	%r215, %ntid.x;
	mul.lo.s32 	%r51, %r2, %r215;
	shl.b32 	%r52, %r51, 1;
	add.s32 	%r4, %r52, %r1;
	mov.b16 	%rs2, -128;
	// begin inline asm
	cvt.rn.bf16.u16 %rs1, %rs2;
	// end inline asm
	shl.b32 	%r53, %r1, 1;
	mov.u32 	%r54, sdata_bf16;
	add.s32 	%r5, %r54, %r53;
	st.shared.u16 	[%r5], %rs1;
	add.s32 	%r55, %r4, %r215;
	cvt.u64.u32 	%rd4, %r55;
	setp.le.u64 	%p1, %rd264, %rd4;
	@%p1 bra 	$L__BB74_54;
	cvt.u64.u32 	%rd401, %r4;
	mov.u32 	%r132, %ctaid.y;
	cvt.u64.u32 	%rd402, %r132;
	mul.lo.s64 	%rd403, %rd264, %rd402;
	add.s64 	%rd525, %rd403, %rd401;
	add.s64 	%rd523, %rd403, %rd4;
	cvt.u32.u64 	%r6, %rd263;
	add.s32 	%r209, %r6, -1;
	setp.lt.s32 	%p27, %r209, 0;
	mov.b64 	%rd529, 0;
	mov.u64 	%rd530, %rd529;
	@%p27 bra 	$L__BB74_53;
	setp.lt.u32 	%p28, %r209, 3;
	mov.b64 	%rd530, 0;
	mov.u64 	%rd529, %rd530;
	@%p28 bra 	$L__BB74_30;
	add.s32 	%r207, %r6, -2;
	and.b32  	%r133, %r6, -4;
	neg.s32 	%r206, %r133;
	mov.b64 	%rd530, 0;
$L__BB74_4:
	.pragma "nounroll";
	add.s32 	%r12, %r207, 1;
	mul.wide.u32 	%rd407, %r12, 8;
	add.s64 	%rd408, %rd2, %rd407;
	ld.global.u64 	%rd11, [%rd408];
	or.b64  	%rd409, %rd525, %rd11;
	and.b64  	%rd410, %rd409, -4294967296;
	setp.ne.s64 	%p29, %rd410, 0;
	@%p29 bra 	$L__BB74_6;
	cvt.u32.u64 	%r134, %rd11;
	cvt.u32.u64 	%r135, %rd525;
	div.u32 	%r136, %r135, %r134;
	mul.lo.s32 	%r137, %r136, %r134;
	sub.s32 	%r138, %r135, %r137;
	cvt.u64.u32 	%rd491, %r136;
	cvt.u64.u32 	%rd492, %r138;
	bra.uni 	$L__BB74_7;
$L__BB74_6:
	div.s64 	%rd491, %rd525, %rd11;
	mul.lo.s64 	%rd411, %rd491, %rd11;
	sub.s64 	%rd492, %rd525, %rd411;
$L__BB74_7:
	mul.wide.u32 	%rd412, %r12, 8;
	add.s64 	%rd413, %rd1, %rd412;
	ld.global.u64 	%rd18, [%rd413];
	mad.lo.s64 	%rd19, %rd18, %rd492, %rd529;
	or.b64  	%rd414, %rd523, %rd11;
	and.b64  	%rd415, %rd414, -4294967296;
	setp.ne.s64 	%p30, %rd415, 0;
	@%p30 bra 	$L__BB74_9;
	cvt.u32.u64 	%r139, %rd11;
	cvt.u32.u64 	%r140, %rd523;
	div.u32 	%r141, %r140, %r139;
	mul.lo.s32 	%r142, %r141, %r139;
	sub.s32 	%r143, %r140, %r142;
	cvt.u64.u32 	%rd493, %r141;
	cvt.u64.u32 	%rd494, %r143;
	bra.uni 	$L__BB74_10;
$L__BB74_9:
	div.s64 	%rd493, %rd523, %rd11;
	mul.lo.s64 	%rd416, %rd493, %rd11;
	sub.s64 	%rd494, %rd523, %rd416;
$L__BB74_10:
	mad.lo.s64 	%rd26, %rd494, %rd18, %rd530;
	mul.wide.u32 	%rd417, %r207, 8;
	add.s64 	%rd418, %rd2, %rd417;
	ld.global.u64 	%rd27, [%rd418];
	or.b64  	%rd419, %rd491, %rd27;
	and.b64  	%rd420, %rd419, -4294967296;
	setp.ne.s64 	%p31, %rd420, 0;
	@%p31 bra 	$L__BB74_12;
	cvt.u32.u64 	%r144, %rd27;
	cvt.u32.u64 	%r145, %rd491;
	div.u32 	%r146, %r145, %r144;
	mul.lo.s32 	%r147, %r146, %r144;
	sub.s32 	%r148, %r145, %r147;
	cvt.u64.u32 	%rd495, %r146;
	cvt.u64.u32 	%rd496, %r148;
	bra.uni 	$L__BB74_13;
$L__BB74_12:
	div.s64 	%rd495, %rd491, %rd27;
	mul.lo.s64 	%rd421, %rd495, %rd27;
	sub.s64 	%rd496, %rd491, %rd421;
$L__BB74_13:
	mul.wide.u32 	%rd422, %r207, 8;
	add.s64 	%rd423, %rd1, %rd422;
	ld.global.u64 	%rd34, [%rd423];
	mad.lo.s64 	%rd35, %rd34, %rd496, %rd19;
	or.b64  	%rd424, %rd493, %rd27;
	and.b64  	%rd425, %rd424, -4294967296;
	setp.ne.s64 	%p32, %rd425, 0;
	@%p32 bra 	$L__BB74_15;
	cvt.u32.u64 	%r149, %rd27;
	cvt.u32.u64 	%r150, %rd493;
	div.u32 	%r151, %r150, %r149;
	mul.lo.s32 	%r152, %r151, %r149;
	sub.s32 	%r153, %r150, %r152;
	cvt.u64.u32 	%rd497, %r151;
	cvt.u64.u32 	%rd498, %r153;
	bra.uni 	$L__BB74_16;
$L__BB74_15:
	div.s64 	%rd497, %rd493, %rd27;
	mul.lo.s64 	%rd426, %rd497, %rd27;
	sub.s64 	%rd498, %rd493, %rd426;
$L__BB74_16:
	mad.lo.s64 	%rd42, %rd498, %rd34, %rd26;
	add.s32 	%r13, %r207, -1;
	mul.wide.u32 	%rd427, %r13, 8;
	add.s64 	%rd428, %rd2, %rd427;
	ld.global.u64 	%rd43, [%rd428];
	or.b64  	%rd429, %rd495, %rd43;
	and.b64  	%rd430, %rd429, -4294967296;
	setp.ne.s64 	%p33, %rd430, 0;
	@%p33 bra 	$L__BB74_18;
	cvt.u32.u64 	%r154, %rd43;
	cvt.u32.u64 	%r155, %rd495;
	div.u32 	%r156, %r155, %r154;
	mul.lo.s32 	%r157, %r156, %r154;
	sub.s32 	%r158, %r155, %r157;
	cvt.u64.u32 	%rd499, %r156;
	cvt.u64.u32 	%rd500, %r158;
	bra.uni 	$L__BB74_19;
$L__BB74_18:
	div.s64 	%rd499, %rd495, %rd43;
	mul.lo.s64 	%rd431, %rd499, %rd43;
	sub.s64 	%rd500, %rd495, %rd431;
$L__BB74_19:
	mul.wide.u32 	%rd432, %r13, 8;
	add.s64 	%rd433, %rd1, %rd432;
	ld.global.u64 	%rd50, [%rd433];
	mad.lo.s64 	%rd51, %rd50, %rd500, %rd35;
	or.b64  	%rd434, %rd497, %rd43;
	and.b64  	%rd435, %rd434, -4294967296;
	setp.ne.s64 	%p34, %rd435, 0;
	@%p34 bra 	$L__BB74_21;
	cvt.u32.u64 	%r159, %rd43;
	cvt.u32.u64 	%r160, %rd497;
	div.u32 	%r161, %r160, %r159;
	mul.lo.s32 	%r162, %r161, %r159;
	sub.s32 	%r163, %r160, %r162;
	cvt.u64.u32 	%rd501, %r161;
	cvt.u64.u32 	%rd502, %r163;
	bra.uni 	$L__BB74_22;
$L__BB74_21:
	div.s64 	%rd501, %rd497, %rd43;
	mul.lo.s64 	%rd436, %rd501, %rd43;
	sub.s64 	%rd502, %rd497, %rd436;
$L__BB74_22:
	mad.lo.s64 	%rd58, %rd502, %rd50, %rd42;
	add.s32 	%r164, %r207, -2;
	mul.wide.u32 	%rd437, %r164, 8;
	add.s64 	%rd438, %rd2, %rd437;
	ld.global.u64 	%rd59, [%rd438];
	or.b64  	%rd439, %rd499, %rd59;
	and.b64  	%rd440, %rd439, -4294967296;
	setp.ne.s64 	%p35, %rd440, 0;
	@%p35 bra 	$L__BB74_24;
	cvt.u32.u64 	%r165, %rd59;
	cvt.u32.u64 	%r166, %rd499;
	div.u32 	%r167, %r166, %r165;
	mul.lo.s32 	%r168, %r167, %r165;
	sub.s32 	%r169, %r166, %r168;
	cvt.u64.u32 	%rd525, %r167;
	cvt.u64.u32 	%rd504, %r169;
	bra.uni 	$L__BB74_25;
$L__BB74_24:
	div.s64 	%rd525, %rd499, %rd59;
	mul.lo.s64 	%rd441, %rd525, %rd59;
	sub.s64 	%rd504, %rd499, %rd441;
$L__BB74_25:
	mul.wide.u32 	%rd442, %r164, 8;
	add.s64 	%rd443, %rd1, %rd442;
	ld.global.u64 	%rd66, [%rd443];
	mad.lo.s64 	%rd529, %rd66, %rd504, %rd51;
	or.b64  	%rd444, %rd501, %rd59;
	and.b64  	%rd445, %rd444, -4294967296;
	setp.ne.s64 	%p36, %rd445, 0;
	@%p36 bra 	$L__BB74_27;
	cvt.u32.u64 	%r171, %rd59;
	cvt.u32.u64 	%r172, %rd501;
	div.u32 	%r173, %r172, %r171;
	mul.lo.s32 	%r174, %r173, %r171;
	sub.s32 	%r175, %r172, %r174;
	cvt.u64.u32 	%rd523, %r173;
	cvt.u64.u32 	%rd506, %r175;
	bra.uni 	$L__BB74_28;
$L__BB74_27:
	div.s64 	%rd523, %rd501, %rd59;
	mul.lo.s64 	%rd446, %rd523, %rd59;
	sub.s64 	%rd506, %rd501, %rd446;
$L__BB74_28:
	mad.lo.s64 	%rd530, %rd506, %rd66, %rd58;
	add.s32 	%r207, %r207, -4;
	add.s32 	%r206, %r206, 4;
	setp.ne.s32 	%p37, %r206, 0;
	@%p37 bra 	$L__BB74_4;
	add.s32 	%r209, %r207, 1;
$L__BB74_30:
	and.b32  	%r18, %r6, 3;
	setp.eq.s32 	%p38, %r18, 0;
	@%p38 bra 	$L__BB74_53;
	setp.eq.s32 	%p39, %r18, 1;
	@%p39 bra 	$L__BB74_45;
	mul.wide.u32 	%rd448, %r209, 8;
	add.s64 	%rd449, %rd2, %rd448;
	ld.global.u64 	%rd81, [%rd449];
	or.b64  	%rd450, %rd525, %rd81;
	and.b64  	%rd451, %rd450, -4294967296;
	setp.ne.s64 	%p40, %rd451, 0;
	@%p40 bra 	$L__BB74_34;
	cvt.u32.u64 	%r176, %rd81;
	cvt.u32.u64 	%r177, %rd525;
	div.u32 	%r178, %r177, %r176;
	mul.lo.s32 	%r179, %r178, %r176;
	sub.s32 	%r180, %r177, %r179;
	cvt.u64.u32 	%rd513, %r178;
	cvt.u64.u32 	%rd514, %r180;
	bra.uni 	$L__BB74_35;
$L__BB74_34:
	div.s64 	%rd513, %rd525, %rd81;
	mul.lo.s64 	%rd452, %rd513, %rd81;
	sub.s64 	%rd514, %rd525, %rd452;
$L__BB74_35:
	add.s64 	%rd454, %rd1, %rd448;
	ld.global.u64 	%rd88, [%rd454];
	mad.lo.s64 	%rd89, %rd88, %rd514, %rd529;
	or.b64  	%rd455, %rd523, %rd81;
	and.b64  	%rd456, %rd455, -4294967296;
	setp.ne.s64 	%p41, %rd456, 0;
	@%p41 bra 	$L__BB74_37;
	cvt.u32.u64 	%r181, %rd81;
	cvt.u32.u64 	%r182, %rd523;
	div.u32 	%r183, %r182, %r181;
	mul.lo.s32 	%r184, %r183, %r181;
	sub.s32 	%r185, %r182, %r184;
	cvt.u64.u32 	%rd515, %r183;
	cvt.u64.u32 	%rd516, %r185;
	bra.uni 	$L__BB74_38;
$L__BB74_37:
	div.s64 	%rd515, %rd523, %rd81;
	mul.lo.s64 	%rd457, %rd515, %rd81;
	sub.s64 	%rd516, %rd523, %rd457;
$L__BB74_38:
	mad.lo.s64 	%rd96, %rd516, %rd88, %rd530;
	add.s32 	%r19, %r209, -1;
	mul.wide.u32 	%rd458, %r19, 8;
	add.s64 	%rd459, %rd2, %rd458;
	ld.global.u64 	%rd97, [%rd459];
	or.b64  	%rd460, %rd513, %rd97;
	and.b64  	%rd461, %rd460, -4294967296;
	setp.ne.s64 	%p42, %rd461, 0;
	@%p42 bra 	$L__BB74_40;
	cvt.u32.u64 	%r186, %rd97;
	cvt.u32.u64 	%r187, %rd513;
	div.u32 	%r188, %r187, %r186;
	mul.lo.s32 	%r189, %r188, %r186;
	sub.s32 	%r190, %r187, %r189;
	cvt.u64.u32 	%rd525, %r188;
	cvt.u64.u32 	%rd518, %r190;
	bra.uni 	$L__BB74_41;
$L__BB74_40:
	div.s64 	%rd525, %rd513, %rd97;
	mul.lo.s64 	%rd462, %rd525, %rd97;
	sub.s64 	%rd518, %rd513, %rd462;
$L__BB74_41:
	add.s64 	%rd464, %rd1, %rd458;
	ld.global.u64 	%rd104, [%rd464];
	mad.lo.s64 	%rd529, %rd104, %rd518, %rd89;
	or.b64  	%rd465, %rd515, %rd97;
	and.b64  	%rd466, %rd465, -4294967296;
	setp.ne.s64 	%p43, %rd466, 0;
	@%p43 bra 	$L__BB74_43;
	cvt.u32.u64 	%r191, %rd97;
	cvt.u32.u64 	%r192, %rd515;
	div.u32 	%r193, %r192, %r191;
	mul.lo.s32 	%r194, %r193, %r191;
	sub.s32 	%r195, %r192, %r194;
	cvt.u64.u32 	%rd523, %r193;
	cvt.u64.u32 	%rd520, %r195;
	bra.uni 	$L__BB74_44;
$L__BB74_43:
	div.s64 	%rd523, %rd515, %rd97;
	mul.lo.s64 	%rd467, %rd523, %rd97;
	sub.s64 	%rd520, %rd515, %rd467;
$L__BB74_44:
	mad.lo.s64 	%rd530, %rd520, %rd104, %rd96;
	add.s32 	%r209, %r209, -2;
$L__BB74_45:
	and.b32  	%r196, %r6, 1;
	setp.eq.b32 	%p44, %r196, 1;
	not.pred 	%p45, %p44;
	@%p45 bra 	$L__BB74_53;
	mul.wide.u32 	%rd468, %r209, 8;
	add.s64 	%rd469, %rd2, %rd468;
	ld.global.u64 	%rd119, [%rd469];
	or.b64  	%rd470, %rd525, %rd119;
	and.b64  	%rd471, %rd470, -4294967296;
	setp.ne.s64 	%p46, %rd471, 0;
	@%p46 bra 	$L__BB74_48;
	cvt.u32.u64 	%r197, %rd119;
	cvt.u32.u64 	%r198, %rd525;
	rem.u32 	%r199, %r198, %r197;
	cvt.u64.u32 	%rd527, %r199;
	bra.uni 	$L__BB74_49;
$L__BB74_48:
	rem.s64 	%rd527, %rd525, %rd119;
$L__BB74_49:
	add.s64 	%rd473, %rd1, %rd468;
	ld.global.u64 	%rd123, [%rd473];
	mad.lo.s64 	%rd529, %rd123, %rd527, %rd529;
	or.b64  	%rd474, %rd523, %rd119;
	and.b64  	%rd475, %rd474, -4294967296;
	setp.ne.s64 	%p47, %rd475, 0;
	@%p47 bra 	$L__BB74_51;
	cvt.u32.u64 	%r200, %rd119;
	cvt.u32.u64 	%r201, %rd523;
	rem.u32 	%r202, %r201, %r200;
	cvt.u64.u32 	%rd528, %r202;
	bra.uni 	$L__BB74_52;
$L__BB74_51:
	rem.s64 	%rd528, %rd523, %rd119;
$L__BB74_52:
	mad.lo.s64 	%rd530, %rd528, %rd123, %rd530;
$L__BB74_53:
	shl.b64 	%rd476, %rd529, 1;
	add.s64 	%rd477, %rd571, %rd476;
	ld.global.u16 	%rs5, [%rd477];
	shl.b64 	%rd478, %rd530, 1;
	add.s64 	%rd479, %rd571, %rd478;
	ld.global.u16 	%rs6, [%rd479];
	// begin inline asm
	{ max.bf16 %rs4,%rs5,%rs6;
}
	// end inline asm
	st.shared.u16 	[%r5], %rs4;
	bra.uni 	$L__BB74_114;
$L__BB74_54:
	cvt.u64.u32 	%rd131, %r4;
	setp.le.u64 	%p2, %rd264, %rd131;
	@%p2 bra 	$L__BB74_114;
	mov.u32 	%r56, %ctaid.y;
	cvt.u64.u32 	%rd269, %r56;
	mad.lo.s64 	%rd562, %rd264, %rd269, %rd131;
	cvt.u32.u64 	%r22, %rd263;
	add.s32 	%r213, %r22, -1;
	setp.lt.s32 	%p3, %r213, 0;
	@%p3 bra 	$L__BB74_113;
	and.b32  	%r24, %r22, 7;
	setp.lt.u32 	%p4, %r213, 7;
	@%p4 bra 	$L__BB74_84;
	add.s32 	%r211, %r22, -4;
	and.b32  	%r57, %r22, -8;
	neg.s32 	%r210, %r57;
$L__BB74_58:
	.pragma "nounroll";
	add.s32 	%r29, %r211, 3;
	mul.wide.u32 	%rd271, %r29, 8;
	add.s64 	%rd272, %rd2, %rd271;
	ld.global.u64 	%rd135, [%rd272];
	or.b64  	%rd273, %rd562, %rd135;
	and.b64  	%rd274, %rd273, -4294967296;
	setp.ne.s64 	%p5, %rd274, 0;
	@%p5 bra 	$L__BB74_60;
	cvt.u32.u64 	%r58, %rd135;
	cvt.u32.u64 	%r59, %rd562;
	div.u32 	%r60, %r59, %r58;
	mul.lo.s32 	%r61, %r60, %r58;
	sub.s32 	%r62, %r59, %r61;
	cvt.u64.u32 	%rd533, %r60;
	cvt.u64.u32 	%rd534, %r62;
	bra.uni 	$L__BB74_61;
$L__BB74_60:
	div.s64 	%rd533, %rd562, %rd135;
	mul.lo.s64 	%rd275, %rd533, %rd135;
	sub.s64 	%rd534, %rd562, %rd275;
$L__BB74_61:
	add.s64 	%rd277, %rd1, %rd271;
	ld.global.u64 	%rd278, [%rd277];
	mul.lo.s64 	%rd142, %rd278, %rd534;
	add.s32 	%r30, %r211, 2;
	mul.wide.u32 	%rd279, %r30, 8;
	add.s64 	%rd280, %rd2, %rd279;
	ld.global.u64 	%rd143, [%rd280];
	or.b64  	%rd281, %rd533, %rd143;
	and.b64  	%rd282, %rd281, -4294967296;
	setp.ne.s64 	%p6, %rd282, 0;
	@%p6 bra 	$L__BB74_63;
	cvt.u32.u64 	%r63, %rd143;
	cvt.u32.u64 	%r64, %rd533;
	div.u32 	%r65, %r64, %r63;
	mul.lo.s32 	%r66, %r65, %r63;
	sub.s32 	%r67, %r64, %r66;
	cvt.u64.u32 	%rd535, %r65;
	cvt.u64.u32 	%rd536, %r67;
	bra.uni 	$L__BB74_64;
$L__BB74_63:
	div.s64 	%rd535, %rd533, %rd143;
	mul.lo.s64 	%rd283, %rd535, %rd143;
	sub.s64 	%rd536, %rd533, %rd283;
$L__BB74_64:
	add.s64 	%rd285, %rd1, %rd279;
	ld.global.u64 	%rd286, [%rd285];
	mad.lo.s64 	%rd150, %rd286, %rd536, %rd142;
	add.s32 	%r31, %r211, 1;
	mul.wide.u32 	%rd287, %r31, 8;
	add.s64 	%rd288, %rd2, %rd287;
	ld.global.u64 	%rd151, [%rd288];
	or.b64  	%rd289, %rd535, %rd151;
	and.b64  	%rd290, %rd289, -4294967296;
	setp.ne.s64 	%p7, %rd290, 0;
	@%p7 bra 	$L__BB74_66;
	cvt.u32.u64 	%r68, %rd151;
	cvt.u32.u64 	%r69, %rd535;
	div.u32 	%r70, %r69, %r68;
	mul.lo.s32 	%r71, %r70, %r68;
	sub.s32 	%r72, %r69, %r71;
	cvt.u64.u32 	%rd537, %r70;
	cvt.u64.u32 	%rd538, %r72;
	bra.uni 	$L__BB74_67;
$L__BB74_66:
	div.s64 	%rd537, %rd535, %rd151;
	mul.lo.s64 	%rd291, %rd537, %rd151;
	sub.s64 	%rd538, %rd535, %rd291;
$L__BB74_67:
	add.s64 	%rd293, %rd1, %rd287;
	ld.global.u64 	%rd294, [%rd293];
	mad.lo.s64 	%rd158, %rd294, %rd538, %rd150;
	add.s32 	%r32, %r211, -4;
	mul.wide.u32 	%rd295, %r211, 8;
	add.s64 	%rd296, %rd2, %rd295;
	ld.global.u64 	%rd159, [%rd296];
	or.b64  	%rd297, %rd537, %rd159;
	and.b64  	%rd298, %rd297, -4294967296;
	setp.ne.s64 	%p8, %rd298, 0;
	@%p8 bra 	$L__BB74_69;
	cvt.u32.u64 	%r73, %rd159;
	cvt.u32.u64 	%r74, %rd537;
	div.u32 	%r75, %r74, %r73;
	mul.lo.s32 	%r76, %r75, %r73;
	sub.s32 	%r77, %r74, %r76;
	cvt.u64.u32 	%rd539, %r75;
	cvt.u64.u32 	%rd540, %r77;
	bra.uni 	$L__BB74_70;
$L__BB74_69:
	div.s64 	%rd539, %rd537, %rd159;
	mul.lo.s64 	%rd299, %rd539, %rd159;
	sub.s64 	%rd540, %rd537, %rd299;
$L__BB74_70:
	add.s64 	%rd301, %rd1, %rd295;
	ld.global.u64 	%rd302, [%rd301];
	mad.lo.s64 	%rd166, %rd302, %rd540, %rd158;
	add.s32 	%r33, %r211, -1;
	mul.wide.u32 	%rd303, %r33, 8;
	add.s64 	%rd304, %rd2, %rd303;
	ld.global.u64 	%rd167, [%rd304];
	or.b64  	%rd305, %rd539, %rd167;
	and.b64  	%rd306, %rd305, -4294967296;
	setp.ne.s64 	%p9, %rd306, 0;
	@%p9 bra 	$L__BB74_72;
	cvt.u32.u64 	%r78, %rd167;
	cvt.u32.u64 	%r79, %rd539;
	div.u32 	%r80, %r79, %r78;
	mul.lo.s32 	%r81, %r80, %r78;
	sub.s32 	%r82, %r79, %r81;
	cvt.u64.u32 	%rd541, %r80;
	cvt.u64.u32 	%rd542, %r82;
	bra.uni 	$L__BB74_73;
$L__BB74_72:
	div.s64 	%rd541, %rd539, %rd167;
	mul.lo.s64 	%rd307, %rd541, %rd167;
	sub.s64 	%rd542, %rd539, %rd307;
$L__BB74_73:
	add.s64 	%rd309, %rd1, %rd303;
	ld.global.u64 	%rd310, [%rd309];
	mad.lo.s64 	%rd174, %rd310, %rd542, %rd166;
	add.s32 	%r34, %r211, -2;
	mul.wide.u32 	%rd311, %r34, 8;
	add.s64 	%rd312, %rd2, %rd311;
	ld.global.u64 	%rd175, [%rd312];
	or.b64  	%rd313, %rd541, %rd175;
	and.b64  	%rd314, %rd313, -4294967296;
	setp.ne.s64 	%p10, %rd314, 0;
	@%p10 bra 	$L__BB74_75;
	cvt.u32.u64 	%r83, %rd175;
	cvt.u32.u64 	%r84, %rd541;
	div.u32 	%r85, %r84, %r83;
	mul.lo.s32 	%r86, %r85, %r83;
	sub.s32 	%r87, %r84, %r86;
	cvt.u64.u32 	%rd543, %r85;
	cvt.u64.u32 	%rd544, %r87;
	bra.uni 	$L__BB74_76;
$L__BB74_75:
	div.s64 	%rd543, %rd541, %rd175;
	mul.lo.s64 	%rd315, %rd543, %rd175;
	sub.s64 	%rd544, %rd541, %rd315;
$L__BB74_76:
	add.s64 	%rd317, %rd1, %rd311;
	ld.global.u64 	%rd318, [%rd317];
	mad.lo.s64 	%rd182, %rd318, %rd544, %rd174;
	add.s32 	%r35, %r211, -3;
	mul.wide.u32 	%rd319, %r35, 8;
	add.s64 	%rd320, %rd2, %rd319;
	ld.global.u64 	%rd183, [%rd320];
	or.b64  	%rd321, %rd543, %rd183;
	and.b64  	%rd322, %rd321, -4294967296;
	setp.ne.s64 	%p11, %rd322, 0;
	@%p11 bra 	$L__BB74_78;
	cvt.u32.u64 	%r88, %rd183;
	cvt.u32.u64 	%r89, %rd543;
	div.u32 	%r90, %r89, %r88;
	mul.lo.s32 	%r91, %r90, %r88;
	sub.s32 	%r92, %r89, %r91;
	cvt.u64.u32 	%rd545, %r90;
	cvt.u64.u32 	%rd546, %r92;
	bra.uni 	$L__BB74_79;
$L__BB74_78:
	div.s64 	%rd545, %rd543, %rd183;
	mul.lo.s64 	%rd323, %rd545, %rd183;
	sub.s64 	%rd546, %rd543, %rd323;
$L__BB74_79:
	add.s64 	%rd325, %rd1, %rd319;
	ld.global.u64 	%rd326, [%rd325];
	mad.lo.s64 	%rd190, %rd326, %rd546, %rd182;
	mul.wide.u32 	%rd327, %r32, 8;
	add.s64 	%rd328, %rd2, %rd327;
	ld.global.u64 	%rd191, [%rd328];
	or.b64  	%rd329, %rd545, %rd191;
	and.b64  	%rd330, %rd329, -4294967296;
	setp.ne.s64 	%p12, %rd330, 0;
	@%p12 bra 	$L__BB74_81;
	cvt.u32.u64 	%r93, %rd191;
	cvt.u32.u64 	%r94, %rd545;
	div.u32 	%r95, %r94, %r93;
	mul.lo.s32 	%r96, %r95, %r93;
	sub.s32 	%r97, %r94, %r96;
	cvt.u64.u32 	%rd562, %r95;
	cvt.u64.u32 	%rd548, %r97;
	bra.uni 	$L__BB74_82;
$L__BB74_81:
	div.s64 	%rd562, %rd545, %rd191;
	mul.lo.s64 	%rd331, %rd562, %rd191;
	sub.s64 	%rd548, %rd545, %rd331;
$L__BB74_82:
	add.s64 	%rd333, %rd1, %rd327;
	ld.global.u64 	%rd334, [%rd333];
	mad.lo.s64 	%rd335, %rd334, %rd548, %rd190;
	shl.b64 	%rd336, %rd335, 1;
	add.s64 	%rd571, %rd571, %rd336;
	add.s32 	%r211, %r211, -8;
	add.s32 	%r210, %r210, 8;
	setp.ne.s32 	%p13, %r210, 0;
	@%p13 bra 	$L__BB74_58;
	add.s32 	%r213, %r211, 3;
$L__BB74_84:
	setp.eq.s32 	%p14, %r24, 0;
	@%p14 bra 	$L__BB74_113;
	and.b32  	%r40, %r22, 3;
	setp.lt.u32 	%p15, %r24, 4;
	@%p15 bra 	$L__BB74_99;
	mul.wide.u32 	%rd338, %r213, 8;
	add.s64 	%rd339, %rd2, %rd338;
	ld.global.u64 	%rd202, [%rd339];
	or.b64  	%rd340, %rd562, %rd202;
	and.b64  	%rd341, %rd340, -4294967296;
	setp.ne.s64 	%p16, %rd341, 0;
	@%p16 bra 	$L__BB74_88;
	cvt.u32.u64 	%r98, %rd202;
	cvt.u32.u64 	%r99, %rd562;
	div.u32 	%r100, %r99, %r98;
	mul.lo.s32 	%r101, %r100, %r98;
	sub.s32 	%r102, %r99, %r101;
	cvt.u64.u32 	%rd552, %r100;
	cvt.u64.u32 	%rd553, %r102;
	bra.uni 	$L__BB74_89;
$L__BB74_88:
	div.s64 	%rd552, %rd562, %rd202;
	mul.lo.s64 	%rd342, %rd552, %rd202;
	sub.s64 	%rd553, %rd562, %rd342;
$L__BB74_89:
	add.s64 	%rd344, %rd1, %rd338;
	ld.global.u64 	%rd345, [%rd344];
	mul.lo.s64 	%rd209, %rd345, %rd553;
	add.s32 	%r41, %r213, -1;
	mul.wide.u32 	%rd346, %r41, 8;
	add.s64 	%rd347, %rd2, %rd346;
	ld.global.u64 	%rd210, [%rd347];
	or.b64  	%rd348, %rd552, %rd210;
	and.b64  	%rd349, %rd348, -4294967296;
	setp.ne.s64 	%p17, %rd349, 0;
	@%p17 bra 	$L__BB74_91;
	cvt.u32.u64 	%r103, %rd210;
	cvt.u32.u64 	%r104, %rd552;
	div.u32 	%r105, %r104, %r103;
	mul.lo.s32 	%r106, %r105, %r103;
	sub.s32 	%r107, %r104, %r106;
	cvt.u64.u32 	%rd554, %r105;
	cvt.u64.u32 	%rd555, %r107;
	bra.uni 	$L__BB74_92;
$L__BB74_91:
	div.s64 	%rd554, %rd552, %rd210;
	mul.lo.s64 	%rd350, %rd554, %rd210;
	sub.s64 	%rd555, %rd552, %rd350;
$L__BB74_92:
	add.s64 	%rd352, %rd1, %rd346;
	ld.global.u64 	%rd353, [%rd352];
	mad.lo.s64 	%rd217, %rd353, %rd555, %rd209;
	add.s32 	%r42, %r213, -2;
	mul.wide.u32 	%rd354, %r42, 8;
	add.s64 	%rd355, %rd2, %rd354;
	ld.global.u64 	%rd218, [%rd355];
	or.b64  	%rd356, %rd554, %rd218;
	and.b64  	%rd357, %rd356, -4294967296;
	setp.ne.s64 	%p18, %rd357, 0;
	@%p18 bra 	$L__BB74_94;
	cvt.u32.u64 	%r108, %rd218;
	cvt.u32.u64 	%r109, %rd554;
	div.u32 	%r110, %r109, %r108;
	mul.lo.s32 	%r111, %r110, %r108;
	sub.s32 	%r112, %r109, %r111;
	cvt.u64.u32 	%rd556, %r110;
	cvt.u64.u32 	%rd557, %r112;
	bra.uni 	$L__BB74_95;
$L__BB74_94:
	div.s64 	%rd556, %rd554, %rd218;
	mul.lo.s64 	%rd358, %rd556, %rd218;
	sub.s64 	%rd557, %rd554, %rd358;
$L__BB74_95:
	add.s64 	%rd360, %rd1, %rd354;
	ld.global.u64 	%rd361, [%rd360];
	mad.lo.s64 	%rd225, %rd361, %rd557, %rd217;
	add.s32 	%r43, %r213, -3;
	mul.wide.u32 	%rd362, %r43, 8;
	add.s64 	%rd363, %rd2, %rd362;
	ld.global.u64 	%rd226, [%rd363];
	or.b64  	%rd364, %rd556, %rd226;
	and.b64  	%rd365, %rd364, -4294967296;
	setp.ne.s64 	%p19, %rd365, 0;
	@%p19 bra 	$L__BB74_97;
	cvt.u32.u64 	%r113, %rd226;
	cvt.u32.u64 	%r114, %rd556;
	div.u32 	%r115, %r114, %r113;
	mul.lo.s32 	%r116, %r115, %r113;
	sub.s32 	%r117, %r114, %r116;
	cvt.u64.u32 	%rd562, %r115;
	cvt.u64.u32 	%rd559, %r117;
	bra.uni 	$L__BB74_98;
$L__BB74_97:
	div.s64 	%rd562, %rd556, %rd226;
	mul.lo.s64 	%rd366, %rd562, %rd226;
	sub.s64 	%rd559, %rd556, %rd366;
$L__BB74_98:
	add.s64 	%rd368, %rd1, %rd362;
	ld.global.u64 	%rd369, [%rd368];
	mad.lo.s64 	%rd370, %rd369, %rd559, %rd225;
	shl.b64 	%rd371, %rd370, 1;
	add.s64 	%rd571, %rd571, %rd371;
	add.s32 	%r213, %r213, -4;
$L__BB74_99:
	setp.eq.s32 	%p20, %r40, 0;
	@%p20 bra 	$L__BB74_113;
	setp.eq.s32 	%p21, %r40, 1;
	@%p21 bra 	$L__BB74_108;
	mul.wide.u32 	%rd373, %r213, 8;
	add.s64 	%rd374, %rd2, %rd373;
	ld.global.u64 	%rd237, [%rd374];
	or.b64  	%rd375, %rd562, %rd237;
	and.b64  	%rd376, %rd375, -4294967296;
	setp.ne.s64 	%p22, %rd376, 0;
	@%p22 bra 	$L__BB74_103;
	cvt.u32.u64 	%r118, %rd237;
	cvt.u32.u64 	%r119, %rd562;
	div.u32 	%r120, %r119, %r118;
	mul.lo.s32 	%r121, %r120, %r118;
	sub.s32 	%r122, %r119, %r121;
	cvt.u64.u32 	%rd563, %r120;
	cvt.u64.u32 	%rd564, %r122;
	bra.uni 	$L__BB74_104;
$L__BB74_103:
	div.s64 	%rd563, %rd562, %rd237;
	mul.lo.s64 	%rd377, %rd563, %rd237;
	sub.s64 	%rd564, %rd562, %rd377;
$L__BB74_104:
	add.s64 	%rd379, %rd1, %rd373;
	ld.global.u64 	%rd380, [%rd379];
	mul.lo.s64 	%rd244, %rd380, %rd564;
	add.s32 	%r46, %r213, -1;
	mul.wide.u32 	%rd381, %r46, 8;
	add.s64 	%rd382, %rd2, %rd381;
	ld.global.u64 	%rd245, [%rd382];
	or.b64  	%rd383, %rd563, %rd245;
	and.b64  	%rd384, %rd383, -4294967296;
	setp.ne.s64 	%p23, %rd384, 0;
	@%p23 bra 	$L__BB74_106;
	cvt.u32.u64 	%r123, %rd245;
	cvt.u32.u64 	%r124, %rd563;
	div.u32 	%r125, %r124, %r123;
	mul.lo.s32 	%r126, %r125, %r123;
	sub.s32 	%r127, %r124, %r126;
	cvt.u64.u32 	%rd562, %r125;
	cvt.u64.u32 	%rd566, %r127;
	bra.uni 	$L__BB74_107;
$L__BB74_106:
	div.s64 	%rd562, %rd563, %rd245;
	mul.lo.s64 	%rd385, %rd562, %rd245;
	sub.s64 	%rd566, %rd563, %rd385;
$L__BB74_107:
	add.s64 	%rd387, %rd1, %rd381;
	ld.global.u64 	%rd388, [%rd387];
	mad.lo.s64 	%rd389, %rd388, %rd566, %rd244;
	shl.b64 	%rd390, %rd389, 1;
	add.s64 	%rd571, %rd571, %rd390;
	add.s32 	%r213, %r213, -2;
$L__BB74_108:
	and.b32  	%r128, %r22, 1;
	setp.eq.b32 	%p24, %r128, 1;
	not.pred 	%p25, %p24;
	@%p25 bra 	$L__BB74_113;
	mul.wide.u32 	%rd391, %r213, 8;
	add.s64 	%rd392, %rd2, %rd391;
	ld.global.u64 	%rd256, [%rd392];
	or.b64  	%rd393, %rd562, %rd256;
	and.b64  	%rd394, %rd393, -4294967296;
	setp.ne.s64 	%p26, %rd394, 0;
	@%p26 bra 	$L__BB74_111;
	cvt.u32.u64 	%r129, %rd256;
	cvt.u32.u64 	%r130, %rd562;
	rem.u32 	%r131, %r130, %r129;
	cvt.u64.u32 	%rd570, %r131;
	bra.uni 	$L__BB74_112;
$L__BB74_111:
	rem.s64 	%rd570, %rd562, %rd256;
$L__BB74_112:
	add.s64 	%rd396, %rd1, %rd391;
	ld.global.u64 	%rd397, [%rd396];
	mul.lo.s64 	%rd398, %rd397, %rd570;
	shl.b64 	%rd399, %rd398, 1;
	add.s64 	%rd571, %rd571, %rd399;
$L__BB74_113:
	ld.global.u16 	%rs3, [%rd571];
	st.shared.u16 	[%r5], %rs3;
$L__BB74_114:
	bar.sync 	0;
	setp.lt.u32 	%p48, %r215, 66;
	@%p48 bra 	$L__BB74_118;
$L__BB74_115:
	shr.u32 	%r50, %r215, 1;
	setp.ge.u32 	%p49, %r1, %r50;
	@%p49 bra 	$L__BB74_117;
	ld.shared.u16 	%rs8, [%r5];
	and.b32  	%r203, %r215, 2046;
	add.s32 	%r204, %r5, %r203;
	ld.shared.u16 	%rs9, [%r204];
	// begin inline asm
	{ max.bf16 %rs7,%rs8,%rs9;
}
	// end inline asm
	st.shared.u16 	[%r5], %rs7;
$L__BB74_117:
	bar.sync 	0;
	setp.gt.u32 	%p50, %r215, 131;
	mov.u32 	%r215, %r50;
	@%p50 bra 	$L__BB74_115;
$L__BB74_118:
	setp.gt.u32 	%p51, %r1, 31;
	@%p51 bra 	$L__BB74_121;
	ld.shared.u16 	%rs11, [%r5];
	ld.shared.u16 	%rs12, [%r5+64];
	// begin inline asm
	{ max.bf16 %rs10,%rs11,%rs12;
}
	// end inline asm
	st.volatile.shared.u16 	[%r5], %rs10;
	ld.shared.u16 	%rs15, [%r5+32];
	// begin inline asm
	{ max.bf16 %rs13,%rs10,%rs15;
}
	// end inline asm
	st.volatile.shared.u16 	[%r5], %rs13;
	ld.shared.u16 	%rs18, [%r5+16];
	// begin inline asm
	{ max.bf16 %rs16,%rs13,%rs18;
}
	// end inline asm
	st.volatile.shared.u16 	[%r5], %rs16;
	ld.shared.u16 	%rs21, [%r5+8];
	// begin inline asm
	{ max.bf16 %rs19,%rs16,%rs21;
}
	// end inline asm
	st.volatile.shared.u16 	[%r5], %rs19;
	ld.shared.u16 	%rs24, [%r5+4];
	// begin inline asm
	{ max.bf16 %rs22,%rs19,%rs24;
}
	// end inline asm
	st.volatile.shared.u16 	[%r5], %rs22;
	ld.shared.u16 	%rs27, [%r5+2];
	// begin inline asm
	{ max.bf16 %rs25,%rs22,%rs27;
}
	// end inline asm
	st.volatile.shared.u16 	[%r5], %rs25;
	setp.ne.s32 	%p52, %r1, 0;
	@%p52 bra 	$L__BB74_121;
	ld.param.u64 	%rd486, [contiguous_reduce2_bf16_param_0];
	cvt.u64.u32 	%rd480, %r2;
	mov.u32 	%r205, %ctaid.y;
	cvt.u64.u32 	%rd481, %r205;
	mad.lo.s64 	%rd482, %rd265, %rd481, %rd480;
	cvta.to.global.u64 	%rd483, %rd486;
	shl.b64 	%rd484, %rd482, 1;
	add.s64 	%rd485, %rd483, %rd484;
	ld.shared.u16 	%rs28, [sdata_bf16];
	st.global.u16 	[%rd485], %rs28;
$L__BB74_121:
	ret;

}
	// .globl	contiguous_reduce22_bf16
.visible .entry contiguous_reduce22_bf16(
	.param .u64 .ptr .align 1 contiguous_reduce22_bf16_param_0,
	.param .u64 .ptr .align 1 contiguous_reduce22_bf16_param_1,
	.param .u64 contiguous_reduce22_bf16_param_2,
	.param .u64 contiguous_reduce22_bf16_param_3
)
{
	.reg .pred 	%p<8>;
	.reg .b16 	%rs<29>;
	.reg .b32 	%r<19>;
	.reg .b64 	%rd<27>;

	ld.param.u64 	%rd4, [contiguous_reduce22_bf16_param_0];
	ld.param.u64 	%rd7, [contiguous_reduce22_bf16_param_1];
	ld.param.u64 	%rd5, [contiguous_reduce22_bf16_param_2];
	ld.param.u64 	%rd6, [contiguous_reduce22_bf16_param_3];
	cvta.to.global.u64 	%rd1, %rd7;
	mov.u32 	%r1, %tid.x;
	mov.u32 	%r2, %ctaid.x;
	mov.u32 	%r18, %ntid.x;
	mul.lo.s32 	%r8, %r2, %r18;
	shl.b32 	%r9, %r8, 1;
	add.s32 	%r4, %r9, %r1;
	mov.b16 	%rs2, -128;
	// begin inline asm
	cvt.rn.bf16.u16 %rs1, %rs2;
	// end inline asm
	shl.b32 	%r10, %r1, 1;
	mov.u32 	%r11, sdata_bf16;
	add.s32 	%r5, %r11, %r10;
	st.shared.u16 	[%r5], %rs1;
	add.s32 	%r12, %r4, %r18;
	cvt.u64.u32 	%rd2, %r12;
	setp.le.u64 	%p1, %rd5, %rd2;
	@%p1 bra 	$L__BB75_2;
	cvt.u64.u32 	%rd12, %r4;
	mov.u32 	%r14, %ctaid.y;
	cvt.u64.u32 	%rd13, %r14;
	mul.lo.s64 	%rd14, %rd5, %rd13;
	add.s64 	%rd15, %rd14, %rd12;
	shl.b64 	%rd16, %rd15, 1;
	add.s64 	%rd17, %rd1, %rd16;
	ld.global.u16 	%rs5, [%rd17];
	add.s64 	%rd18, %rd14, %rd2;
	shl.b64 	%rd19, %rd18, 1;
	add.s64 	%rd20, %rd1, %rd19;
	ld.global.u16 	%rs6, [%rd20];
	// begin inline asm
	{ max.bf16 %rs4,%rs5,%rs6;
}
	// end inline asm
	st.shared.u16 	[%r5], %rs4;
	bra.uni 	$L__BB75_4;
$L__BB75_2:
	cvt.u64.u32 	%rd3, %r4;
	setp.le.u64 	%p2, %rd5, %rd3;
	@%p2 bra 	$L__BB75_4;
	mov.u32 	%r13, %ctaid.y;
	cvt.u64.u32 	%rd8, %r13;
	mad.lo.s64 	%rd9, %rd5, %rd8, %rd3;
	shl.b64 	%rd10, %rd9, 1;
	add.s64 	%rd11, %rd1, %rd10;
	ld.global.u16 	%rs3, [%rd11];
	st.shared.u16 	[%r5], %rs3;
$L__BB75_4:
	bar.sync 	0;
	setp.lt.u32 	%p3, %r18, 66;
	@%p3 bra 	$L__BB75_8;
$L__BB75_5:
	shr.u32 	%r7, %r18, 1;
	setp.ge.u32 	%p4, %r1, %r7;
	@%p4 bra 	$L__BB75_7;
	ld.shared.u16 	%rs8, [%r5];
	and.b32  	%r15, %r18, 2046;
	add.s32 	%r16, %r5, %r15;
	ld.shared.u16 	%rs9, [%r16];
	// begin inline asm
	{ max.bf16 %rs7,%rs8,%rs9;
}
	// end inline asm
	st.shared.u16 	[%r5], %rs7;
$L__BB75_7:
	bar.sync 	0;
	setp.gt.u32 	%p5, %r18, 131;
	mov.u32 	%r18, %r7;
	@%p5 bra 	$L__BB75_5;
$L__BB75_8:
	setp.gt.u32 	%p6, %r1, 31;
	@%p6 bra 	$L__BB75_11;
	ld.shared.u16 	%rs11, [%r5];
	ld.shared.u16 	%rs12, [%r5+64];
	// begin inline asm
	{ max.bf16 %rs10,%rs11,%rs12;
}
	// end inline asm
	st.volatile.shared.u16 	[%r5], %rs10;
	ld.shared.u16 	%rs15, [%r5+32];
	// begin inline asm
	{ max.bf16 %rs13,%rs10,%rs15;
}
	// end inline asm
	st.volatile.shared.u16 	[%r5], %rs13;
	ld.shared.u16 	%rs18, [%r5+16];
	// begin inline asm
	{ max.bf16 %rs16,%rs13,%rs18;
}
	// end inline asm
	st.volatile.shared.u16 	[%r5], %rs16;
	ld.shared.u16 	%rs21, [%r5+8];
	// begin inline asm
	{ max.bf16 %rs19,%rs16,%rs21;
}
	// end inline asm
	st.volatile.shared.u16 	[%r5], %rs19;
	ld.shared.u16 	%rs24, [%r5+4];
	// begin inline asm
	{ max.bf16 %rs22,%rs19,%rs24;
}
	// end inline asm
	st.volatile.shared.u16 	[%r5], %rs22;
	ld.shared.u16 	%rs27, [%r5+2];
	// begin inline asm
	{ max.bf16 %rs25,%rs22,%rs27;
}
	// end inline asm
	st.volatile.shared.u16 	[%r5], %rs25;
	setp.ne.s32 	%p7, %r1, 0;
	@%p7 bra 	$L__BB75_11;
	cvt.u64.u32 	%rd21, %r2;
	mov.u32 	%r17, %ctaid.y;
	cvt.u64.u32 	%rd22, %r17;
	mad.lo.s64 	%rd23, %rd6, %rd22, %rd21;
	cvta.to.global.u64 	%rd24, %rd4;
	shl.b64 	%rd25, %rd23, 1;
	add.s64 	%rd26, %rd24, %rd25;
	ld.shared.u16 	%rs28, [sdata_bf16];
	st.global.u16 	[%rd26], %rs28;
$L__BB75_11:
	ret;

}
	// .globl	contiguous_reduce3_bf16
.visible .entry contiguous_reduce3_bf16(
	.param .u64 .ptr .align 1 contiguous_reduce3_bf16_param_0,
	.param .u64 .ptr .align 1 contiguous_reduce3_bf16_param_1,
	.param .u64 .ptr .align 1 contiguous_reduce3_bf16_param_2,
	.param .u64 .ptr .align 1 contiguous_reduce3_bf16_param_3,
	.param .u64 contiguous_reduce3_bf16_param_4,
	.param .u64 contiguous_reduce3_bf16_param_5,
	.param .u64 contiguous_reduce3_bf16_param_6
)
{
	.reg .pred 	%p<38>;
	.reg .b16 	%rs<120>;
	.reg .b32 	%r<229>;
	.reg .b64 	%rd<308>;

	ld.param.u64 	%rd144, [contiguous_reduce3_bf16_param_0];
	ld.param.u64 	%rd145, [contiguous_reduce3_bf16_param_1];
	ld.param.u64 	%rd148, [contiguous_reduce3_bf16_param_2];
	ld.param.u64 	%rd149, [contiguous_reduce3_bf16_param_3];
	ld.param.u64 	%rd146, [contiguous_reduce3_bf16_param_4];
	ld.param.u64 	%rd147, [contiguous_reduce3_bf16_param_5];
	ld.param.u64 	%rd150, [contiguous_reduce3_bf16_param_6];
	cvta.to.global.u64 	%rd1, %rd149;
	cvta.to.global.u64 	%rd2, %rd148;
	mov.u32 	%r1, %tid.y;
	mov.u32 	%r2, %ntid.x;
	mov.u32 	%r3, %tid.x;
	mad.lo.s32 	%r72, %r1, %r2, %r3;
	mov.u32 	%r73, %ctaid.x;
	mad.lo.s32 	%r74, %r73, %r2, %r3;
	mov.u32 	%r4, %ctaid.y;
	mov.u32 	%r5, %ntid.y;
	mad.lo.s32 	%r75, %r4, %r5, %r1;
	mov.b16 	%rs18, -128;
	// begin inline asm
	cvt.rn.bf16.u16 %rs17, %rs18;
	// end inline asm
	shl.b32 	%r76, %r72, 1;
	mov.u32 	%r77, sdata_bf16;
	add.s32 	%r7, %r77, %r76;
	st.shared.u16 	[%r7], %rs17;
	cvt.u64.u32 	%rd3, %r74;
	setp.le.u64 	%p1, %rd147, %rd3;
	cvt.u64.u32 	%rd152, %r75;
	setp.le.u64 	%p2, %rd150, %rd152;
	or.pred  	%p3, %p1, %p2;
	@%p3 bra 	$L__BB76_77;
	cvt.u32.u64 	%r78, %rd3;
	cvt.u32.u64 	%r79, %rd147;
	mad.lo.s32 	%r217, %r75, %r79, %r78;
	cvt.u32.u64 	%r9, %rd146;
	add.s32 	%r216, %r9, -1;
	setp.lt.s32 	%p4, %r216, 0;
	mov.b64 	%rd307, 0;
	@%p4 bra 	$L__BB76_59;
	setp.lt.u32 	%p5, %r216, 7;
	mov.b64 	%rd307, 0;
	@%p5 bra 	$L__BB76_30;
	add.s32 	%r212, %r9, -4;
	and.b32  	%r80, %r9, -8;
	neg.s32 	%r211, %r80;
	mov.b64 	%rd307, 0;
$L__BB76_4:
	.pragma "nounroll";
	add.s32 	%r16, %r212, 3;
	cvt.u64.u32 	%rd5, %r217;
	mul.wide.u32 	%rd157, %r16, 8;
	add.s64 	%rd158, %rd2, %rd157;
	ld.global.u64 	%rd6, [%rd158];
	and.b64  	%rd159, %rd6, -4294967296;
	setp.ne.s64 	%p6, %rd159, 0;
	@%p6 bra 	$L__BB76_6;
	cvt.u32.u64 	%r81, %rd6;
	cvt.u32.u64 	%r82, %rd5;
	div.u32 	%r83, %r82, %r81;
	mul.lo.s32 	%r84, %r83, %r81;
	sub.s32 	%r85, %r82, %r84;
	cvt.u64.u32 	%rd272, %r83;
	cvt.u64.u32 	%rd273, %r85;
	bra.uni 	$L__BB76_7;
$L__BB76_6:
	div.s64 	%rd272, %rd5, %rd6;
	mul.lo.s64 	%rd160, %rd272, %rd6;
	sub.s64 	%rd273, %rd5, %rd160;
$L__BB76_7:
	mul.wide.u32 	%rd161, %r16, 8;
	add.s64 	%rd162, %rd1, %rd161;
	ld.global.u64 	%rd163, [%rd162];
	mad.lo.s64 	%rd13, %rd163, %rd273, %rd307;
	add.s32 	%r17, %r212, 2;
	and.b64  	%rd14, %rd272, 4294967295;
	mul.wide.u32 	%rd164, %r17, 8;
	add.s64 	%rd165, %rd2, %rd164;
	ld.global.u64 	%rd15, [%rd165];
	and.b64  	%rd166, %rd15, -4294967296;
	setp.ne.s64 	%p7, %rd166, 0;
	@%p7 bra 	$L__BB76_9;
	cvt.u32.u64 	%r86, %rd15;
	cvt.u32.u64 	%r87, %rd14;
	div.u32 	%r88, %r87, %r86;
	mul.lo.s32 	%r89, %r88, %r86;
	sub.s32 	%r90, %r87, %r89;
	cvt.u64.u32 	%rd274, %r88;
	cvt.u64.u32 	%rd275, %r90;
	bra.uni 	$L__BB76_10;
$L__BB76_9:
	div.s64 	%rd274, %rd14, %rd15;
	mul.lo.s64 	%rd167, %rd274, %rd15;
	sub.s64 	%rd275, %rd14, %rd167;
$L__BB76_10:
	mul.wide.u32 	%rd168, %r17, 8;
	add.s64 	%rd169, %rd1, %rd168;
	ld.global.u64 	%rd170, [%rd169];
	mad.lo.s64 	%rd22, %rd170, %rd275, %rd13;
	add.s32 	%r18, %r212, 1;
	and.b64  	%rd23, %rd274, 4294967295;
	mul.wide.u32 	%rd171, %r18, 8;
	add.s64 	%rd172, %rd2, %rd171;
	ld.global.u64 	%rd24, [%rd172];
	and.b64  	%rd173, %rd24, -4294967296;
	setp.ne.s64 	%p8, %rd173, 0;
	@%p8 bra 	$L__BB76_12;
	cvt.u32.u64 	%r91, %rd24;
	cvt.u32.u64 	%r92, %rd23;
	div.u32 	%r93, %r92, %r91;
	mul.lo.s32 	%r94, %r93, %r91;
	sub.s32 	%r95, %r92, %r94;
	cvt.u64.u32 	%rd276, %r93;
	cvt.u64.u32 	%rd277, %r95;
	bra.uni 	$L__BB76_13;
$L__BB76_12:
	div.s64 	%rd276, %rd23, %rd24;
	mul.lo.s64 	%rd174, %rd276, %rd24;
	sub.s64 	%rd277, %rd23, %rd174;
$L__BB76_13:
	mul.wide.u32 	%rd175, %r18, 8;
	add.s64 	%rd176, %rd1, %rd175;
	ld.global.u64 	%rd177, [%rd176];
	mad.lo.s64 	%rd31, %rd177, %rd277, %rd22;
	and.b64  	%rd32, %rd276, 4294967295;
	mul.wide.u32 	%rd178, %r212, 8;
	add.s64 	%rd179, %rd2, %rd178;
	ld.global.u64 	%rd33, [%rd179];
	and.b64  	%rd180, %rd33, -4294967296;
	setp.ne.s64 	%p9, %rd180, 0;
	@%p9 bra 	$L__BB76_15;
	cvt.u32.u64 	%r96, %rd33;
	cvt.u32.u64 	%r97, %rd32;
	div.u32 	%r98, %r97, %r96;
	mul.lo.s32 	%r99, %r98, %r96;
	sub.s32 	%r100, %r97, %r99;
	cvt.u64.u32 	%rd278, %r98;
	cvt.u64.u32 	%rd279, %r100;
	bra.uni 	$L__BB76_16;
$L__BB76_15:
	div.s64 	%rd278, %rd32, %rd33;
	mul.lo.s64 	%rd181, %rd278, %rd33;
	sub.s64 	%rd279, %rd32, %rd181;
$L__BB76_16:
	mul.wide.u32 	%rd182, %r212, 8;
	add.s64 	%rd183, %rd1, %rd182;
	ld.global.u64 	%rd184, [%rd183];
	mad.lo.s64 	%rd40, %rd184, %rd279, %rd31;
	add.s32 	%r19, %r212, -1;
	and.b64  	%rd41, %rd278, 4294967295;
	mul.wide.u32 	%rd185, %r19, 8;
	add.s64 	%rd186, %rd2, %rd185;
	ld.global.u64 	%rd42, [%rd186];
	and.b64  	%rd187, %rd42, -4294967296;
	setp.ne.s64 	%p10, %rd187, 0;
	@%p10 bra 	$L__BB76_18;
	cvt.u32.u64 	%r101, %rd42;
	cvt.u32.u64 	%r102, %rd41;
	div.u32 	%r103, %r102, %r101;
	mul.lo.s32 	%r104, %r103, %r101;
	sub.s32 	%r105, %r102, %r104;
	cvt.u64.u32 	%rd280, %r103;
	cvt.u64.u32 	%rd281, %r105;
	bra.uni 	$L__BB76_19;
$L__BB76_18:
	div.s64 	%rd280, %rd41, %rd42;
	mul.lo.s64 	%rd188, %rd280, %rd42;
	sub.s64 	%rd281, %rd41, %rd188;
$L__BB76_19:
	mul.wide.u32 	%rd189, %r19, 8;
	add.s64 	%rd190, %rd1, %rd189;
	ld.global.u64 	%rd191, [%rd190];
	mad.lo.s64 	%rd49, %rd191, %rd281, %rd40;
	add.s32 	%r20, %r212, -2;
	and.b64  	%rd50, %rd280, 4294967295;
	mul.wide.u32 	%rd192, %r20, 8;
	add.s64 	%rd193, %rd2, %rd192;
	ld.global.u64 	%rd51, [%rd193];
	and.b64  	%rd194, %rd51, -4294967296;
	setp.ne.s64 	%p11, %rd194, 0;
	@%p11 bra 	$L__BB76_21;
	cvt.u32.u64 	%r106, %rd51;
	cvt.u32.u64 	%r107, %rd50;
	div.u32 	%r108, %r107, %r106;
	mul.lo.s32 	%r109, %r108, %r106;
	sub.s32 	%r110, %r107, %r109;
	cvt.u64.u32 	%rd282, %r108;
	cvt.u64.u32 	%rd283, %r110;
	bra.uni 	$L__BB76_22;
$L__BB76_21:
	div.s64 	%rd282, %rd50, %rd51;
	mul.lo.s64 	%rd195, %rd282, %rd51;
	sub.s64 	%rd283, %rd50, %rd195;
$L__BB76_22:
	mul.wide.u32 	%rd196, %r20, 8;
	add.s64 	%rd197, %rd1, %rd196;
	ld.global.u64 	%rd198, [%rd197];
	mad.lo.s64 	%rd58, %rd198, %rd283, %rd49;
	add.s32 	%r21, %r212, -3;
	and.b64  	%rd59, %rd282, 4294967295;
	mul.wide.u32 	%rd199, %r21, 8;
	add.s64 	%rd200, %rd2, %rd199;
	ld.global.u64 	%rd60, [%rd200];
	and.b64  	%rd201, %rd60, -4294967296;
	setp.ne.s64 	%p12, %rd201, 0;
	@%p12 bra 	$L__BB76_24;
	cvt.u32.u64 	%r111, %rd60;
	cvt.u32.u64 	%r112, %rd59;
	div.u32 	%r113, %r112, %r111;
	mul.lo.s32 	%r114, %r113, %r111;
	sub.s32 	%r115, %r112, %r114;
	cvt.u64.u32 	%rd284, %r113;
	cvt.u64.u32 	%rd285, %r115;
	bra.uni 	$L__BB76_25;
$L__BB76_24:
	div.s64 	%rd284, %rd59, %rd60;
	mul.lo.s64 	%rd202, %rd284, %rd60;
	sub.s64 	%rd285, %rd59, %rd202;
$L__BB76_25:
	mul.wide.u32 	%rd203, %r21, 8;
	add.s64 	%rd204, %rd1, %rd203;
	ld.global.u64 	%rd205, [%rd204];
	mad.lo.s64 	%rd67, %rd205, %rd285, %rd58;
	and.b64  	%rd68, %rd284, 4294967295;
	add.s32 	%r116, %r212, -4;
	mul.wide.u32 	%rd206, %r116, 8;
	add.s64 	%rd207, %rd2, %rd206;
	ld.global.u64 	%rd69, [%rd207];
	and.b64  	%rd208, %rd69, -4294967296;
	setp.ne.s64 	%p13, %rd208, 0;
	@%p13 bra 	$L__BB76_27;
	cvt.u32.u64 	%r117, %rd69;
	cvt.u32.u64 	%r118, %rd68;
	div.u32 	%r119, %r118, %r117;
	mul.lo.s32 	%r120, %r119, %r117;
	sub.s32 	%r121, %r118, %r120;
	cvt.u64.u32 	%rd286, %r119;
	cvt.u64.u32 	%rd287, %r121;
	bra.uni 	$L__BB76_28;
$L__BB76_27:
	div.s64 	%rd286, %rd68, %rd69;
	mul.lo.s64 	%rd209, %rd286, %rd69;
	sub.s64 	%rd287, %rd68, %rd209;
$L__BB76_28:
	mul.wide.u32 	%rd210, %r116, 8;
	add.s64 	%rd211, %rd1, %rd210;
	ld.global.u64 	%rd212, [%rd211];
	mad.lo.s64 	%rd307, %rd212, %rd287, %rd67;
	cvt.u32.u64 	%r217, %rd286;
	add.s32 	%r212, %r212, -8;
	add.s32 	%r211, %r211, 8;
	setp.ne.s32 	%p14, %r211, 0;
	@%p14 bra 	$L__BB76_4;
	add.s32 	%r216, %r212, 3;
$L__BB76_30:
	and.b32  	%r28, %r9, 7;
	setp.eq.s32 	%p15, %r28, 0;
	@%p15 bra 	$L__BB76_59;
	and.b32  	%r29, %r9, 3;
	setp.lt.u32 	%p16, %r28, 4;
	@%p16 bra 	$L__BB76_45;
	cvt.u64.u32 	%rd79, %r217;
	mul.wide.u32 	%rd214, %r216, 8;
	add.s64 	%rd215, %rd2, %rd214;
	ld.global.u64 	%rd80, [%rd215];
	and.b64  	%rd216, %rd80, -4294967296;
	setp.ne.s64 	%p17, %rd216, 0;
	@%p17 bra 	$L__BB76_34;
	cvt.u32.u64 	%r123, %rd80;
	cvt.u32.u64 	%r124, %rd79;
	div.u32 	%r125, %r124, %r123;
	mul.lo.s32 	%r126, %r125, %r123;
	sub.s32 	%r127, %r124, %r126;
	cvt.u64.u32 	%rd290, %r125;
	cvt.u64.u32 	%rd291, %r127;
	bra.uni 	$L__BB76_35;
$L__BB76_34:
	div.s64 	%rd290, %rd79, %rd80;
	mul.lo.s64 	%rd217, %rd290, %rd80;
	sub.s64 	%rd291, %rd79, %rd217;
$L__BB76_35:
	mul.wide.u32 	%rd218, %r216, 8;
	add.s64 	%rd219, %rd1, %rd218;
	ld.global.u64 	%rd220, [%rd219];
	mad.lo.s64 	%rd87, %rd220, %rd291, %rd307;
	add.s32 	%r30, %r216, -1;
	and.b64  	%rd88, %rd290, 4294967295;
	mul.wide.u32 	%rd221, %r30, 8;
	add.s64 	%rd222, %rd2, %rd221;
	ld.global.u64 	%rd89, [%rd222];
	and.b64  	%rd223, %rd89, -4294967296;
	setp.ne.s64 	%p18, %rd223, 0;
	@%p18 bra 	$L__BB76_37;
	cvt.u32.u64 	%r128, %rd89;
	cvt.u32.u64 	%r129, %rd88;
	div.u32 	%r130, %r129, %r128;
	mul.lo.s32 	%r131, %r130, %r128;
	sub.s32 	%r132, %r129, %r131;
	cvt.u64.u32 	%rd292, %r130;
	cvt.u64.u32 	%rd293, %r132;
	bra.uni 	$L__BB76_38;
$L__BB76_37:
	div.s64 	%rd292, %rd88, %rd89;
	mul.lo.s64 	%rd224, %rd292, %rd89;
	sub.s64 	%rd293, %rd88, %rd224;
$L__BB76_38:
	mul.wide.u32 	%rd225, %r30, 8;
	add.s64 	%rd226, %rd1, %rd225;
	ld.global.u64 	%rd227, [%rd226];
	mad.lo.s64 	%rd96, %rd227, %rd293, %rd87;
	add.s32 	%r31, %r216, -2;
	and.b64  	%rd97, %rd292, 4294967295;
	mul.wide.u32 	%rd228, %r31, 8;
	add.s64 	%rd229, %rd2, %rd228;
	ld.global.u64 	%rd98, [%rd229];
	and.b64  	%rd230, %rd98, -4294967296;
	setp.ne.s64 	%p19, %rd230, 0;
	@%p19 bra 	$L__BB76_40;
	cvt.u32.u64 	%r133, %rd98;
	cvt.u32.u64 	%r134, %rd97;
	div.u32 	%r135, %r134, %r133;
	mul.lo.s32 	%r136, %r135, %r133;
	sub.s32 	%r137, %r134, %r136;
	cvt.u64.u32 	%rd294, %r135;
	cvt.u64.u32 	%rd295, %r137;
	bra.uni 	$L__BB76_41;
$L__BB76_40:
	div.s64 	%rd294, %rd97, %rd98;
	mul.lo.s64 	%rd231, %rd294, %rd98;
	sub.s64 	%rd295, %rd97, %rd231;
$L__BB76_41:
	mul.wide.u32 	%rd232, %r31, 8;
	add.s64 	%rd233, %rd1, %rd232;
	ld.global.u64 	%rd234, [%rd233];
	mad.lo.s64 	%rd105, %rd234, %rd295, %rd96;
	add.s32 	%r32, %r216, -3;
	and.b64  	%rd106, %rd294, 4294967295;
	mul.wide.u32 	%rd235, %r32, 8;
	add.s64 	%rd236, %rd2, %rd235;
	ld.global.u64 	%rd107, [%rd236];
	and.b64  	%rd237, %rd107, -4294967296;
	setp.ne.s64 	%p20, %rd237, 0;
	@%p20 bra 	$L__BB76_43;
	cvt.u32.u64 	%r138, %rd107;
	cvt.u32.u64 	%r139, %rd106;
	div.u32 	%r140, %r139, %r138;
	mul.lo.s32 	%r141, %r140, %r138;
	sub.s32 	%r142, %r139, %r141;
	cvt.u64.u32 	%rd296, %r140;
	cvt.u64.u32 	%rd297, %r142;
	bra.uni 	$L__BB76_44;
$L__BB76_43:
	div.s64 	%rd296, %rd106, %rd107;
	mul.lo.s64 	%rd238, %rd296, %rd107;
	sub.s64 	%rd297, %rd106, %rd238;
$L__BB76_44:
	mul.wide.u32 	%rd239, %r32, 8;
	add.s64 	%rd240, %rd1, %rd239;
	ld.global.u64 	%rd241, [%rd240];
	mad.lo.s64 	%rd307, %rd241, %rd297, %rd105;
	cvt.u32.u64 	%r217, %rd296;
	add.s32 	%r216, %r216, -4;
$L__BB76_45:
	setp.eq.s32 	%p21, %r29, 0;
	@%p21 bra 	$L__BB76_59;
	setp.eq.s32 	%p22, %r29, 1;
	@%p22 bra 	$L__BB76_54;
	cvt.u64.u32 	%rd117, %r217;
	mul.wide.u32 	%rd243, %r216, 8;
	add.s64 	%rd244, %rd2, %rd243;
	ld.global.u64 	%rd118, [%rd244];
	and.b64  	%rd245, %rd118, -4294967296;
	setp.ne.s64 	%p23, %rd245, 0;
	@%p23 bra 	$L__BB76_49;
	cvt.u32.u64 	%r143, %rd118;
	cvt.u32.u64 	%r144, %rd117;
	div.u32 	%r145, %r144, %r143;
	mul.lo.s32 	%r146, %r145, %r143;
	sub.s32 	%r147, %r144, %r146;
	cvt.u64.u32 	%rd300, %r145;
	cvt.u64.u32 	%rd301, %r147;
	bra.uni 	$L__BB76_50;
$L__BB76_49:
	div.s64 	%rd300, %rd117, %rd118;
	mul.lo.s64 	%rd246, %rd300, %rd118;
	sub.s64 	%rd301, %rd117, %rd246;
$L__BB76_50:
	add.s64 	%rd248, %rd1, %rd243;
	ld.global.u64 	%rd249, [%rd248];
	mad.lo.s64 	%rd125, %rd249, %rd301, %rd307;
	add.s32 	%r37, %r216, -1;
	and.b64  	%rd126, %rd300, 4294967295;
	mul.wide.u32 	%rd250, %r37, 8;
	add.s64 	%rd251, %rd2, %rd250;
	ld.global.u64 	%rd127, [%rd251];
	and.b64  	%rd252, %rd127, -4294967296;
	setp.ne.s64 	%p24, %rd252, 0;
	@%p24 bra 	$L__BB76_52;
	cvt.u32.u64 	%r148, %rd127;
	cvt.u32.u64 	%r149, %rd126;
	div.u32 	%r150, %r149, %r148;
	mul.lo.s32 	%r151, %r150, %r148;
	sub.s32 	%r152, %r149, %r151;
	cvt.u64.u32 	%rd302, %r150;
	cvt.u64.u32 	%rd303, %r152;
	bra.uni 	$L__BB76_53;
$L__BB76_52:
	div.s64 	%rd302, %rd126, %rd127;
	mul.lo.s64 	%rd253, %rd302, %rd127;
	sub.s64 	%rd303, %rd126, %rd253;
$L__BB76_53:
	add.s64 	%rd255, %rd1, %rd250;
	ld.global.u64 	%rd256, [%rd255];
	mad.lo.s64 	%rd307, %rd256, %rd303, %rd125;
	cvt.u32.u64 	%r217, %rd302;
	add.s32 	%r216, %r216, -2;
$L__BB76_54:
	and.b32  	%r153, %r9, 1;
	setp.eq.b32 	%p25, %r153, 1;
	not.pred 	%p26, %p25;
	@%p26 bra 	$L__BB76_59;
	cvt.u64.u32 	%rd137, %r217;
	mul.wide.u32 	%rd257, %r216, 8;
	add.s64 	%rd258, %rd2, %rd257;
	ld.global.u64 	%rd138, [%rd258];
	and.b64  	%rd259, %rd138, -4294967296;
	setp.ne.s64 	%p27, %rd259, 0;
	@%p27 bra 	$L__BB76_57;
	cvt.u32.u64 	%r154, %rd138;
	cvt.u32.u64 	%r155, %rd137;
	rem.u32 	%r156, %r155, %r154;
	cvt.u64.u32 	%rd306, %r156;
	bra.uni 	$L__BB76_58;
$L__BB76_57:
	rem.s64 	%rd306, %rd137, %rd138;
$L__BB76_58:
	add.s64 	%rd261, %rd1, %rd257;
	ld.global.u64 	%rd262, [%rd261];
	mad.lo.s64 	%rd307, %rd262, %rd306, %rd307;
$L__BB76_59:
	cvta.to.global.u64 	%rd263, %rd145;
	shl.b64 	%rd264, %rd307, 1;
	add.s64 	%rd265, %rd263, %rd264;
	ld.global.u16 	%rs19, [%rd265];
	st.shared.u16 	[%r7], %rs19;
	bar.sync 	0;
	setp.ne.s32 	%p28, %r1, 0;
	@%p28 bra 	$L__BB76_77;
	setp.gt.u32 	%p29, %r5, 1;
	@%p29 bra 	$L__BB76_62;
	shl.b32 	%r157, %r3, 1;
	mov.u32 	%r158, sdata_bf16;
	add.s32 	%r159, %r158, %r157;
	ld.shared.u16 	%rs118, [%r159];
	bra.uni 	$L__BB76_76;
$L__BB76_62:
	shl.b32 	%r161, %r3, 1;
	mov.u32 	%r162, sdata_bf16;
	add.s32 	%r42, %r162, %r161;
	ld.shared.u16 	%rs118, [%r42];
	add.s32 	%r43, %r5, -1;
	add.s32 	%r163, %r5, -2;
	and.b32  	%r44, %r43, 15;
	setp.lt.u32 	%p30, %r163, 15;
	mov.b32 	%r225, 1;
	@%p30 bra 	$L__BB76_66;
	and.b32  	%r166, %r43, -16;
	neg.s32 	%r222, %r166;
	shl.b32 	%r46, %r2, 1;
	add.s32 	%r168, %r161, %r46;
	add.s32 	%r220, %r162, %r168;
	shl.b32 	%r48, %r2, 5;
	mov.b32 	%r223, 1;
	mov.b32 	%r221, 0;
$L__BB76_64:
	.pragma "nounroll";
	mul.lo.s32 	%r170, %r223, %r2;
	shl.b32 	%r171, %r170, 1;
	add.s32 	%r172, %r42, %r171;
	ld.shared.u16 	%rs23, [%r220];
	// begin inline asm
	{ max.bf16 %rs21,%rs118,%rs23;
}
	// end inline asm
	add.s32 	%r173, %r172, %r46;
	ld.shared.u16 	%rs26, [%r173];
	// begin inline asm
	{ max.bf16 %rs24,%rs21,%rs26;
}
	// end inline asm
	add.s32 	%r174, %r173, %r46;
	ld.shared.u16 	%rs29, [%r174];
	// begin inline asm
	{ max.bf16 %rs27,%rs24,%rs29;
}
	// end inline asm
	add.s32 	%r175, %r174, %r46;
	ld.shared.u16 	%rs32, [%r175];
	// begin inline asm
	{ max.bf16 %rs30,%rs27,%rs32;
}
	// end inline asm
	add.s32 	%r176, %r175, %r46;
	ld.shared.u16 	%rs35, [%r176];
	// begin inline asm
	{ max.bf16 %rs33,%rs30,%rs35;
}
	// end inline asm
	add.s32 	%r177, %r176, %r46;
	ld.shared.u16 	%rs38, [%r177];
	// begin inline asm
	{ max.bf16 %rs36,%rs33,%rs38;
}
	// end inline asm
	add.s32 	%r178, %r177, %r46;
	ld.shared.u16 	%rs41, [%r178];
	// begin inline asm
	{ max.bf16 %rs39,%rs36,%rs41;
}
	// end inline asm
	add.s32 	%r179, %r178, %r46;
	ld.shared.u16 	%rs44, [%r179];
	// begin inline asm
	{ max.bf16 %rs42,%rs39,%rs44;
}
	// end inline asm
	add.s32 	%r180, %r179, %r46;
	ld.shared.u16 	%rs47, [%r180];
	// begin inline asm
	{ max.bf16 %rs45,%rs42,%rs47;
}
	// end inline asm
	add.s32 	%r181, %r180, %r46;
	ld.shared.u16 	%rs50, [%r181];
	// begin inline asm
	{ max.bf16 %rs48,%rs45,%rs50;
}
	// end inline asm
	add.s32 	%r182, %r181, %r46;
	ld.shared.u16 	%rs53, [%r182];
	// begin inline asm
	{ max.bf16 %rs51,%rs48,%rs53;
}
	// end inline asm
	add.s32 	%r183, %r182, %r46;
	ld.shared.u16 	%rs56, [%r183];
	// begin inline asm
	{ max.bf16 %rs54,%rs51,%rs56;
}
	// end inline asm
	add.s32 	%r184, %r183, %r46;
	ld.shared.u16 	%rs59, [%r184];
	// begin inline asm
	{ max.bf16 %rs57,%rs54,%rs59;
}
	// end inline asm
	add.s32 	%r185, %r184, %r46;
	ld.shared.u16 	%rs62, [%r185];
	// begin inline asm
	{ max.bf16 %rs60,%rs57,%rs62;
}
	// end inline asm
	add.s32 	%r186, %r185, %r46;
	ld.shared.u16 	%rs65, [%r186];
	// begin inline asm
	{ max.bf16 %rs63,%rs60,%rs65;
}
	// end inline asm
	add.s32 	%r187, %r186, %r46;
	ld.shared.u16 	%rs68, [%r187];
	// begin inline asm
	{ max.bf16 %rs118,%rs63,%rs68;
}
	// end inline asm
	add.s32 	%r223, %r223, 16;
	add.s32 	%r222, %r222, 16;
	add.s32 	%r221, %r221, 16;
	add.s32 	%r220, %r220, %r48;
	setp.ne.s32 	%p31, %r222, 0;
	@%p31 bra 	$L__BB76_64;
	add.s32 	%r225, %r221, 1;
$L__BB76_66:
	setp.eq.s32 	%p32, %r44, 0;
	@%p32 bra 	$L__BB76_75;
	and.b32  	%r59, %r43, 7;
	setp.lt.u32 	%p33, %r44, 8;
	@%p33 bra 	$L__BB76_69;
	mul.lo.s32 	%r188, %r225, %r2;
	shl.b32 	%r189, %r188, 1;
	add.s32 	%r190, %r42, %r189;
	ld.shared.u16 	%rs72, [%r190];
	// begin inline asm
	{ max.bf16 %rs70,%rs118,%rs72;
}
	// end inline asm
	shl.b32 	%r191, %r2, 1;
	add.s32 	%r192, %r190, %r191;
	ld.shared.u16 	%rs75, [%r192];
	// begin inline asm
	{ max.bf16 %rs73,%rs70,%rs75;
}
	// end inline asm
	add.s32 	%r193, %r192, %r191;
	ld.shared.u16 	%rs78, [%r193];
	// begin inline asm
	{ max.bf16 %rs76,%rs73,%rs78;
}
	// end inline asm
	add.s32 	%r194, %r193, %r191;
	ld.shared.u16 	%rs81, [%r194];
	// begin inline asm
	{ max.bf16 %rs79,%rs76,%rs81;
}
	// end inline asm
	add.s32 	%r195, %r194, %r191;
	ld.shared.u16 	%rs84, [%r195];
	// begin inline asm
	{ max.bf16 %rs82,%rs79,%rs84;
}
	// end inline asm
	add.s32 	%r196, %r195, %r191;
	ld.shared.u16 	%rs87, [%r196];
	// begin inline asm
	{ max.bf16 %rs85,%rs82,%rs87;
}
	// end inline asm
	add.s32 	%r197, %r196, %r191;
	ld.shared.u16 	%rs90, [%r197];
	// begin inline asm
	{ max.bf16 %rs88,%rs85,%rs90;
}
	// end inline asm
	add.s32 	%r198, %r197, %r191;
	ld.shared.u16 	%rs93, [%r198];
	// begin inline asm
	{ max.bf16 %rs118,%rs88,%rs93;
}
	// end inline asm
	add.s32 	%r225, %r225, 8;
$L__BB76_69:
	setp.eq.s32 	%p34, %r59, 0;
	@%p34 bra 	$L__BB76_75;
	and.b32  	%r62, %r43, 3;
	setp.lt.u32 	%p35, %r59, 4;
	@%p35 bra 	$L__BB76_72;
	mul.lo.s32 	%r199, %r225, %r2;
	shl.b32 	%r200, %r199, 1;
	add.s32 	%r201, %r42, %r200;
	ld.shared.u16 	%rs97, [%r201];
	// begin inline asm
	{ max.bf16 %rs95,%rs118,%rs97;
}
	// end inline asm
	shl.b32 	%r202, %r2, 1;
	add.s32 	%r203, %r201, %r202;
	ld.shared.u16 	%rs100, [%r203];
	// begin inline asm
	{ max.bf16 %rs98,%rs95,%rs100;
}
	// end inline asm
	add.s32 	%r204, %r203, %r202;
	ld.shared.u16 	%rs103, [%r204];
	// begin inline asm
	{ max.bf16 %rs101,%rs98,%rs103;
}
	// end inline asm
	add.s32 	%r205, %r204, %r202;
	ld.shared.u16 	%rs106, [%r205];
	// begin inline asm
	{ max.bf16 %rs118,%rs101,%rs106;
}
	// end inline asm
	add.s32 	%r225, %r225, 4;
$L__BB76_72:
	setp.eq.s32 	%p36, %r62, 0;
	@%p36 bra 	$L__BB76_75;
	mul.lo.s32 	%r206, %r2, %r225;
	shl.b32 	%r207, %r206, 1;
	add.s32 	%r209, %r207, %r161;
	add.s32 	%r228, %r162, %r209;
	shl.b32 	%r66, %r2, 1;
	neg.s32 	%r227, %r62;
$L__BB76_74:
	.pragma "nounroll";
	ld.shared.u16 	%rs109, [%r228];
	// begin inline asm
	{ max.bf16 %rs118,%rs118,%rs109;
}
	// end inline asm
	add.s32 	%r228, %r228, %r66;
	add.s32 	%r227, %r227, 1;
	setp.ne.s32 	%p37, %r227, 0;
	@%p37 bra 	$L__BB76_74;
$L__BB76_75:
	st.shared.u16 	[%r42], %rs118;
$L__BB76_76:
	cvt.u64.u32 	%rd266, %r4;
	mad.lo.s64 	%rd267, %rd147, %rd266, %rd3;
	cvta.to.global.u64 	%rd268, %rd144;
	shl.b64 	%rd269, %rd267, 1;
	add.s64 	%rd270, %rd268, %rd269;
	st.global.u16 	[%rd270], %rs118;
$L__BB76_77:
	ret;

}
	// .globl	contiguous_reduce33_bf16
.visible .entry contiguous_reduce33_bf16(
	.param .u64 .ptr .align 1 contiguous_reduce33_bf16_param_0,
	.param .u64 .ptr .align 1 contiguous_reduce33_bf16_param_1,
	.param .u64 contiguous_reduce33_bf16_param_2,
	.param .u64 contiguous_reduce33_bf16_param_3,
	.param .u64 contiguous_reduce33_bf16_param_4
)
{
	.reg .pred 	%p<14>;
	.reg .b16 	%rs<120>;
	.reg .b32 	%r<110>;
	.reg .b64 	%rd<16>;

	ld.param.u64 	%rd2, [contiguous_reduce33_bf16_param_0];
	ld.param.u64 	%rd3, [contiguous_reduce33_bf16_param_1];
	ld.param.u64 	%rd4, [contiguous_reduce33_bf16_param_3];
	ld.param.u64 	%rd5, [contiguous_reduce33_bf16_param_4];
	mov.u32 	%r1, %tid.y;
	mov.u32 	%r2, %ntid.x;
	mov.u32 	%r3, %tid.x;
	mad.lo.s32 	%r38, %r1, %r2, %r3;
	mov.u32 	%r39, %ctaid.x;
	mad.lo.s32 	%r40, %r39, %r2, %r3;
	mov.u32 	%r4, %ctaid.y;
	mov.u32 	%r5, %ntid.y;
	mad.lo.s32 	%r41, %r4, %r5, %r1;
	mov.b16 	%rs18, -128;
	// begin inline asm
	cvt.rn.bf16.u16 %rs17, %rs18;
	// end inline asm
	shl.b32 	%r42, %r38, 1;
	mov.u32 	%r43, sdata_bf16;
	add.s32 	%r7, %r43, %r42;
	st.shared.u16 	[%r7], %rs17;
	cvt.u64.u32 	%rd1, %r40;
	setp.le.u64 	%p1, %rd4, %rd1;
	cvt.u64.u32 	%rd7, %r41;
	setp.le.u64 	%p2, %rd5, %rd7;
	or.pred  	%p3, %p1, %p2;
	@%p3 bra 	$L__BB77_19;
	cvt.u32.u64 	%r44, %rd1;
	cvta.to.global.u64 	%rd8, %rd3;
	cvt.u32.u64 	%r45, %rd4;
	mad.lo.s32 	%r46, %r41, %r45, %r44;
	mul.wide.u32 	%rd9, %r46, 2;
	add.s64 	%rd10, %rd8, %rd9;
	ld.global.u16 	%rs19, [%rd10];
	st.shared.u16 	[%r7], %rs19;
	bar.sync 	0;
	setp.ne.s32 	%p4, %r1, 0;
	@%p4 bra 	$L__BB77_19;
	setp.gt.u32 	%p5, %r5, 1;
	@%p5 bra 	$L__BB77_4;
	shl.b32 	%r47, %r3, 1;
	add.s32 	%r49, %r43, %r47;
	ld.shared.u16 	%rs118, [%r49];
	bra.uni 	$L__BB77_18;
$L__BB77_4:
	shl.b32 	%r51, %r3, 1;
	add.s32 	%r8, %r43, %r51;
	ld.shared.u16 	%rs118, [%r8];
	add.s32 	%r9, %r5, -1;
	add.s32 	%r53, %r5, -2;
	and.b32  	%r10, %r9, 15;
	setp.lt.u32 	%p6, %r53, 15;
	mov.b32 	%r106, 1;
	@%p6 bra 	$L__BB77_8;
	and.b32  	%r56, %r9, -16;
	neg.s32 	%r103, %r56;
	shl.b32 	%r12, %r2, 1;
	add.s32 	%r58, %r51, %r12;
	add.s32 	%r101, %r43, %r58;
	shl.b32 	%r14, %r2, 5;
	mov.b32 	%r104, 1;
	mov.b32 	%r102, 0;
$L__BB77_6:
	.pragma "nounroll";
	mul.lo.s32 	%r60, %r104, %r2;
	shl.b32 	%r61, %r60, 1;
	add.s32 	%r62, %r8, %r61;
	ld.shared.u16 	%rs23, [%r101];
	// begin inline asm
	{ max.bf16 %rs21,%rs118,%rs23;
}
	// end inline asm
	add.s32 	%r63, %r62, %r12;
	ld.shared.u16 	%rs26, [%r63];
	// begin inline asm
	{ max.bf16 %rs24,%rs21,%rs26;
}
	// end inline asm
	add.s32 	%r64, %r63, %r12;
	ld.shared.u16 	%rs29, [%r64];
	// begin inline asm
	{ max.bf16 %rs27,%rs24,%rs29;
}
	// end inline asm
	add.s32 	%r65, %r64, %r12;
	ld.shared.u16 	%rs32, [%r65];
	// begin inline asm
	{ max.bf16 %rs30,%rs27,%rs32;
}
	// end inline asm
	add.s32 	%r66, %r65, %r12;
	ld.shared.u16 	%rs35, [%r66];
	// begin inline asm
	{ max.bf16 %rs33,%rs30,%rs35;
}
	// end inline asm
	add.s32 	%r67, %r66, %r12;
	ld.shared.u16 	%rs38, [%r67];
	// begin inline asm
	{ max.bf16 %rs36,%rs33,%rs38;
}
	// end inline asm
	add.s32 	%r68, %r67, %r12;
	ld.shared.u16 	%rs41, [%r68];
	// begin inline asm
	{ max.bf16 %rs39,%rs36,%rs41;
}
	// end inline asm
	add.s32 	%r69, %r68, %r12;
	ld.shared.u16 	%rs44, [%r69];
	// begin inline asm
	{ max.bf16 %rs42,%rs39,%rs44;
}
	// end inline asm
	add.s32 	%r70, %r69, %r12;
	ld.shared.u16 	%rs47, [%r70];
	// begin inline asm
	{ max.bf16 %rs45,%rs42,%rs47;
}
	// end inline asm
	add.s32 	%r71, %r70, %r12;
	ld.shared.u16 	%rs50, [%r71];
	// begin inline asm
	{ max.bf16 %rs48,%rs45,%rs50;
}
	// end inline asm
	add.s32 	%r72, %r71, %r12;
	ld.shared.u16 	%rs53, [%r72];
	// begin inline asm
	{ max.bf16 %rs51,%rs48,%rs53;
}
	// end inline asm
	add.s32 	%r73, %r72, %r12;
	ld.shared.u16 	%rs56, [%r73];
	// begin inline asm
	{ max.bf16 %rs54,%rs51,%rs56;
}
	// end inline asm
	add.s32 	%r74, %r73, %r12;
	ld.shared.u16 	%rs59, [%r74];
	// begin inline asm
	{ max.bf16 %rs57,%rs54,%rs59;
}
	// end inline asm
	add.s32 	%r75, %r74, %r12;
	ld.shared.u16 	%rs62, [%r75];
	// begin inline asm
	{ max.bf16 %rs60,%rs57,%rs62;
}
	// end inline asm
	add.s32 	%r76, %r75, %r12;
	ld.shared.u16 	%rs65, [%r76];
	// begin inline asm
	{ max.bf16 %rs63,%rs60,%rs65;
}
	// end inline asm
	add.s32 	%r77, %r76, %r12;
	ld.shared.u16 	%rs68, [%r77];
	// begin inline asm
	{ max.bf16 %rs118,%rs63,%rs68;
}
	// end inline asm
	add.s32 	%r104, %r104, 16;
	add.s32 	%r103, %r103, 16;
	add.s32 	%r102, %r102, 16;
	add.s32 	%r101, %r101, %r14;
	setp.ne.s32 	%p7, %r103, 0;
	@%p7 bra 	$L__BB77_6;
	add.s32 	%r106, %r102, 1;
$L__BB77_8:
	setp.eq.s32 	%p8, %r10, 0;
	@%p8 bra 	$L__BB77_17;
	and.b32  	%r25, %r9, 7;
	setp.lt.u32 	%p9, %r10, 8;
	@%p9 bra 	$L__BB77_11;
	mul.lo.s32 	%r78, %r106, %r2;
	shl.b32 	%r79, %r78, 1;
	add.s32 	%r80, %r8, %r79;
	ld.shared.u16 	%rs72, [%r80];
	// begin inline asm
	{ max.bf16 %rs70,%rs118,%rs72;
}
	// end inline asm
	shl.b32 	%r81, %r2, 1;
	add.s32 	%r82, %r80, %r81;
	ld.shared.u16 	%rs75, [%r82];
	// begin inline asm
	{ max.bf16 %rs73,%rs70,%rs75;
}
	// end inline asm
	add.s32 	%r83, %r82, %r81;
	ld.shared.u16 	%rs78, [%r83];
	// begin inline asm
	{ max.bf16 %rs76,%rs73,%rs78;
}
	// end inline asm
	add.s32 	%r84, %r83, %r81;
	ld.shared.u16 	%rs81, [%r84];
	// begin inline asm
	{ max.bf16 %rs79,%rs76,%rs81;
}
	// end inline asm
	add.s32 	%r85, %r84, %r81;
	ld.shared.u16 	%rs84, [%r85];
	// begin inline asm
	{ max.bf16 %rs82,%rs79,%rs84;
}
	// end inline asm
	add.s32 	%r86, %r85, %r81;
	ld.shared.u16 	%rs87, [%r86];
	// begin inline asm
	{ max.bf16 %rs85,%rs82,%rs87;
}
	// end inline asm
	add.s32 	%r87, %r86, %r81;
	ld.shared.u16 	%rs90, [%r87];
	// begin inline asm
	{ max.bf16 %rs88,%rs85,%rs90;
}
	// end inline asm
	add.s32 	%r88, %r87, %r81;
	ld.shared.u16 	%rs93, [%r88];
	// begin inline asm
	{ max.bf16 %rs118,%rs88,%rs93;
}
	// end inline asm
	add.s32 	%r106, %r106, 8;
$L__BB77_11:
	setp.eq.s32 	%p10, %r25, 0;
	@%p10 bra 	$L__BB77_17;
	and.b32  	%r28, %r9, 3;
	setp.lt.u32 	%p11, %r25, 4;
	@%p11 bra 	$L__BB77_14;
	mul.lo.s32 	%r89, %r106, %r2;
	shl.b32 	%r90, %r89, 1;
	add.s32 	%r91, %r8, %r90;
	ld.shared.u16 	%rs97, [%r91];
	// begin inline asm
	{ max.bf16 %rs95,%rs118,%rs97;
}
	// end inline asm
	shl.b32 	%r92, %r2, 1;
	add.s32 	%r93, %r91, %r92;
	ld.shared.u16 	%rs100, [%r93];
	// begin inline asm
	{ max.bf16 %rs98,%rs95,%rs100;
}
	// end inline asm
	add.s32 	%r94, %r93, %r92;
	ld.shared.u16 	%rs103, [%r94];
	// begin inline asm
	{ max.bf16 %rs101,%rs98,%rs103;
}
	// end inline asm
	add.s32 	%r95, %r94, %r92;
	ld.shared.u16 	%rs106, [%r95];
	// begin inline asm
	{ max.bf16 %rs118,%rs101,%rs106;
}
	// end inline asm
	add.s32 	%r106, %r106, 4;
$L__BB77_14:
	setp.eq.s32 	%p12, %r28, 0;
	@%p12 bra 	$L__BB77_17;
	mul.lo.s32 	%r96, %r2, %r106;
	shl.b32 	%r97, %r96, 1;
	add.s32 	%r99, %r97, %r51;
	add.s32 	%r109, %r43, %r99;
	shl.b32 	%r32, %r2, 1;
	neg.s32 	%r108, %r28;
$L__BB77_16:
	.pragma "nounroll";
	ld.shared.u16 	%rs109, [%r109];
	// begin inline asm
	{ max.bf16 %rs118,%rs118,%rs109;
}
	// end inline asm
	add.s32 	%r109, %r109, %r32;
	add.s32 	%r108, %r108, 1;
	setp.ne.s32 	%p13, %r108, 0;
	@%p13 bra 	$L__BB77_16;
$L__BB77_17:
	st.shared.u16 	[%r8], %rs118;
$L__BB77_18:
	cvt.u64.u32 	%rd11, %r4;
	mad.lo.s64 	%rd12, %rd4, %rd11, %rd1;
	cvta.to.global.u64 	%rd13, %rd2;
	shl.b64 	%rd14, %rd12, 1;
	add.s64 	%rd15, %rd13, %rd14;
	st.global.u16 	[%rd15], %rs118;
$L__BB77_19:
	ret;

}


// ===== COMPILED SASS (sm_100) =====

	.target	sm_100

	.elftype	@"ET_EXEC"


//--------------------- .note.nv.tkinfo           --------------------------
	.section	.note.nv.tkinfo,"",@"SHT_NOTE"
	.sectionflags	@"SHF_NOTE_NV_TKINFO"
	.tkinfo
        /*0018*/ 	.word	0x00000002
        /*0030*/ 	.string	""
        /*0030*/ 	.string	"ptxas"
        /*0030*/ 	.string	"Cuda compilation tools, release 13.0, V13.0.88"
        /*0030*/ 	.string	"Build cuda_13.0.r13.0/compiler.36424714_0"
        /*0030*/ 	.string	"-arch sm_100 -m 64 "



//--------------------- .note.nv.cuinfo           --------------------------
	.section	.note.nv.cuinfo,"",@"SHT_NOTE"
	.sectionflags	@"SHF_NOTE_NV_CUINFO"
        /*0018*/ 	.short	0x0002
        /*001a*/ 	.short	0x0064
        /*001c*/ 	.short	0x0082
	.zero		2


//--------------------- .nv.info                  --------------------------
	.section	.nv.info,"",@"SHT_CUDA_INFO"
	.align	4


	//----- nvinfo : EIATTR_REGCOUNT
	.align		4
        /*0000*/ 	.byte	0x04, 0x2f
        /*0002*/ 	.short	(.L_1 - .L_0)
	.align		4
.L_0:
        /*0004*/ 	.word	index@(contiguous_reduce_bool)
        /*0008*/ 	.word	0x0000000c


	//----- nvinfo : EIATTR_FRAME_SIZE
	.align		4
.L_1:
        /*000c*/ 	.byte	0x04, 0x11
        /*000e*/ 	.short	(.L_3 - .L_2)
	.align		4
.L_2:
        /*0010*/ 	.word	index@(contiguous_reduce_bool)
        /*0014*/ 	.word	0x00000000


	//----- nvinfo : EIATTR_REGCOUNT
	.align		4
.L_3:
        /*0018*/ 	.byte	0x04, 0x2f
        /*001a*/ 	.short	(.L_5 - .L_4)
	.align		4
.L_4:
        /*001c*/ 	.word	index@(uncontiguous_reduce_bool)
        /*0020*/ 	.word	0x00000030


	//----- nvinfo : EIATTR_FRAME_SIZE
	.align		4
.L_5:
        /*0024*/ 	.byte	0x04, 0x11
        /*0026*/ 	.short	(.L_7 - .L_6)
	.align		4
.L_6:
        /*0028*/ 	.word	index@($__internal_77_$__cuda_sm20_rem_s64)
        /*002c*/ 	.word	0x00000000


	//----- nvinfo : EIATTR_FRAME_SIZE
	.align		4
.L_7:
        /*0030*/ 	.byte	0x04, 0x11
        /*0032*/ 	.short	(.L_9 - .L_8)
	.align		4
.L_8:
        /*0034*/ 	.word	index@($__internal_76_$__cuda_sm20_div_s64)
        /*0038*/ 	.word	0x00000000


	//----- nvinfo : EIATTR_FRAME_SIZE
	.align		4
.L_9:
        /*003c*/ 	.byte	0x04, 0x11
        /*003e*/ 	.short	(.L_11 - .L_10)
	.align		4
.L_10:
        /*0040*/ 	.word	index@(uncontiguous_reduce_bool)
        /*0044*/ 	.word	0x00000000


	//----- nvinfo : EIATTR_REGCOUNT
	.align		4
.L_11:
        /*0048*/ 	.byte	0x04, 0x2f
        /*004a*/ 	.short	(.L_13 - .L_12)
	.align		4
.L_12:
        /*004c*/ 	.word	index@(contiguous_reduce2_bool)
        /*0050*/ 	.word	0x0000002e


	//----- nvinfo : EIATTR_FRAME_SIZE
	.align		4
.L_13:
        /*0054*/ 	.byte	0x04, 0x11
        /*0056*/ 	.short	(.L_15 - .L_14)
	.align		4
.L_14:
        /*0058*/ 	.word	index@($__internal_75_$__cuda_sm20_rem_s64)
        /*005c*/ 	.word	0x00000000


	//----- nvinfo : EIATTR_FRAME_SIZE
	.align		4
.L_15:
        /*0060*/ 	.byte	0x04, 0x11
        /*0062*/ 	.short	(.L_17 - .L_16)
	.align		4
.L_16:
        /*0064*/ 	.word	index@($__internal_74_$__cuda_sm20_div_s64)
        /*0068*/ 	.word	0x00000000


	//----- nvinfo : EIATTR_FRAME_SIZE
	.align		4
.L_17:
        /*006c*/ 	.byte	0x04, 0x11
        /*006e*/ 	.short	(.L_19 - .L_18)
	.align		4
.L_18:
        /*0070*/ 	.word	index@(contiguous_reduce2_bool)
        /*0074*/ 	.word	0x00000000


	//----- nvinfo : EIATTR_REGCOUNT
	.align		4
.L_19:
        /*0078*/ 	.byte	0x04, 0x2f
        /*007a*/ 	.short	(.L_21 - .L_20)
	.align		4
.L_20:
        /*007c*/ 	.word	index@(contiguous_reduce22_bool)
        /*0080*/ 	.word	0x0000000e


	//----- nvinfo : EIATTR_FRAME_SIZE
	.align		4
.L_21:
        /*0084*/ 	.byte	0x04, 0x11
        /*0086*/ 	.short	(.L_23 - .L_22)
	.align		4
.L_22:
        /*0088*/ 	.word	index@(contiguous_reduce22_bool)
        /*008c*/ 	.word	0x00000000


	//----- nvinfo : EIATTR_REGCOUNT
	.align		4
.L_23:
        /*0090*/ 	.byte	0x04, 0x2f
        /*0092*/ 	.short	(.L_25 - .L_24)
	.align		4
.L_24:
        /*0094*/ 	.word	index@(contiguous_reduce3_bool)
        /*0098*/ 	.word	0x0000002c


	//----- nvinfo : EIATTR_FRAME_SIZE
	.align		4
.L_25:
        /*009c*/ 	.byte	0x04, 0x11
        /*009e*/ 	.short	(.L_27 - .L_26)
	.align		4
.L_26:
        /*00a0*/ 	.word	index@($__internal_73_$__cuda_sm20_rem_s64)
        /*00a4*/ 	.word	0x00000000


	//----- nvinfo : EIATTR_FRAME_SIZE
	.align		4
.L_27:
        /*00a8*/ 	.byte	0x04, 0x11
        /*00aa*/ 	.short	(.L_29 - .L_28)
	.align		4
.L_28:
        /*00ac*/ 	.word	index@($__internal_72_$__cuda_sm20_div_s64)
        /*00b0*/ 	.word	0x00000000


	//----- nvinfo : EIATTR_FRAME_SIZE
	.align		4
.L_29:
        /*00b4*/ 	.byte	0x04, 0x11
        /*00b6*/ 	.short	(.L_31 - .L_30)
	.align		4
.L_30:
        /*00b8*/ 	.word	index@(contiguous_reduce3_bool)
        /*00bc*/ 	.word	0x00000000


	//----- nvinfo : EIATTR_REGCOUNT
	.align		4
.L_31:
        /*00c0*/ 	.byte	0x04, 0x2f
        /*00c2*/ 	.short	(.L_33 - .L_32)
	.align		4
.L_32:
        /*00c4*/ 	.word	index@(contiguous_reduce33_bool)
        /*00c8*/ 	.word	0x0000001b


	//----- nvinfo : EIATTR_FRAME_SIZE
	.align		4
.L_33:
        /*00cc*/ 	.byte	0x04, 0x11
        /*00ce*/ 	.short	(.L_35 - .L_34)
	.align		4
.L_34:
        /*00d0*/ 	.word	index@(contiguous_reduce33_bool)
        /*00d4*/ 	.word	0x00000000


	//----- nvinfo : EIATTR_REGCOUNT
	.align		4
.L_35:
        /*00d8*/ 	.byte	0x04, 0x2f
        /*00da*/ 	.short	(.L_37 - .L_36)
	.align		4
.L_36:
        /*00dc*/ 	.word	index@(contiguous_reduce_i8)
        /*00e0*/ 	.word	0x0000000c


	//----- nvinfo : EIATTR_FRAME_SIZE
	.align		4
.L_37:
        /*00e4*/ 	.byte	0x04, 0x11
        /*00e6*/ 	.short	(.L_39 - .L_38)
	.align		4
.L_38:
        /*00e8*/ 	.word	index@(contiguous_reduce_i8)
        /*00ec*/ 	.word	0x00000000


	//----- nvinfo : EIATTR_REGCOUNT
	.align		4
.L_39:
        /*00f0*/ 	.byte	0x04, 0x2f
        /*00f2*/ 	.short	(.L_41 - .L_40)
	.align		4
.L_40:
        /*00f4*/ 	.word	index@(uncontiguous_reduce_i8)
        /*00f8*/ 	.word	0x00000030


	//----- nvinfo : EIATTR_FRAME_SIZE
	.align		4
.L_41:
        /*00fc*/ 	.byte	0x04, 0x11
        /*00fe*/ 	.short	(.L_43 - .L_42)
	.align		4
.L_42:
        /*0100*/ 	.word	index@($__internal_71_$__cuda_sm20_rem_s64)
        /*0104*/ 	.word	0x00000000


	//----- nvinfo : EIATTR_FRAME_SIZE
	.align		4
.L_43:
        /*0108*/ 	.byte	0x04, 0x11
        /*010a*/ 	.short	(.L_45 - .L_44)
	.align		4
.L_44:
        /*010c*/ 	.word	index@($__internal_70_$__cuda_sm20_div_s64)
        /*0110*/ 	.word	0x00000000


	//----- nvinfo : EIATTR_FRAME_SIZE
	.align		4
.L_45:
        /*0114*/ 	.byte	0x04, 0x11
        /*0116*/ 	.short	(.L_47 - .L_46)
	.align		4
.L_46:
        /*0118*/ 	.word	index@(uncontiguous_reduce_i8)
        /*011c*/ 	.word	0x00000000


	//----- nvinfo : EIATTR_REGCOUNT
	.align		4
.L_47:
        /*0120*/ 	.byte	0x04, 0x2f
        /*0122*/ 	.short	(.L_49 - .L_48)
	.align		4
.L_48:
        /*0124*/ 	.word	index@(contiguous_reduce2_i8)
        /*0128*/ 	.word	0x0000002e


	//----- nvinfo : EIATTR_FRAME_SIZE
	.align		4
.L_49:
        /*012c*/ 	.byte	0x04, 0x11
        /*012e*/ 	.short	(.L_51 - .L_50)
	.align		4
.L_50:
        /*0130*/ 	.word	index@($__internal_69_$__cuda_sm20_rem_s64)
        /*0134*/ 	.word	0x00000000


	//----- nvinfo : EIATTR_FRAME_SIZE
	.align		4
.L_51:
        /*0138*/ 	.byte	0x04, 0x11
        /*013a*/ 	.short	(.L_53 - .L_52)
	.align		4
.L_52:
        /*013c*/ 	.word	index@($__internal_68_$__cuda_sm20_div_s64)
        /*0140*/ 	.word	0x00000000


	//----- nvinfo : EIATTR_FRAME_SIZE
	.align		4
.L_53:
        /*0144*/ 	.byte	0x04, 0x11
        /*0146*/ 	.short	(.L_55 - .L_54)
	.align		4
.L_54:
        /*0148*/ 	.word	index@(contiguous_reduce2_i8)
        /*014c*/ 	.word	0x00000000


	//----- nvinfo : EIATTR_REGCOUNT
	.align		4
.L_55:
        /*0150*/ 	.byte	0x04, 0x2f
        /*0152*/ 	.short	(.L_57 - .L_56)
	.align		4
.L_56:
        /*0154*/ 	.word	index@(contiguous_reduce22_i8)
        /*0158*/ 	.word	0x0000000e


	//----- nvinfo : EIATTR_FRAME_SIZE
	.align		4
.L_57:
        /*015c*/ 	.byte	0x04, 0x11
        /*015e*/ 	.short	(.L_59 - .L_58)
	.align		4
.L_58:
        /*0160*/ 	.word	index@(contiguous_reduce22_i8)
        /*0164*/ 	.word	0x00000000


	//----- nvinfo : EIATTR_REGCOUNT
	.align		4
.L_59:
        /*0168*/ 	.byte	0x04, 0x2f
        /*016a*/ 	.short	(.L_61 - .L_60)
	.align		4
.L_60:
        /*016c*/ 	.word	index@(contiguous_reduce3_i8)
        /*0170*/ 	.word	0x0000002c


	//----- nvinfo : EIATTR_FRAME_SIZE
	.align		4
.L_61:
        /*0174*/ 	.byte	0x04, 0x11
        /*0176*/ 	.short	(.L_63 - .L_62)
	.align		4
.L_62:
        /*0178*/ 	.word	index@($__internal_67_$__cuda_sm20_rem_s64)
        /*017c*/ 	.word	0x00000000


	//----- nvinfo : EIATTR_FRAME_SIZE
	.align		4
.L_63:
        /*0180*/ 	.byte	0x04, 0x11
        /*0182*/ 	.short	(.L_65 - .L_64)
	.align		4
.L_64:
        /*0184*/ 	.word	index@($__internal_66_$__cuda_sm20_div_s64)
        /*0188*/ 	.word	0x00000000


	//----- nvinfo : EIATTR_FRAME_SIZE
	.align		4
.L_65:
        /*018c*/ 	.byte	0x04, 0x11
        /*018e*/ 	.short	(.L_67 - .L_66)
	.align		4
.L_66:
        /*0190*/ 	.word	index@(contiguous_reduce3_i8)
        /*0194*/ 	.word	0x00000000


	//----- nvinfo : EIATTR_REGCOUNT
	.align		4
.L_67:
        /*0198*/ 	.byte	0x04, 0x2f
        /*019a*/ 	.short	(.L_69 - .L_68)
	.align		4
.L_68:
        /*019c*/ 	.word	index@(contiguous_reduce33_i8)
        /*01a0*/ 	.word	0x0000001b


	//----- nvinfo : EIATTR_FRAME_SIZE
	.align		4
.L_69:
        /*01a4*/ 	.byte	0x04, 0x11
        /*01a6*/ 	.short	(.L_71 - .L_70)
	.align		4
.L_70:
        /*01a8*/ 	.word	index@(contiguous_reduce33_i8)
        /*01ac*/ 	.word	0x00000000


	//----- nvinfo : EIATTR_REGCOUNT
	.align		4
.L_71:
        /*01b0*/ 	.byte	0x04, 0x2f
        /*01b2*/ 	.short	(.L_73 - .L_72)
	.align		4
.L_72:
        /*01b4*/ 	.word	index@(contiguous_reduce_i16)
        /*01b8*/ 	.word	0x0000000c


	//----- nvinfo : EIATTR_FRAME_SIZE
	.align		4
.L_73:
        /*01bc*/ 	.byte	0x04, 0x11
        /*01be*/ 	.short	(.L_75 - .L_74)
	.align		4
.L_74:
        /*01c0*/ 	.word	index@(contiguous_reduce_i16)
        /*01c4*/ 	.word	0x00000000


	//----- nvinfo : EIATTR_REGCOUNT
	.align		4
.L_75:
        /*01c8*/ 	.byte	0x04, 0x2f
        /*01ca*/ 	.short	(.L_77 - .L_76)
	.align		4
.L_76:
        /*01cc*/ 	.word	index@(uncontiguous_reduce_i16)
        /*01d0*/ 	.word	0x00000030


	//----- nvinfo : EIATTR_FRAME_SIZE
	.align		4
.L_77:
        /*01d4*/ 	.byte	0x04, 0x11
        /*01d6*/ 	.short	(.L_79 - .L_78)
	.align		4
.L_78:
        /*01d8*/ 	.word	index@($__internal_65_$__cuda_sm20_rem_s64)
        /*01dc*/ 	.word	0x00000000


	//----- nvinfo : EIATTR_FRAME_SIZE
	.align		4
.L_79:
        /*01e0*/ 	.byte	0x04, 0x11
        /*01e2*/ 	.short	(.L_81 - .L_80)
	.align		4
.L_80:
        /*01e4*/ 	.word	index@($__internal_64_$__cuda_sm20_div_s64)
        /*01e8*/ 	.word	0x00000000


	//----- nvinfo : EIATTR_FRAME_SIZE
	.align		4
.L_81:
        /*01ec*/ 	.byte	0x04, 0x11
        /*01ee*/ 	.short	(.L_83 - .L_82)
	.align		4
.L_82:
        /*01f0*/ 	.word	index@(uncontiguous_reduce_i16)
        /*01f4*/ 	.word	0x00000000


	//----- nvinfo : EIATTR_REGCOUNT
	.align		4
.L_83:
        /*01f8*/ 	.byte	0x04, 0x2f
        /*01fa*/ 	.short	(.L_85 - .L_84)
	.align		4
.L_84:
        /*01fc*/ 	.word	index@(contiguous_reduce2_i16)
        /*0200*/ 	.word	0x00000030


	//----- nvinfo : EIATTR_FRAME_SIZE
	.align		4
.L_85:
        /*0204*/ 	.byte	0x04, 0x11
        /*0206*/ 	.short	(.L_87 - .L_86)
	.align		4
.L_86:
        /*0208*/ 	.word	index@($__internal_63_$__cuda_sm20_rem_s64)
        /*020c*/ 	.word	0x00000000


	//----- nvinfo : EIATTR_FRAME_SIZE
	.align		4
.L_87:
        /*0210*/ 	.byte	0x04, 0x11
        /*0212*/ 	.short	(.L_89 - .L_88)
	.align		4
.L_88:
        /*0214*/ 	.word	index@($__internal_62_$__cuda_sm20_div_s64)
        /*0218*/ 	.word	0x00000000


	//----- nvinfo : EIATTR_FRAME_SIZE
	.align		4
.L_89:
        /*021c*/ 	.byte	0x04, 0x11
        /*021e*/ 	.short	(.L_91 - .L_90)
	.align		4
.L_90:
        /*0220*/ 	.word	index@(contiguous_reduce2_i16)
        /*0224*/ 	.word	0x00000000


	//----- nvinfo : EIATTR_REGCOUNT
	.align		4
.L_91:
        /*0228*/ 	.byte	0x04, 0x2f
        /*022a*/ 	.short	(.L_93 - .L_92)
	.align		4
.L_92:
        /*022c*/ 	.word	index@(contiguous_reduce22_i16)
        /*0230*/ 	.word	0x00000010


	//----- nvinfo : EIATTR_FRAME_SIZE
	.align		4
.L_93:
        /*0234*/ 	.byte	0x04, 0x11
        /*0236*/ 	.short	(.L_95 - .L_94)
	.align		4
.L_94:
        /*0238*/ 	.word	index@(contiguous_reduce22_i16)
        /*023c*/ 	.word	0x00000000


	//----- nvinfo : EIATTR_REGCOUNT
	.align		4
.L_95:
        /*0240*/ 	.byte	0x04, 0x2f
        /*0242*/ 	.short	(.L_97 - .L_96)
	.align		4
.L_96:
        /*0244*/ 	.word	index@(contiguous_reduce3_i16)
        /*0248*/ 	.word	0x0000002c


	//----- nvinfo : EIATTR_FRAME_SIZE
	.align		4
.L_97:
        /*024c*/ 	.byte	0x04, 0x11
        /*024e*/ 	.short	(.L_99 - .L_98)
	.align		4
.L_98:
        /*0250*/ 	.word	index@($__internal_61_$__cuda_sm20_rem_s64)
        /*0254*/ 	.word	0x00000000


	//----- nvinfo : EIATTR_FRAME_SIZE
	.align		4
.L_99:
        /*0258*/ 	.byte	0x04, 0x11
        /*025a*/ 	.short	(.L_101 - .L_100)
	.align		4
.L_100:
        /*025c*/ 	.word	index@($__internal_60_$__cuda_sm20_div_s64)
        /*0260*/ 	.word	0x00000000


	//----- nvinfo : EIATTR_FRAME_SIZE
	.align		4
.L_101:
        /*0264*/ 	.byte	0x04, 0x11
        /*0266*/ 	.short	(.L_103 - .L_102)
	.align		4
.L_102:
        /*0268*/ 	.word	index@(contiguous_reduce3_i16)
        /*026c*/ 	.word	0x00000000


	//----- nvinfo : EIATTR_REGCOUNT
	.align		4
.L_103:
        /*0270*/ 	.byte	0x04, 0x2f
        /*0272*/ 	.short	(.L_105 - .L_104)
	.align		4
.L_104:
        /*0274*/ 	.word	index@(contiguous_reduce33_i16)
        /*0278*/ 	.word	0x00000018


	//----- nvinfo : EIATTR_FRAME_SIZE
	.align		4
.L_105:
        /*027c*/ 	.byte	0x04, 0x11
        /*027e*/ 	.short	(.L_107 - .L_106)
	.align		4
.L_106:
        /*0280*/ 	.word	index@(contiguous_reduce33_i16)
        /*0284*/ 	.word	0x00000000


	//----- nvinfo : EIATTR_REGCOUNT
	.align		4
.L_107:
        /*0288*/ 	.byte	0x04, 0x2f
        /*028a*/ 	.short	(.L_109 - .L_108)
	.align		4
.L_108:
        /*028c*/ 	.word	index@(contiguous_reduce_i32)
        /*0290*/ 	.word	0x0000000f


	//----- nvinfo : EIATTR_FRAME_SIZE
	.align		4
.L_109:
        /*0294*/ 	.byte	0x04, 0x11
        /*0296*/ 	.short	(.L_111 - .L_110)
	.align		4
.L_110:
        /*0298*/ 	.word	index@(contiguous_reduce_i32)
        /*029c*/ 	.word	0x00000000


	//----- nvinfo : EIATTR_REGCOUNT
	.align		4
.L_111:
        /*02a0*/ 	.byte	0x04, 0x2f
        /*02a2*/ 	.short	(.L_113 - .L_112)
	.align		4
.L_112:
        /*02a4*/ 	.word	index@(uncontiguous_reduce_i32)
        /*02a8*/ 	.word	0x0000002e


	//----- nvinfo : EIATTR_FRAME_SIZE
	.align		4
.L_113:
        /*02ac*/ 	.byte	0x04, 0x11
        /*02ae*/ 	.short	(.L_115 - .L_114)
	.align		4
.L_114:
        /*02b0*/ 	.word	index@($__internal_59_$__cuda_sm20_rem_s64)
        /*02b4*/ 	.word	0x00000000


	//----- nvinfo : EIATTR_FRAME_SIZE
	.align		4
.L_115:
        /*02b8*/ 	.byte	0x04, 0x11
        /*02ba*/ 	.short	(.L_117 - .L_116)
	.align		4
.L_116:
        /*02bc*/ 	.word	index@($__internal_58_$__cuda_sm20_div_s64)
        /*02c0*/ 	.word	0x00000000


	//----- nvinfo : EIATTR_FRAME_SIZE
	.align		4
.L_117:
        /*02c4*/ 	.byte	0x04, 0x11
        /*02c6*/ 	.short	(.L_119 - .L_118)
	.align		4
.L_118:
        /*02c8*/ 	.word	index@(uncontiguous_reduce_i32)
        /*02cc*/ 	.word	0x00000000


	//----- nvinfo : EIATTR_REGCOUNT
	.align		4
.L_119:
        /*02d0*/ 	.byte	0x04, 0x2f
        /*02d2*/ 	.short	(.L_121 - .L_120)
	.align		4
.L_120:
        /*02d4*/ 	.word	index@(contiguous_reduce2_i32)
        /*02d8*/ 	.word	0x00000030


	//----- nvinfo : EIATTR_FRAME_SIZE
	.align		4
.L_121:
        /*02dc*/ 	.byte	0x04, 0x11
        /*02de*/ 	.short	(.L_123 - .L_122)
	.align		4
.L_122:
        /*02e0*/ 	.word	index@($__internal_57_$__cuda_sm20_rem_s64)
        /*02e4*/ 	.word	0x00000000


	//----- nvinfo : EIATTR_FRAME_SIZE
	.align		4
.L_123:
        /*02e8*/ 	.byte	0x04, 0x11
        /*02ea*/ 	.short	(.L_125 - .L_124)
	.align		4
.L_124:
        /*02ec*/ 	.word	index@($__internal_56_$__cuda_sm20_div_s64)
        /*02f0*/ 	.word	0x00000000


	//----- nvinfo : EIATTR_FRAME_SIZE
	.align		4
.L_125:
        /*02f4*/ 	.byte	0x04, 0x11
        /*02f6*/ 	.short	(.L_127 - .L_126)
	.align		4
.L_126:
        /*02f8*/ 	.word	index@(contiguous_reduce2_i32)
        /*02fc*/ 	.word	0x00000000


	//----- nvinfo : EIATTR_REGCOUNT
	.align		4
.L_127:
        /*0300*/ 	.byte	0x04, 0x2f
        /*0302*/ 	.short	(.L_129 - .L_128)
	.align		4
.L_128:
        /*0304*/ 	.word	index@(contiguous_reduce22_i32)
        /*0308*/ 	.word	0x00000012


	//----- nvinfo : EIATTR_FRAME_SIZE
	.align		4
.L_129:
        /*030c*/ 	.byte	0x04, 0x11
        /*030e*/ 	.short	(.L_131 - .L_130)
	.align		4
.L_130:
        /*0310*/ 	.word	index@(contiguous_reduce22_i32)
        /*0314*/ 	.word	0x00000000


	//----- nvinfo : EIATTR_REGCOUNT
	.align		4
.L_131:
        /*0318*/ 	.byte	0x04, 0x2f
        /*031a*/ 	.short	(.L_133 - .L_132)
	.align		4
.L_132:
        /*031c*/ 	.word	index@(contiguous_reduce3_i32)
        /*0320*/ 	.word	0x0000002c


	//----- nvinfo : EIATTR_FRAME_SIZE
	.align		4
.L_133:
        /*0324*/ 	.byte	0x04, 0x11
        /*0326*/ 	.short	(.L_135 - .L_134)
	.align		4
.L_134:
        /*0328*/ 	.word	index@($__internal_55_$__cuda_sm20_rem_s64)
        /*032c*/ 	.word	0x00000000


	//----- nvinfo : EIATTR_FRAME_SIZE
	.align		4
.L_135:
        /*0330*/ 	.byte	0x04, 0x11
        /*0332*/ 	.short	(.L_137 - .L_136)
	.align		4
.L_136:
        /*0334*/ 	.word	index@($__internal_54_$__cuda_sm20_div_s64)
        /*0338*/ 	.word	0x00000000


	//----- nvinfo : EIATTR_FRAME_SIZE
	.align		4
.L_137:
        /*033c*/ 	.byte	0x04, 0x11
        /*033e*/ 	.short	(.L_139 - .L_138)
	.align		4
.L_138:
        /*0340*/ 	.word	index@(contiguous_reduce3_i32)
        /*0344*/ 	.word	0x00000000


	//----- nvinfo : EIATTR_REGCOUNT
	.align		4
.L_139:
        /*0348*/ 	.byte	0x04, 0x2f
        /*034a*/ 	.short	(.L_141 - .L_140)
	.align		4
.L_140:
        /*034c*/ 	.word	index@(contiguous_reduce33_i32)
        /*0350*/ 	.word	0x0000001b


	//----- nvinfo : EIATTR_FRAME_SIZE
	.align		4
.L_141:
        /*0354*/ 	.byte	0x04, 0x11
        /*0356*/ 	.short	(.L_143 - .L_142)
	.align		4
.L_142:
        /*0358*/ 	.word	index@(contiguous_reduce33_i32)
        /*035c*/ 	.word	0x00000000


	//----- nvinfo : EIATTR_REGCOUNT
	.align		4
.L_143:
        /*0360*/ 	.byte	0x04, 0x2f
        /*0362*/ 	.short	(.L_145 - .L_144)
	.align		4
.L_144:
        /*0364*/ 	.word	index@(contiguous_reduce_i64)
        /*0368*/ 	.word	0x00000010


	//----- nvinfo : EIATTR_FRAME_SIZE
	.align		4
.L_145:
        /*036c*/ 	.byte	0x04, 0x11
        /*036e*/ 	.short	(.L_147 - .L_146)
	.align		4
.L_146:
        /*0370*/ 	.word	index@(contiguous_reduce_i64)
        /*0374*/ 	.word	0x00000000


	//----- nvinfo : EIATTR_REGCOUNT
	.align		4
.L_147:
        /*0378*/ 	.byte	0x04, 0x2f
        /*037a*/ 	.short	(.L_149 - .L_148)
	.align		4
.L_148:
        /*037c*/ 	.word	index@(uncontiguous_reduce_i64)
        /*0380*/ 	.word	0x0000002e


	//----- nvinfo : EIATTR_FRAME_SIZE
	.align		4
.L_149:
        /*0384*/ 	.byte	0x04, 0x11
        /*0386*/ 	.short	(.L_151 - .L_150)
	.align		4
.L_150:
        /*0388*/ 	.word	index@($__internal_53_$__cuda_sm20_rem_s64)
        /*038c*/ 	.word	0x00000000


	//----- nvinfo : EIATTR_FRAME_SIZE
	.align		4
.L_151:
        /*0390*/ 	.byte	0x04, 0x11
        /*0392*/ 	.short	(.L_153 - .L_152)
	.align		4
.L_152:
        /*0394*/ 	.word	index@($__internal_52_$__cuda_sm20_div_s64)
        /*0398*/ 	.word	0x00000000


	//----- nvinfo : EIATTR_FRAME_SIZE
	.align		4
.L_153:
        /*039c*/ 	.byte	0x04, 0x11
        /*039e*/ 	.short	(.L_155 - .L_154)
	.align		4
.L_154:
        /*03a0*/ 	.word	index@(uncontiguous_reduce_i64)
        /*03a4*/ 	.word	0x00000000


	//----- nvinfo : EIATTR_REGCOUNT
	.align		4
.L_155:
        /*03a8*/ 	.byte	0x04, 0x2f
        /*03aa*/ 	.short	(.L_157 - .L_156)
	.align		4
.L_156:
        /*03ac*/ 	.word	index@(contiguous_reduce2_i64)
        /*03b0*/ 	.word	0x00000030


	//----- nvinfo : EIATTR_FRAME_SIZE
	.align		4
.L_157:
        /*03b4*/ 	.byte	0x04, 0x11
        /*03b6*/ 	.short	(.L_159 - .L_158)
	.align		4
.L_158:
        /*03b8*/ 	.word	index@($__internal_51_$__cuda_sm20_rem_s64)
        /*03bc*/ 	.word	0x00000000


	//----- nvinfo : EIATTR_FRAME_SIZE
	.align		4
.L_159:
        /*03c0*/ 	.byte	0x04, 0x11
        /*03c2*/ 	.short	(.L_161 - .L_160)
	.align		4
.L_160:
        /*03c4*/ 	.word	index@($__internal_50_$__cuda_sm20_div_s64)
        /*03c8*/ 	.word	0x00000000


	//----- nvinfo : EIATTR_FRAME_SIZE
	.align		4
.L_161:
        /*03cc*/ 	.byte	0x04, 0x11
        /*03ce*/ 	.short	(.L_163 - .L_162)
	.align		4
.L_162:
        /*03d0*/ 	.word	index@(contiguous_reduce2_i64)
        /*03d4*/ 	.word	0x00000000


	//----- nvinfo : EIATTR_REGCOUNT
	.align		4
.L_163:
        /*03d8*/ 	.byte	0x04, 0x2f
        /*03da*/ 	.short	(.L_165 - .L_164)
	.align		4
.L_164:
        /*03dc*/ 	.word	index@(contiguous_reduce22_i64)
        /*03e0*/ 	.word	0x0000000e


	//----- nvinfo : EIATTR_FRAME_SIZE
	.align		4
.L_165:
        /*03e4*/ 	.byte	0x04, 0x11
        /*03e6*/ 	.short	(.L_167 - .L_166)
	.align		4
.L_166:
        /*03e8*/ 	.word	index@(contiguous_reduce22_i64)
        /*03ec*/ 	.word	0x00000000


	//----- nvinfo : EIATTR_REGCOUNT
	.align		4
.L_167:
        /*03f0*/ 	.byte	0x04, 0x2f
        /*03f2*/ 	.short	(.L_169 - .L_168)
	.align		4
.L_168:
        /*03f4*/ 	.word	index@(contiguous_reduce3_i64)
        /*03f8*/ 	.word	0x0000002c


	//----- nvinfo : EIATTR_FRAME_SIZE
	.align		4
.L_169:
        /*03fc*/ 	.byte	0x04, 0x11
        /*03fe*/ 	.short	(.L_171 - .L_170)
	.align		4
.L_170:
        /*0400*/ 	.word	index@($__internal_49_$__cuda_sm20_rem_s64)
        /*0404*/ 	.word	0x00000000


	//----- nvinfo : EIATTR_FRAME_SIZE
	.align		4
.L_171:
        /*0408*/ 	.byte	0x04, 0x11
        /*040a*/ 	.short	(.L_173 - .L_172)
	.align		4
.L_172:
        /*040c*/ 	.word	index@($__internal_48_$__cuda_sm20_div_s64)
        /*0410*/ 	.word	0x00000000


	//----- nvinfo : EIATTR_FRAME_SIZE
	.align		4
.L_173:
        /*0414*/ 	.byte	0x04, 0x11
        /*0416*/ 	.short	(.L_175 - .L_174)
	.align		4
.L_174:
        /*0418*/ 	.word	index@(contiguous_reduce3_i64)
        /*041c*/ 	.word	0x00000000


	//----- nvinfo : EIATTR_REGCOUNT
	.align		4
.L_175:
        /*0420*/ 	.byte	0x04, 0x2f
        /*0422*/ 	.short	(.L_177 - .L_176)
	.align		4
.L_176:
        /*0424*/ 	.word	index@(contiguous_reduce33_i64)
        /*0428*/ 	.word	0x00000020


	//----- nvinfo : EIATTR_FRAME_SIZE
	.align		4
.L_177:
        /*042c*/ 	.byte	0x04, 0x11
        /*042e*/ 	.short	(.L_179 - .L_178)
	.align		4
.L_178:
        /*0430*/ 	.word	index@(contiguous_reduce33_i64)
        /*0434*/ 	.word	0x00000000


	//----- nvinfo : EIATTR_REGCOUNT
	.align		4
.L_179:
        /*0438*/ 	.byte	0x04, 0x2f
        /*043a*/ 	.short	(.L_181 - .L_180)
	.align		4
.L_180:
        /*043c*/ 	.word	index@(contiguous_reduce_u8)
        /*0440*/ 	.word	0x0000000c


	//----- nvinfo : EIATTR_FRAME_SIZE
	.align		4
.L_181:
        /*0444*/ 	.byte	0x04, 0x11
        /*0446*/ 	.short	(.L_183 - .L_182)
	.align		4
.L_182:
        /*0448*/ 	.word	index@(contiguous_reduce_u8)
        /*044c*/ 	.word	0x00000000


	//----- nvinfo : EIATTR_REGCOUNT
	.align		4
.L_183:
        /*0450*/ 	.byte	0x04, 0x2f
        /*0452*/ 	.short	(.L_185 - .L_184)
	.align		4
.L_184:
        /*0454*/ 	.word	index@(uncontiguous_reduce_u8)
        /*0458*/ 	.word	0x00000030


	//----- nvinfo : EIATTR_FRAME_SIZE
	.align		4
.L_185:
        /*045c*/ 	.byte	0x04, 0x11
        /*045e*/ 	.short	(.L_187 - .L_186)
	.align		4
.L_186:
        /*0460*/ 	.word	index@($__internal_47_$__cuda_sm20_rem_s64)
        /*0464*/ 	.word	0x00000000


	//----- nvinfo : EIATTR_FRAME_SIZE
	.align		4
.L_187:
        /*0468*/ 	.byte	0x04, 0x11
        /*046a*/ 	.short	(.L_189 - .L_188)
	.align		4
.L_188:
        /*046c*/ 	.word	index@($__internal_46_$__cuda_sm20_div_s64)
        /*0470*/ 	.word	0x00000000


	//----- nvinfo : EIATTR_FRAME_SIZE
	.align		4
.L_189:
        /*0474*/ 	.byte	0x04, 0x11
        /*0476*/ 	.short	(.L_191 - .L_190)
	.align		4
.L_190:
        /*0478*/ 	.word	index@(uncontiguous_reduce_u8)
        /*047c*/ 	.word	0x00000000


	//----- nvinfo : EIATTR_REGCOUNT
	.align		4
.L_191:
        /*0480*/ 	.byte	0x04, 0x2f
        /*0482*/ 	.short	(.L_193 - .L_192)
	.align		4
.L_192:
        /*0484*/ 	.word	index@(contiguous_reduce2_u8)
        /*0488*/ 	.word	0x0000002e


	//----- nvinfo : EIATTR_FRAME_SIZE
	.align		4
.L_193:
        /*048c*/ 	.byte	0x04, 0x11
        /*048e*/ 	.short	(.L_195 - .L_194)
	.align		4
.L_194:
        /*0490*/ 	.word	index@($__internal_45_$__cuda_sm20_rem_s64)
        /*0494*/ 	.word	0x00000000


	//----- nvinfo : EIATTR_FRAME_SIZE
	.align		4
.L_195:
        /*0498*/ 	.byte	0x04, 0x11
        /*049a*/ 	.short	(.L_197 - .L_196)
	.align		4
.L_196:
        /*049c*/ 	.word	index@($__internal_44_$__cuda_sm20_div_s64)
        /*04a0*/ 	.word	0x00000000


	//----- nvinfo : EIATTR_FRAME_SIZE
	.align		4
.L_197:
        /*04a4*/ 	.byte	0x04, 0x11
        /*04a6*/ 	.short	(.L_199 - .L_198)
	.align		4
.L_198:
        /*04a8*/ 	.word	index@(contiguous_reduce2_u8)
        /*04ac*/ 	.word	0x00000000


	//----- nvinfo : EIATTR_REGCOUNT
	.align		4
.L_199:
        /*04b0*/ 	.byte	0x04, 0x2f
        /*04b2*/ 	.short	(.L_201 - .L_200)
	.align		4
.L_200:
        /*04b4*/ 	.word	index@(contiguous_reduce22_u8)
        /*04b8*/ 	.word	0x0000000e


	//----- nvinfo : EIATTR_FRAME_SIZE
	.align		4
.L_201:
        /*04bc*/ 	.byte	0x04, 0x11
        /*04be*/ 	.short	(.L_203 - .L_202)
	.align		4
.L_202:
        /*04c0*/ 	.word	index@(contiguous_reduce22_u8)
        /*04c4*/ 	.word	0x00000000


	//----- nvinfo : EIATTR_REGCOUNT
	.align		4
.L_203:
        /*04c8*/ 	.byte	0x04, 0x2f
        /*04ca*/ 	.short	(.L_205 - .L_204)
	.align		4
.L_204:
        /*04cc*/ 	.word	index@(contiguous_reduce3_u8)
        /*04d0*/ 	.word	0x0000002c


	//----- nvinfo : EIATTR_FRAME_SIZE
	.align		4
.L_205:
        /*04d4*/ 	.byte	0x04, 0x11
        /*04d6*/ 	.short	(.L_207 - .L_206)
	.align		4
.L_206:
        /*04d8*/ 	.word	index@($__internal_43_$__cuda_sm20_rem_s64)
        /*04dc*/ 	.word	0x00000000


	//----- nvinfo : EIATTR_FRAME_SIZE
	.align		4
.L_207:
        /*04e0*/ 	.byte	0x04, 0x11
        /*04e2*/ 	.short	(.L_209 - .L_208)
	.align		4
.L_208:
        /*04e4*/ 	.word	index@($__internal_42_$__cuda_sm20_div_s64)
        /*04e8*/ 	.word	0x00000000


	//----- nvinfo : EIATTR_FRAME_SIZE
	.align		4
.L_209:
        /*04ec*/ 	.byte	0x04, 0x11
        /*04ee*/ 	.short	(.L_211 - .L_210)
	.align		4
.L_210:
        /*04f0*/ 	.word	index@(contiguous_reduce3_u8)
        /*04f4*/ 	.word	0x00000000


	//----- nvinfo : EIATTR_REGCOUNT
	.align		4
.L_211:
        /*04f8*/ 	.byte	0x04, 0x2f
        /*04fa*/ 	.short	(.L_213 - .L_212)
	.align		4
.L_212:
        /*04fc*/ 	.word	index@(contiguous_reduce33_u8)
        /*0500*/ 	.word	0x00000019


	//----- nvinfo : EIATTR_FRAME_SIZE
	.align		4
.L_213:
        /*0504*/ 	.byte	0x04, 0x11
        /*0506*/ 	.short	(.L_215 - .L_214)
	.align		4
.L_214:
        /*0508*/ 	.word	index@(contiguous_reduce33_u8)
        /*050c*/ 	.word	0x00000000


	//----- nvinfo : EIATTR_REGCOUNT
	.align		4
.L_215:
        /*0510*/ 	.byte	0x04, 0x2f
        /*0512*/ 	.short	(.L_217 - .L_216)
	.align		4
.L_216:
        /*0514*/ 	.word	index@(contiguous_reduce_u16)
        /*0518*/ 	.word	0x0000000c


	//----- nvinfo : EIATTR_FRAME_SIZE
	.align		4
.L_217:
        /*051c*/ 	.byte	0x04, 0x11
        /*051e*/ 	.short	(.L_219 - .L_218)
	.align		4
.L_218:
        /*0520*/ 	.word	index@(contiguous_reduce_u16)
        /*0524*/ 	.word	0x00000000


	//----- nvinfo : EIATTR_REGCOUNT
	.align		4
.L_219:
        /*0528*/ 	.byte	0x04, 0x2f
        /*052a*/ 	.short	(.L_221 - .L_220)
	.align		4
.L_220:
        /*052c*/ 	.word	index@(uncontiguous_reduce_u16)
        /*0530*/ 	.word	0x00000030


	//----- nvinfo : EIATTR_FRAME_SIZE
	.align		4
.L_221:
        /*0534*/ 	.byte	0x04, 0x11
        /*0536*/ 	.short	(.L_223 - .L_222)
	.align		4
.L_222:
        /*0538*/ 	.word	index@($__internal_41_$__cuda_sm20_rem_s64)
        /*053c*/ 	.word	0x00000000


	//----- nvinfo : EIATTR_FRAME_SIZE
	.align		4
.L_223:
        /*0540*/ 	.byte	0x04, 0x11
        /*0542*/ 	.short	(.L_225 - .L_224)
	.align		4
.L_224:
        /*0544*/ 	.word	index@($__internal_40_$__cuda_sm20_div_s64)
        /*0548*/ 	.word	0x00000000


	//----- nvinfo : EIATTR_FRAME_SIZE
	.align		4
.L_225:
        /*054c*/ 	.byte	0x04, 0x11
        /*054e*/ 	.short	(.L_227 - .L_226)
	.align		4
.L_226:
        /*0550*/ 	.word	index@(uncontiguous_reduce_u16)
        /*0554*/ 	.word	0x00000000


	//----- nvinfo : EIATTR_REGCOUNT
	.align		4
.L_227:
        /*0558*/ 	.byte	0x04, 0x2f
        /*055a*/ 	.short	(.L_229 - .L_228)
	.align		4
.L_228:
        /*055c*/ 	.word	index@(contiguous_reduce2_u16)
        /*0560*/ 	.word	0x00000030


	//----- nvinfo : EIATTR_FRAME_SIZE
	.align		4
.L_229:
        /*0564*/ 	.byte	0x04, 0x11
        /*0566*/ 	.short	(.L_231 - .L_230)
	.align		4
.L_230:
        /*0568*/ 	.word	index@($__internal_39_$__cuda_sm20_rem_s64)
        /*056c*/ 	.word	0x00000000


	//----- nvinfo : EIATTR_FRAME_SIZE
	.align		4
.L_231:
        /*0570*/ 	.byte	0x04, 0x11
        /*0572*/ 	.short	(.L_233 - .L_232)
	.align		4
.L_232:
        /*0574*/ 	.word	index@($__internal_38_$__cuda_sm20_div_s64)
        /*0578*/ 	.word	0x00000000


	//----- nvinfo : EIATTR_FRAME_SIZE
	.align		4
.L_233:
        /*057c*/ 	.byte	0x04, 0x11
        /*057e*/ 	.short	(.L_235 - .L_234)
	.align		4
.L_234:
        /*0580*/ 	.word	index@(contiguous_reduce2_u16)
        /*0584*/ 	.word	0x00000000


	//----- nvinfo : EIATTR_REGCOUNT
	.align		4
.L_235:
        /*0588*/ 	.byte	0x04, 0x2f
        /*058a*/ 	.short	(.L_237 - .L_236)
	.align		4
.L_236:
        /*058c*/ 	.word	index@(contiguous_reduce22_u16)
        /*0590*/ 	.word	0x00000010


	//----- nvinfo : EIATTR_FRAME_SIZE
	.align		4
.L_237:
        /*0594*/ 	.byte	0x04, 0x11
        /*0596*/ 	.short	(.L_239 - .L_238)
	.align		4
.L_238:
        /*0598*/ 	.word	index@(contiguous_reduce22_u16)
        /*059c*/ 	.word	0x00000000


	//----- nvinfo : EIATTR_REGCOUNT
	.align		4
.L_239:
        /*05a0*/ 	.byte	0x04, 0x2f
        /*05a2*/ 	.short	(.L_241 - .L_240)
	.align		4
.L_240:
        /*05a4*/ 	.word	index@(contiguous_reduce3_u16)
        /*05a8*/ 	.word	0x0000002c


	//----- nvinfo : EIATTR_FRAME_SIZE
	.align		4
.L_241:
        /*05ac*/ 	.byte	0x04, 0x11
        /*05ae*/ 	.short	(.L_243 - .L_242)
	.align		4
.L_242:
        /*05b0*/ 	.word	index@($__internal_37_$__cuda_sm20_rem_s64)
        /*05b4*/ 	.word	0x00000000


	//----- nvinfo : EIATTR_FRAME_SIZE
	.align		4
.L_243:
        /*05b8*/ 	.byte	0x04, 0x11
        /*05ba*/ 	.short	(.L_245 - .L_244)
	.align		4
.L_244:
        /*05bc*/ 	.word	index@($__internal_36_$__cuda_sm20_div_s64)
        /*05c0*/ 	.word	0x00000000


	//----- nvinfo : EIATTR_FRAME_SIZE
	.align		4
.L_245:
        /*05c4*/ 	.byte	0x04, 0x11
        /*05c6*/ 	.short	(.L_247 - .L_246)
	.align		4
.L_246:
        /*05c8*/ 	.word	index@(contiguous_reduce3_u16)
        /*05cc*/ 	.word	0x00000000


	//----- nvinfo : EIATTR_REGCOUNT
	.align		4
.L_247:
        /*05d0*/ 	.byte	0x04, 0x2f
        /*05d2*/ 	.short	(.L_249 - .L_248)
	.align		4
.L_248:
        /*05d4*/ 	.word	index@(contiguous_reduce33_u16)
        /*05d8*/ 	.word	0x00000018


	//----- nvinfo : EIATTR_FRAME_SIZE
	.align		4
.L_249:
        /*05dc*/ 	.byte	0x04, 0x11
        /*05de*/ 	.short	(.L_251 - .L_250)
	.align		4
.L_250:
        /*05e0*/ 	.word	index@(contiguous_reduce33_u16)
        /*05e4*/ 	.word	0x00000000


	//----- nvinfo : EIATTR_REGCOUNT
	.align		4
.L_251:
        /*05e8*/ 	.byte	0x04, 0x2f
        /*05ea*/ 	.short	(.L_253 - .L_252)
	.align		4
.L_252:
        /*05ec*/ 	.word	index@(contiguous_reduce_u32)
        /*05f0*/ 	.word	0x0000000d


	//----- nvinfo : EIATTR_FRAME_SIZE
	.align		4
.L_253:
        /*05f4*/ 	.byte	0x04, 0x11
        /*05f6*/ 	.short	(.L_255 - .L_254)
	.align		4
.L_254:
        /*05f8*/ 	.word	index@(contiguous_reduce_u32)
        /*05fc*/ 	.word	0x00000000


	//----- nvinfo : EIATTR_REGCOUNT
	.align		4
.L_255:
        /*0600*/ 	.byte	0x04, 0x2f
        /*0602*/ 	.short	(.L_257 - .L_256)
	.align		4
.L_256:
        /*0604*/ 	.word	index@(uncontiguous_reduce_u32)
        /*0608*/ 	.word	0x0000002e


	//----- nvinfo : EIATTR_FRAME_SIZE
	.align		4
.L_257:
        /*060c*/ 	.byte	0x04, 0x11
        /*060e*/ 	.short	(.L_259 - .L_258)
	.align		4
.L_258:
        /*0610*/ 	.word	index@($__internal_35_$__cuda_sm20_rem_s64)
        /*0614*/ 	.word	0x00000000


	//----- nvinfo : EIATTR_FRAME_SIZE
	.align		4
.L_259:
        /*0618*/ 	.byte	0x04, 0x11
        /*061a*/ 	.short	(.L_261 - .L_260)
	.align		4
.L_260:
        /*061c*/ 	.word	index@($__internal_34_$__cuda_sm20_div_s64)
        /*0620*/ 	.word	0x00000000


	//----- nvinfo : EIATTR_FRAME_SIZE
	.align		4
.L_261:
        /*0624*/ 	.byte	0x04, 0x11
        /*0626*/ 	.short	(.L_263 - .L_262)
	.align		4
.L_262:
        /*0628*/ 	.word	index@(uncontiguous_reduce_u32)
        /*062c*/ 	.word	0x00000000


	//----- nvinfo : EIATTR_REGCOUNT
	.align		4
.L_263:
        /*0630*/ 	.byte	0x04, 0x2f
        /*0632*/ 	.short	(.L_265 - .L_264)
	.align		4
.L_264:
        /*0634*/ 	.word	index@(contiguous_reduce2_u32)
        /*0638*/ 	.word	0x00000030


	//----- nvinfo : EIATTR_FRAME_SIZE
	.align		4
.L_265:
        /*063c*/ 	.byte	0x04, 0x11
        /*063e*/ 	.short	(.L_267 - .L_266)
	.align		4
.L_266:
        /*0640*/ 	.word	index@($__internal_33_$__cuda_sm20_rem_s64)
        /*0644*/ 	.word	0x00000000


	//----- nvinfo : EIATTR_FRAME_SIZE
	.align		4
.L_267:
        /*0648*/ 	.byte	0x04, 0x11
        /*064a*/ 	.short	(.L_269 - .L_268)
	.align		4
.L_268:
        /*064c*/ 	.word	index@($__internal_32_$__cuda_sm20_div_s64)
        /*0650*/ 	.word	0x00000000


	//----- nvinfo : EIATTR_FRAME_SIZE
	.align		4
.L_269:
        /*0654*/ 	.byte	0x04, 0x11
        /*0656*/ 	.short	(.L_271 - .L_270)
	.align		4
.L_270:
        /*0658*/ 	.word	index@(contiguous_reduce2_u32)
        /*065c*/ 	.word	0x00000000


	//----- nvinfo : EIATTR_REGCOUNT
	.align		4
.L_271:
        /*0660*/ 	.byte	0x04, 0x2f
        /*0662*/ 	.short	(.L_273 - .L_272)
	.align		4
.L_272:
        /*0664*/ 	.word	index@(contiguous_reduce22_u32)
        /*0668*/ 	.word	0x00000012


	//----- nvinfo : EIATTR_FRAME_SIZE
	.align		4
.L_273:
        /*066c*/ 	.byte	0x04, 0x11
        /*066e*/ 	.short	(.L_275 - .L_274)
	.align		4
.L_274:
        /*0670*/ 	.word	index@(contiguous_reduce22_u32)
        /*0674*/ 	.word	0x00000000


	//----- nvinfo : EIATTR_REGCOUNT
	.align		4
.L_275:
        /*0678*/ 	.byte	0x04, 0x2f
        /*067a*/ 	.short	(.L_277 - .L_276)
	.align		4
.L_276:
        /*067c*/ 	.word	index@(contiguous_reduce3_u32)
        /*0680*/ 	.word	0x0000002c


	//----- nvinfo : EIATTR_FRAME_SIZE
	.align		4
.L_277:
        /*0684*/ 	.byte	0x04, 0x11
        /*0686*/ 	.short	(.L_279 - .L_278)
	.align		4
.L_278:
        /*0688*/ 	.word	index@($__internal_31_$__cuda_sm20_rem_s64)
        /*068c*/ 	.word	0x00000000


	//----- nvinfo : EIATTR_FRAME_SIZE
	.align		4
.L_279:
        /*0690*/ 	.byte	0x04, 0x11
        /*0692*/ 	.short	(.L_281 - .L_280)
	.align		4
.L_280:
        /*0694*/ 	.word	index@($__internal_30_$__cuda_sm20_div_s64)
        /*0698*/ 	.word	0x00000000


	//----- nvinfo : EIATTR_FRAME_SIZE
	.align		4
.L_281:
        /*069c*/ 	.byte	0x04, 0x11
        /*069e*/ 	.short	(.L_283 - .L_282)
	.align		4
.L_282:
        /*06a0*/ 	.word	index@(contiguous_reduce3_u32)
        /*06a4*/ 	.word	0x00000000


	//----- nvinfo : EIATTR_REGCOUNT
	.align		4
.L_283:
        /*06a8*/ 	.byte	0x04, 0x2f
        /*06aa*/ 	.short	(.L_285 - .L_284)
	.align		4
.L_284:
        /*06ac*/ 	.word	index@(contiguous_reduce33_u32)
        /*06b0*/ 	.word	0x0000001b


	//----- nvinfo : EIATTR_FRAME_SIZE
	.align		4
.L_285:
        /*06b4*/ 	.byte	0x04, 0x11
        /*06b6*/ 	.short	(.L_287 - .L_286)
	.align		4
.L_286:
        /*06b8*/ 	.word	index@(contiguous_reduce33_u32)
        /*06bc*/ 	.word	0x00000000


	//----- nvinfo : EIATTR_REGCOUNT
	.align		4
.L_287:
        /*06c0*/ 	.byte	0x04, 0x2f
        /*06c2*/ 	.short	(.L_289 - .L_288)
	.align		4
.L_288:
        /*06c4*/ 	.word	index@(contiguous_reduce_u64)
        /*06c8*/ 	.word	0x0000000e


	//----- nvinfo : EIATTR_FRAME_SIZE
	.align		4
.L_289:
        /*06cc*/ 	.byte	0x04, 0x11
        /*06ce*/ 	.short	(.L_291 - .L_290)
	.align		4
.L_290:
        /*06d0*/ 	.word	index@(contiguous_reduce_u64)
        /*06d4*/ 	.word	0x00000000


	//----- nvinfo : EIATTR_REGCOUNT
	.align		4
.L_291:
        /*06d8*/ 	.byte	0x04, 0x2f
        /*06da*/ 	.short	(.L_293 - .L_292)
	.align		4
.L_292:
        /*06dc*/ 	.word	index@(uncontiguous_reduce_u64)
        /*06e0*/ 	.word	0x0000002e


	//----- nvinfo : EIATTR_FRAME_SIZE
	.align		4
.L_293:
        /*06e4*/ 	.byte	0x04, 0x11
        /*06e6*/ 	.short	(.L_295 - .L_294)
	.align		4
.L_294:
        /*06e8*/ 	.word	index@($__internal_29_$__cuda_sm20_rem_s64)
        /*06ec*/ 	.word	0x00000000


	//----- nvinfo : EIATTR_FRAME_SIZE
	.align		4
.L_295:
        /*06f0*/ 	.byte	0x04, 0x11
        /*06f2*/ 	.short	(.L_297 - .L_296)
	.align		4
.L_296:
        /*06f4*/ 	.word	index@($__internal_28_$__cuda_sm20_div_s64)
        /*06f8*/ 	.word	0x00000000


	//----- nvinfo : EIATTR_FRAME_SIZE
	.align		4
.L_297:
        /*06fc*/ 	.byte	0x04, 0x11
        /*06fe*/ 	.short	(.L_299 - .L_298)
	.align		4
.L_298:
        /*0700*/ 	.word	index@(uncontiguous_reduce_u64)
        /*0704*/ 	.word	0x00000000


	//----- nvinfo : EIATTR_REGCOUNT
	.align		4
.L_299:
        /*0708*/ 	.byte	0x04, 0x2f
        /*070a*/ 	.short	(.L_301 - .L_300)
	.align		4
.L_300:
        /*070c*/ 	.word	index@(contiguous_reduce2_u64)
        /*0710*/ 	.word	0x00000030


	//----- nvinfo : EIATTR_FRAME_SIZE
	.align		4
.L_301:
        /*0714*/ 	.byte	0x04, 0x11
        /*0716*/ 	.short	(.L_303 - .L_302)
	.align		4
.L_302:
        /*0718*/ 	.word	index@($__internal_27_$__cuda_sm20_rem_s64)
        /*071c*/ 	.word	0x00000000


	//----- nvinfo : EIATTR_FRAME_SIZE
	.align		4
.L_303:
        /*0720*/ 	.byte	0x04, 0x11
        /*0722*/ 	.short	(.L_305 - .L_304)
	.align		4
.L_304:
        /*0724*/ 	.word	index@($__internal_26_$__cuda_sm20_div_s64)
        /*0728*/ 	.word	0x00000000


	//----- nvinfo : EIATTR_FRAME_SIZE
	.align		4
.L_305:
        /*072c*/ 	.byte	0x04, 0x11
        /*072e*/ 	.short	(.L_307 - .L_306)
	.align		4
.L_306:
        /*0730*/ 	.word	index@(contiguous_reduce2_u64)
        /*0734*/ 	.word	0x00000000


	//----- nvinfo : EIATTR_REGCOUNT
	.align		4
.L_307:
        /*0738*/ 	.byte	0x04, 0x2f
        /*073a*/ 	.short	(.L_309 - .L_308)
	.align		4
.L_308:
        /*073c*/ 	.word	index@(contiguous_reduce22_u64)
        /*0740*/ 	.word	0x0000000e


	//----- nvinfo : EIATTR_FRAME_SIZE
	.align		4
.L_309:
        /*0744*/ 	.byte	0x04, 0x11
        /*0746*/ 	.short	(.L_311 - .L_310)
	.align		4
.L_310:
        /*0748*/ 	.word	index@(contiguous_reduce22_u64)
        /*074c*/ 	.word	0x00000000


	//----- nvinfo : EIATTR_REGCOUNT
	.align		4
.L_311:
        /*0750*/ 	.byte	0x04, 0x2f
        /*0752*/ 	.short	(.L_313 - .L_312)
	.align		4
.L_312:
        /*0754*/ 	.word	index@(contiguous_reduce3_u64)
        /*0758*/ 	.word	0x0000002c


	//----- nvinfo : EIATTR_FRAME_SIZE
	.align		4
.L_313:
        /*075c*/ 	.byte	0x04, 0x11
        /*075e*/ 	.short	(.L_315 - .L_314)
	.align		4
.L_314:
        /*0760*/ 	.word	index@($__internal_25_$__cuda_sm20_rem_s64)
        /*0764*/ 	.word	0x00000000


	//----- nvinfo : EIATTR_FRAME_SIZE
	.align		4
.L_315:
        /*0768*/ 	.byte	0x04, 0x11
        /*076a*/ 	.short	(.L_317 - .L_316)
	.align		4
.L_316:
        /*076c*/ 	.word	index@($__internal_24_$__cuda_sm20_div_s64)
        /*0770*/ 	.word	0x00000000


	//----- nvinfo : EIATTR_FRAME_SIZE
	.align		4
.L_317:
        /*0774*/ 	.byte	0x04, 0x11
        /*0776*/ 	.short	(.L_319 - .L_318)
	.align		4
.L_318:
        /*0778*/ 	.word	index@(contiguous_reduce3_u64)
        /*077c*/ 	.word	0x00000000


	//----- nvinfo : EIATTR_REGCOUNT
	.align		4
.L_319:
        /*0780*/ 	.byte	0x04, 0x2f
        /*0782*/ 	.short	(.L_321 - .L_320)
	.align		4
.L_320:
        /*0784*/ 	.word	index@(contiguous_reduce33_u64)
        /*0788*/ 	.word	0x00000020


	//----- nvinfo : EIATTR_FRAME_SIZE
	.align		4
.L_321:
        /*078c*/ 	.byte	0x04, 0x11
        /*078e*/ 	.short	(.L_323 - .L_322)
	.align		4
.L_322:
        /*0790*/ 	.word	index@(contiguous_reduce33_u64)
        /*0794*/ 	.word	0x00000000


	//----- nvinfo : EIATTR_REGCOUNT
	.align		4
.L_323:
        /*0798*/ 	.byte	0x04, 0x2f
        /*079a*/ 	.short	(.L_325 - .L_324)
	.align		4
.L_324:
        /*079c*/ 	.word	index@(contiguous_reduce_f32)
        /*07a0*/ 	.word	0x0000000f


	//----- nvinfo : EIATTR_FRAME_SIZE
	.align		4
.L_325:
        /*07a4*/ 	.byte	0x04, 0x11
        /*07a6*/ 	.short	(.L_327 - .L_326)
	.align		4
.L_326:
        /*07a8*/ 	.word	index@(contiguous_reduce_f32)
        /*07ac*/ 	.word	0x00000000


	//----- nvinfo : EIATTR_REGCOUNT
	.align		4
.L_327:
        /*07b0*/ 	.byte	0x04, 0x2f
        /*07b2*/ 	.short	(.L_329 - .L_328)
	.align		4
.L_328:
        /*07b4*/ 	.word	index@(uncontiguous_reduce_f32)
        /*07b8*/ 	.word	0x0000002e


	//----- nvinfo : EIATTR_FRAME_SIZE
	.align		4
.L_329:
        /*07bc*/ 	.byte	0x04, 0x11
        /*07be*/ 	.short	(.L_331 - .L_330)
	.align		4
.L_330:
        /*07c0*/ 	.word	index@($__internal_23_$__cuda_sm20_rem_s64)
        /*07c4*/ 	.word	0x00000000


	//----- nvinfo : EIATTR_FRAME_SIZE
	.align		4
.L_331:
        /*07c8*/ 	.byte	0x04, 0x11
        /*07ca*/ 	.short	(.L_333 - .L_332)
	.align		4
.L_332:
        /*07cc*/ 	.word	index@($__internal_22_$__cuda_sm20_div_s64)
        /*07d0*/ 	.word	0x00000000


	//----- nvinfo : EIATTR_FRAME_SIZE
	.align		4
.L_333:
        /*07d4*/ 	.byte	0x04, 0x11
        /*07d6*/ 	.short	(.L_335 - .L_334)
	.align		4
.L_334:
        /*07d8*/ 	.word	index@(uncontiguous_reduce_f32)
        /*07dc*/ 	.word	0x00000000


	//----- nvinfo : EIATTR_REGCOUNT
	.align		4
.L_335:
        /*07e0*/ 	.byte	0x04, 0x2f
        /*07e2*/ 	.short	(.L_337 - .L_336)
	.align		4
.L_336:
        /*07e4*/ 	.word	index@(contiguous_reduce2_f32)
        /*07e8*/ 	.word	0x00000030


	//----- nvinfo : EIATTR_FRAME_SIZE
	.align		4
.L_337:
        /*07ec*/ 	.byte	0x04, 0x11
        /*07ee*/ 	.short	(.L_339 - .L_338)
	.align		4
.L_338:
        /*07f0*/ 	.word	index@($__internal_21_$__cuda_sm20_rem_s64)
        /*07f4*/ 	.word	0x00000000


	//----- nvinfo : EIATTR_FRAME_SIZE
	.align		4
.L_339:
        /*07f8*/ 	.byte	0x04, 0x11
        /*07fa*/ 	.short	(.L_341 - .L_340)
	.align		4
.L_340:
        /*07fc*/ 	.word	index@($__internal_20_$__cuda_sm20_div_s64)
        /*0800*/ 	.word	0x00000000


	//----- nvinfo : EIATTR_FRAME_SIZE
	.align		4
.L_341:
        /*0804*/ 	.byte	0x04, 0x11
        /*0806*/ 	.short	(.L_343 - .L_342)
	.align		4
.L_342:
        /*0808*/ 	.word	index@(contiguous_reduce2_f32)
        /*080c*/ 	.word	0x00000000


	//----- nvinfo : EIATTR_REGCOUNT
	.align		4
.L_343:
        /*0810*/ 	.byte	0x04, 0x2f
        /*0812*/ 	.short	(.L_345 - .L_344)
	.align		4
.L_344:
        /*0814*/ 	.word	index@(contiguous_reduce22_f32)
        /*0818*/ 	.word	0x00000012


	//----- nvinfo : EIATTR_FRAME_SIZE
	.align		4
.L_345:
        /*081c*/ 	.byte	0x04, 0x11
        /*081e*/ 	.short	(.L_347 - .L_346)
	.align		4
.L_346:
        /*0820*/ 	.word	index@(contiguous_reduce22_f32)
        /*0824*/ 	.word	0x00000000


	//----- nvinfo : EIATTR_REGCOUNT
	.align		4
.L_347:
        /*0828*/ 	.byte	0x04, 0x2f
        /*082a*/ 	.short	(.L_349 - .L_348)
	.align		4
.L_348:
        /*082c*/ 	.word	index@(contiguous_reduce3_f32)
        /*0830*/ 	.word	0x0000002c


	//----- nvinfo : EIATTR_FRAME_SIZE
	.align		4
.L_349:
        /*0834*/ 	.byte	0x04, 0x11
        /*0836*/ 	.short	(.L_351 - .L_350)
	.align		4
.L_350:
        /*0838*/ 	.word	index@($__internal_19_$__cuda_sm20_rem_s64)
        /*083c*/ 	.word	0x00000000


	//----- nvinfo : EIATTR_FRAME_SIZE
	.align		4
.L_351:
        /*0840*/ 	.byte	0x04, 0x11
        /*0842*/ 	.short	(.L_353 - .L_352)
	.align		4
.L_352:
        /*0844*/ 	.word	index@($__internal_18_$__cuda_sm20_div_s64)
        /*0848*/ 	.word	0x00000000


	//----- nvinfo : EIATTR_FRAME_SIZE
	.align		4
.L_353:
        /*084c*/ 	.byte	0x04, 0x11
        /*084e*/ 	.short	(.L_355 - .L_354)
	.align		4
.L_354:
        /*0850*/ 	.word	index@(contiguous_reduce3_f32)
        /*0854*/ 	.word	0x00000000


	//----- nvinfo : EIATTR_REGCOUNT
	.align		4
.L_355:
        /*0858*/ 	.byte	0x04, 0x2f
        /*085a*/ 	.short	(.L_357 - .L_356)
	.align		4
.L_356:
        /*085c*/ 	.word	index@(contiguous_reduce33_f32)
        /*0860*/ 	.word	0x0000001b


	//----- nvinfo : EIATTR_FRAME_SIZE
	.align		4
.L_357:
        /*0864*/ 	.byte	0x04, 0x11
        /*0866*/ 	.short	(.L_359 - .L_358)
	.align		4
.L_358:
        /*0868*/ 	.word	index@(contiguous_reduce33_f32)
        /*086c*/ 	.word	0x00000000


	//----- nvinfo : EIATTR_REGCOUNT
	.align		4
.L_359:
        /*0870*/ 	.byte	0x04, 0x2f
        /*0872*/ 	.short	(.L_361 - .L_360)
	.align		4
.L_360:
        /*0874*/ 	.word	index@(contiguous_reduce_f64)
        /*0878*/ 	.word	0x00000010


	//----- nvinfo : EIATTR_FRAME_SIZE
	.align		4
.L_361:
        /*087c*/ 	.byte	0x04, 0x11
        /*087e*/ 	.short	(.L_363 - .L_362)
	.align		4
.L_362:
        /*0880*/ 	.word	index@(contiguous_reduce_f64)
        /*0884*/ 	.word	0x00000000


	//----- nvinfo : EIATTR_REGCOUNT
	.align		4
.L_363:
        /*0888*/ 	.byte	0x04, 0x2f
        /*088a*/ 	.short	(.L_365 - .L_364)
	.align		4
.L_364:
        /*088c*/ 	.word	index@(uncontiguous_reduce_f64)
        /*0890*/ 	.word	0x0000002e


	//----- nvinfo : EIATTR_FRAME_SIZE
	.align		4
.L_365:
        /*0894*/ 	.byte	0x04, 0x11
        /*0896*/ 	.short	(.L_367 - .L_366)
	.align		4
.L_366:
        /*0898*/ 	.word	index@($__internal_17_$__cuda_sm20_rem_s64)
        /*089c*/ 	.word	0x00000000


	//----- nvinfo : EIATTR_FRAME_SIZE
	.align		4
.L_367:
        /*08a0*/ 	.byte	0x04, 0x11
        /*08a2*/ 	.short	(.L_369 - .L_368)
	.align		4
.L_368:
        /*08a4*/ 	.word	index@($__internal_16_$__cuda_sm20_div_s64)
        /*08a8*/ 	.word	0x00000000


	//----- nvinfo : EIATTR_FRAME_SIZE
	.align		4
.L_369:
        /*08ac*/ 	.byte	0x04, 0x11
        /*08ae*/ 	.short	(.L_371 - .L_370)
	.align		4
.L_370:
        /*08b0*/ 	.word	index@(uncontiguous_reduce_f64)
        /*08b4*/ 	.word	0x00000000


	//----- nvinfo : EIATTR_REGCOUNT
	.align		4
.L_371:
        /*08b8*/ 	.byte	0x04, 0x2f
        /*08ba*/ 	.short	(.L_373 - .L_372)
	.align		4
.L_372:
        /*08bc*/ 	.word	index@(contiguous_reduce2_f64)
        /*08c0*/ 	.word	0x00000030


	//----- nvinfo : EIATTR_FRAME_SIZE
	.align		4
.L_373:
        /*08c4*/ 	.byte	0x04, 0x11
        /*08c6*/ 	.short	(.L_375 - .L_374)
	.align		4
.L_374:
        /*08c8*/ 	.word	index@($__internal_15_$__cuda_sm20_rem_s64)
        /*08cc*/ 	.word	0x00000000


	//----- nvinfo : EIATTR_FRAME_SIZE
	.align		4
.L_375:
        /*08d0*/ 	.byte	0x04, 0x11
        /*08d2*/ 	.short	(.L_377 - .L_376)
	.align		4
.L_376:
        /*08d4*/ 	.word	index@($__internal_14_$__cuda_sm20_div_s64)
        /*08d8*/ 	.word	0x00000000


	//----- nvinfo : EIATTR_FRAME_SIZE
	.align		4
.L_377:
        /*08dc*/ 	.byte	0x04, 0x11
        /*08de*/ 	.short	(.L_379 - .L_378)
	.align		4
.L_378:
        /*08e0*/ 	.word	index@(contiguous_reduce2_f64)
        /*08e4*/ 	.word	0x00000000


	//----- nvinfo : EIATTR_REGCOUNT
	.align		4
.L_379:
        /*08e8*/ 	.byte	0x04, 0x2f
        /*08ea*/ 	.short	(.L_381 - .L_380)
	.align		4
.L_380:
        /*08ec*/ 	.word	index@(contiguous_reduce22_f64)
        /*08f0*/ 	.word	0x00000012


	//----- nvinfo : EIATTR_FRAME_SIZE
	.align		4
.L_381:
        /*08f4*/ 	.byte	0x04, 0x11
        /*08f6*/ 	.short	(.L_383 - .L_382)
	.align		4
.L_382:
        /*08f8*/ 	.word	index@(contiguous_reduce22_f64)
        /*08fc*/ 	.word	0x00000000


	//----- nvinfo : EIATTR_REGCOUNT
	.align		4
.L_383:
        /*0900*/ 	.byte	0x04, 0x2f
        /*0902*/ 	.short	(.L_385 - .L_384)
	.align		4
.L_384:
        /*0904*/ 	.word	index@(contiguous_reduce3_f64)
        /*0908*/ 	.word	0x0000002c


	//----- nvinfo : EIATTR_FRAME_SIZE
	.align		4
.L_385:
        /*090c*/ 	.byte	0x04, 0x11
        /*090e*/ 	.short	(.L_387 - .L_386)
	.align		4
.L_386:
        /*0910*/ 	.word	index@($__internal_13_$__cuda_sm20_rem_s64)
        /*0914*/ 	.word	0x00000000


	//----- nvinfo : EIATTR_FRAME_SIZE
	.align		4
.L_387:
        /*0918*/ 	.byte	0x04, 0x11
        /*091a*/ 	.short	(.L_389 - .L_388)
	.align		4
.L_388:
        /*091c*/ 	.word	index@($__internal_12_$__cuda_sm20_div_s64)
        /*0920*/ 	.word	0x00000000


	//----- nvinfo : EIATTR_FRAME_SIZE
	.align		4
.L_389:
        /*0924*/ 	.byte	0x04, 0x11
        /*0926*/ 	.short	(.L_391 - .L_390)
	.align		4
.L_390:
        /*0928*/ 	.word	index@(contiguous_reduce3_f64)
        /*092c*/ 	.word	0x00000000


	//----- nvinfo : EIATTR_REGCOUNT
	.align		4
.L_391:
        /*0930*/ 	.byte	0x04, 0x2f
        /*0932*/ 	.short	(.L_393 - .L_392)
	.align		4
.L_392:
        /*0934*/ 	.word	index@(contiguous_reduce33_f64)
        /*0938*/ 	.word	0x0000001e


	//----- nvinfo : EIATTR_FRAME_SIZE
	.align		4
.L_393:
        /*093c*/ 	.byte	0x04, 0x11
        /*093e*/ 	.short	(.L_395 - .L_394)
	.align		4
.L_394:
        /*0940*/ 	.word	index@(contiguous_reduce33_f64)
        /*0944*/ 	.word	0x00000000


	//----- nvinfo : EIATTR_REGCOUNT
	.align		4
.L_395:
        /*0948*/ 	.byte	0x04, 0x2f
        /*094a*/ 	.short	(.L_397 - .L_396)
	.align		4
.L_396:
        /*094c*/ 	.word	index@(contiguous_reduce_f16)
        /*0950*/ 	.word	0x0000000e


	//----- nvinfo : EIATTR_FRAME_SIZE
	.align		4
.L_397:
        /*0954*/ 	.byte	0x04, 0x11
        /*0956*/ 	.short	(.L_399 - .L_398)
	.align		4
.L_398:
        /*0958*/ 	.word	index@(contiguous_reduce_f16)
        /*095c*/ 	.word	0x00000000


	//----- nvinfo : EIATTR_REGCOUNT
	.align		4
.L_399:
        /*0960*/ 	.byte	0x04, 0x2f
        /*0962*/ 	.short	(.L_401 - .L_400)
	.align		4
.L_400:
        /*0964*/ 	.word	index@(uncontiguous_reduce_f16)
        /*0968*/ 	.word	0x00000030


	//----- nvinfo : EIATTR_FRAME_SIZE
	.align		4
.L_401:
        /*096c*/ 	.byte	0x04, 0x11
        /*096e*/ 	.short	(.L_403 - .L_402)
	.align		4
.L_402:
        /*0970*/ 	.word	index@($__internal_11_$__cuda_sm20_rem_s64)
        /*0974*/ 	.word	0x00000000


	//----- nvinfo : EIATTR_FRAME_SIZE
	.align		4
.L_403:
        /*0978*/ 	.byte	0x04, 0x11
        /*097a*/ 	.short	(.L_405 - .L_404)
	.align		4
.L_404:
        /*097c*/ 	.word	index@($__internal_10_$__cuda_sm20_div_s64)
        /*0980*/ 	.word	0x00000000


	//----- nvinfo : EIATTR_FRAME_SIZE
	.align		4
.L_405:
        /*0984*/ 	.byte	0x04, 0x11
        /*0986*/ 	.short	(.L_407 - .L_406)
	.align		4
.L_406:
        /*0988*/ 	.word	index@(uncontiguous_reduce_f16)
        /*098c*/ 	.word	0x00000000


	//----- nvinfo : EIATTR_REGCOUNT
	.align		4
.L_407:
        /*0990*/ 	.byte	0x04, 0x2f
        /*0992*/ 	.short	(.L_409 - .L_408)
	.align		4
.L_408:
        /*0994*/ 	.word	index@(contiguous_reduce2_f16)
        /*0998*/ 	.word	0x00000030


	//----- nvinfo : EIATTR_FRAME_SIZE
	.align		4
.L_409:
        /*099c*/ 	.byte	0x04, 0x11
        /*099e*/ 	.short	(.L_411 - .L_410)
	.align		4
.L_410:
        /*09a0*/ 	.word	index@($__internal_9_$__cuda_sm20_rem_s64)
        /*09a4*/ 	.word	0x00000000


	//----- nvinfo : EIATTR_FRAME_SIZE
	.align		4
.L_411:
        /*09a8*/ 	.byte	0x04, 0x11
        /*09aa*/ 	.short	(.L_413 - .L_412)
	.align		4
.L_412:
        /*09ac*/ 	.word	index@($__internal_8_$__cuda_sm20_div_s64)
        /*09b0*/ 	.word	0x00000000


	//----- nvinfo : EIATTR_FRAME_SIZE
	.align		4
.L_413:
        /*09b4*/ 	.byte	0x04, 0x11
        /*09b6*/ 	.short	(.L_415 - .L_414)
	.align		4
.L_414:
        /*09b8*/ 	.word	index@(contiguous_reduce2_f16)
        /*09bc*/ 	.word	0x00000000


	//----- nvinfo : EIATTR_REGCOUNT
	.align		4
.L_415:
        /*09c0*/ 	.byte	0x04, 0x2f
        /*09c2*/ 	.short	(.L_417 - .L_416)
	.align		4
.L_416:
        /*09c4*/ 	.word	index@(contiguous_reduce22_f16)
        /*09c8*/ 	.word	0x00000010


	//----- nvinfo : EIATTR_FRAME_SIZE
	.align		4
.L_417:
        /*09cc*/ 	.byte	0x04, 0x11
        /*09ce*/ 	.short	(.L_419 - .L_418)
	.align		4
.L_418:
        /*09d0*/ 	.word	index@(contiguous_reduce22_f16)
        /*09d4*/ 	.word	0x00000000


	//----- nvinfo : EIATTR_REGCOUNT
	.align		4
.L_419:
        /*09d8*/ 	.byte	0x04, 0x2f
        /*09da*/ 	.short	(.L_421 - .L_420)
	.align		4
.L_420:
        /*09dc*/ 	.word	index@(contiguous_reduce3_f16)
        /*09e0*/ 	.word	0x0000002c


	//----- nvinfo : EIATTR_FRAME_SIZE
	.align		4
.L_421:
        /*09e4*/ 	.byte	0x04, 0x11
        /*09e6*/ 	.short	(.L_423 - .L_422)
	.align		4
.L_422:
        /*09e8*/ 	.word	index@($__internal_7_$__cuda_sm20_rem_s64)
        /*09ec*/ 	.word	0x00000000


	//----- nvinfo : EIATTR_FRAME_SIZE
	.align		4
.L_423:
        /*09f0*/ 	.byte	0x04, 0x11
        /*09f2*/ 	.short	(.L_425 - .L_424)
	.align		4
.L_424:
        /*09f4*/ 	.word	index@($__internal_6_$__cuda_sm20_div_s64)
        /*09f8*/ 	.word	0x00000000


	//----- nvinfo : EIATTR_FRAME_SIZE
	.align		4
.L_425:
        /*09fc*/ 	.byte	0x04, 0x11
        /*09fe*/ 	.short	(.L_427 - .L_426)
	.align		4
.L_426:
        /*0a00*/ 	.word	index@(contiguous_reduce3_f16)
        /*0a04*/ 	.word	0x00000000


	//----- nvinfo : EIATTR_REGCOUNT
	.align		4
.L_427:
        /*0a08*/ 	.byte	0x04, 0x2f
        /*0a0a*/ 	.short	(.L_429 - .L_428)
	.align		4
.L_428:
        /*0a0c*/ 	.word	index@(contiguous_reduce33_f16)
        /*0a10*/ 	.word	0x0000001f


	//----- nvinfo : EIATTR_FRAME_SIZE
	.align		4
.L_429:
        /*0a14*/ 	.byte	0x04, 0x11
        /*0a16*/ 	.short	(.L_431 - .L_430)
	.align		4
.L_430:
        /*0a18*/ 	.word	index@(contiguous_reduce33_f16)
        /*0a1c*/ 	.word	0x00000000


	//----- nvinfo : EIATTR_REGCOUNT
	.align		4
.L_431:
        /*0a20*/ 	.byte	0x04, 0x2f
        /*0a22*/ 	.short	(.L_433 - .L_432)
	.align		4
.L_432:
        /*0a24*/ 	.word	index@(contiguous_reduce_bf16)
        /*0a28*/ 	.word	0x0000000e


	//----- nvinfo : EIATTR_FRAME_SIZE
	.align		4
.L_433:
        /*0a2c*/ 	.byte	0x04, 0x11
        /*0a2e*/ 	.short	(.L_435 - .L_434)
	.align		4
.L_434:
        /*0a30*/ 	.word	index@(contiguous_reduce_bf16)
        /*0a34*/ 	.word	0x00000000


	//----- nvinfo : EIATTR_REGCOUNT
	.align		4
.L_435:
        /*0a38*/ 	.byte	0x04, 0x2f
        /*0a3a*/ 	.short	(.L_437 - .L_436)
	.align		4
.L_436:
        /*0a3c*/ 	.word	index@(uncontiguous_reduce_bf16)
        /*0a40*/ 	.word	0x00000030


	//----- nvinfo : EIATTR_FRAME_SIZE
	.align		4
.L_437:
        /*0a44*/ 	.byte	0x04, 0x11
        /*0a46*/ 	.short	(.L_439 - .L_438)
	.align		4
.L_438:
        /*0a48*/ 	.word	index@($__internal_5_$__cuda_sm20_rem_s64)
        /*0a4c*/ 	.word	0x00000000


	//----- nvinfo : EIATTR_FRAME_SIZE
	.align		4
.L_439:
        /*0a50*/ 	.byte	0x04, 0x11
        /*0a52*/ 	.short	(.L_441 - .L_440)
	.align		4
.L_440:
        /*0a54*/ 	.word	index@($__internal_4_$__cuda_sm20_div_s64)
        /*0a58*/ 	.word	0x00000000


	//----- nvinfo : EIATTR_FRAME_SIZE
	.align		4
.L_441:
        /*0a5c*/ 	.byte	0x04, 0x11
        /*0a5e*/ 	.short	(.L_443 - .L_442)
	.align		4
.L_442:
        /*0a60*/ 	.word	index@(uncontiguous_reduce_bf16)
        /*0a64*/ 	.word	0x00000000


	//----- nvinfo : EIATTR_REGCOUNT
	.align		4
.L_443:
        /*0a68*/ 	.byte	0x04, 0x2f
        /*0a6a*/ 	.short	(.L_445 - .L_444)
	.align		4
.L_444:
        /*0a6c*/ 	.word	index@(contiguous_reduce2_bf16)
        /*0a70*/ 	.word	0x00000030


	//----- nvinfo : EIATTR_FRAME_SIZE
	.align		4
.L_445:
        /*0a74*/ 	.byte	0x04, 0x11
        /*0a76*/ 	.short	(.L_447 - .L_446)
	.align		4
.L_446:
        /*0a78*/ 	.word	index@($__internal_3_$__cuda_sm20_rem_s64)
        /*0a7c*/ 	.word	0x00000000


	//----- nvinfo : EIATTR_FRAME_SIZE
	.align		4
.L_447:
        /*0a80*/ 	.byte	0x04, 0x11
        /*0a82*/ 	.short	(.L_449 - .L_448)
	.align		4
.L_448:
        /*0a84*/ 	.word	index@($__internal_2_$__cuda_sm20_div_s64)
        /*0a88*/ 	.word	0x00000000


	//----- nvinfo : EIATTR_FRAME_SIZE
	.align		4
.L_449:
        /*0a8c*/ 	.byte	0x04, 0x11
        /*0a8e*/ 	.short	(.L_451 - .L_450)
	.align		4
.L_450:
        /*0a90*/ 	.word	index@(contiguous_reduce2_bf16)
        /*0a94*/ 	.word	0x00000000


	//----- nvinfo : EIATTR_REGCOUNT
	.align		4
.L_451:
        /*0a98*/ 	.byte	0x04, 0x2f
        /*0a9a*/ 	.short	(.L_453 - .L_452)
	.align		4
.L_452:
        /*0a9c*/ 	.word	index@(contiguous_reduce22_bf16)
        /*0aa0*/ 	.word	0x00000010


	//----- nvinfo : EIATTR_FRAME_SIZE
	.align		4
.L_453:
        /*0aa4*/ 	.byte	0x04, 0x11
        /*0aa6*/ 	.short	(.L_455 - .L_454)
	.align		4
.L_454:
        /*0aa8*/ 	.word	index@(contiguous_reduce22_bf16)
        /*0aac*/ 	.word	0x00000000


	//----- nvinfo : EIATTR_REGCOUNT
	.align		4
.L_455:
        /*0ab0*/ 	.byte	0x04, 0x2f
        /*0ab2*/ 	.short	(.L_457 - .L_456)
	.align		4
.L_456:
        /*0ab4*/ 	.word	index@(contiguous_reduce3_bf16)
        /*0ab8*/ 	.word	0x0000002c


	//----- nvinfo : EIATTR_FRAME_SIZE
	.align		4
.L_457:
        /*0abc*/ 	.byte	0x04, 0x11
        /*0abe*/ 	.short	(.L_459 - .L_458)
	.align		4
.L_458:
        /*0ac0*/ 	.word	index@($__internal_1_$__cuda_sm20_rem_s64)
        /*0ac4*/ 	.word	0x00000000


	//----- nvinfo : EIATTR_FRAME_SIZE
	.align		4
.L_459:
        /*0ac8*/ 	.byte	0x04, 0x11
        /*0aca*/ 	.short	(.L_461 - .L_460)
	.align		4
.L_460:
        /*0acc*/ 	.word	index@($__internal_0_$__cuda_sm20_div_s64)
        /*0ad0*/ 	.word	0x00000000


	//----- nvinfo : EIATTR_FRAME_SIZE
	.align		4
.L_461:
        /*0ad4*/ 	.byte	0x04, 0x11
        /*0ad6*/ 	.short	(.L_463 - .L_462)
	.align		4
.L_462:
        /*0ad8*/ 	.word	index@(contiguous_reduce3_bf16)
        /*0adc*/ 	.word	0x00000000


	//----- nvinfo : EIATTR_REGCOUNT
	.align		4
.L_463:
        /*0ae0*/ 	.byte	0x04, 0x2f
        /*0ae2*/ 	.short	(.L_465 - .L_464)
	.align		4
.L_464:
        /*0ae4*/ 	.word	index@(contiguous_reduce33_bf16)
        /*0ae8*/ 	.word	0x0000001f


	//----- nvinfo : EIATTR_FRAME_SIZE
	.align		4
.L_465:
        /*0aec*/ 	.byte	0x04, 0x11
        /*0aee*/ 	.short	(.L_467 - .L_466)
	.align		4
.L_466:
        /*0af0*/ 	.word	index@(contiguous_reduce33_bf16)
        /*0af4*/ 	.word	0x00000000


	//----- nvinfo : EIATTR_MIN_STACK_SIZE
	.align		4
.L_467:
        /*0af8*/ 	.byte	0x04, 0x12
        /*0afa*/ 	.short	(.L_469 - .L_468)
	.align		4
.L_468:
        /*0afc*/ 	.word	index@(contiguous_reduce33_bf16)
        /*0b00*/ 	.word	0x00000000


	//----- nvinfo : EIATTR_MIN_STACK_SIZE
	.align		4
.L_469:
        /*0b04*/ 	.byte	0x04, 0x12
        /*0b06*/ 	.short	(.L_471 - .L_470)
	.align		4
.L_470:
        /*0b08*/ 	.word	index@(contiguous_reduce3_bf16)
        /*0b0c*/ 	.word	0x00000000


	//----- nvinfo : EIATTR_MIN_STACK_SIZE
	.align		4
.L_471:
        /*0b10*/ 	.byte	0x04, 0x12
        /*0b12*/ 	.short	(.L_473 - .L_472)
	.align		4
.L_472:
        /*0b14*/ 	.word	index@(contiguous_reduce22_bf16)
        /*0b18*/ 	.word	0x00000000


	//----- nvinfo : EIATTR_MIN_STACK_SIZE
	.align		4
.L_473:
        /*0b1c*/ 	.byte	0x04, 0x12
        /*0b1e*/ 	.short	(.L_475 - .L_474)
	.align		4
.L_474:
        /*0b20*/ 	.word	index@(contiguous_reduce2_bf16)
        /*0b24*/ 	.word	0x00000000


	//----- nvinfo : EIATTR_MIN_STACK_SIZE
	.align		4
.L_475:
        /*0b28*/ 	.byte	0x04, 0x12
        /*0b2a*/ 	.short	(.L_477 - .L_476)
	.align		4
.L_476:
        /*0b2c*/ 	.word	index@(uncontiguous_reduce_bf16)
        /*0b30*/ 	.word	0x00000000


	//----- nvinfo : EIATTR_MIN_STACK_SIZE
	.align		4
.L_477:
        /*0b34*/ 	.byte	0x04, 0x12
        /*0b36*/ 	.short	(.L_479 - .L_478)
	.align		4
.L_478:
        /*0b38*/ 	.word	index@(contiguous_reduce_bf16)
        /*0b3c*/ 	.word	0x00000000


	//----- nvinfo : EIATTR_MIN_STACK_SIZE
	.align		4
.L_479:
        /*0b40*/ 	.byte	0x04, 0x12
        /*0b42*/ 	.short	(.L_481 - .L_480)
	.align		4
.L_480:
        /*0b44*/ 	.word	index@(contiguous_reduce33_f16)
        /*0b48*/ 	.word	0x00000000


	//----- nvinfo : EIATTR_MIN_STACK_SIZE
	.align		4
.L_481:
        /*0b4c*/ 	.byte	0x04, 0x12
        /*0b4e*/ 	.short	(.L_483 - .L_482)
	.align		4
.L_482:
        /*0b50*/ 	.word	index@(contiguous_reduce3_f16)
        /*0b54*/ 	.word	0x00000000


	//----- nvinfo : EIATTR_MIN_STACK_SIZE
	.align		4
.L_483:
        /*0b58*/ 	.byte	0x04, 0x12
        /*0b5a*/ 	.short	(.L_485 - .L_484)
	.align		4
.L_484:
        /*0b5c*/ 	.word	index@(contiguous_reduce22_f16)
        /*0b60*/ 	.word	0x00000000


	//----- nvinfo : EIATTR_MIN_STACK_SIZE
	.align		4
.L_485:
        /*0b64*/ 	.byte	0x04, 0x12
        /*0b66*/ 	.short	(.L_487 - .L_486)
	.align		4
.L_486:
        /*0b68*/ 	.word	index@(contiguous_reduce2_f16)
        /*0b6c*/ 	.word	0x00000000


	//----- nvinfo : EIATTR_MIN_STACK_SIZE
	.align		4
.L_487:
        /*0b70*/ 	.byte	0x04, 0x12
        /*0b72*/ 	.short	(.L_489 - .L_488)
	.align		4
.L_488:
        /*0b74*/ 	.word	index@(uncontiguous_reduce_f16)
        /*0b78*/ 	.word	0x00000000


	//----- nvinfo : EIATTR_MIN_STACK_SIZE
	.align		4
.L_489:
        /*0b7c*/ 	.byte	0x04, 0x12
        /*0b7e*/ 	.short	(.L_491 - .L_490)
	.align		4
.L_490:
        /*0b80*/ 	.word	index@(contiguous_reduce_f16)
        /*0b84*/ 	.word	0x00000000


	//----- nvinfo : EIATTR_MIN_STACK_SIZE
	.align		4
.L_491:
        /*0b88*/ 	.byte	0x04, 0x12
        /*0b8a*/ 	.short	(.L_493 - .L_492)
	.align		4
.L_492:
        /*0b8c*/ 	.word	index@(contiguous_reduce33_f64)
        /*0b90*/ 	.word	0x00000000


	//----- nvinfo : EIATTR_MIN_STACK_SIZE
	.align		4
.L_493:
        /*0b94*/ 	.byte	0x04, 0x12
        /*0b96*/ 	.short	(.L_495 - .L_494)
	.align		4
.L_494:
        /*0b98*/ 	.word	index@(contiguous_reduce3_f64)
        /*0b9c*/ 	.word	0x00000000


	//----- nvinfo : EIATTR_MIN_STACK_SIZE
	.align		4
.L_495:
        /*0ba0*/ 	.byte	0x04, 0x12
        /*0ba2*/ 	.short	(.L_497 - .L_496)
	.align		4
.L_496:
        /*0ba4*/ 	.word	index@(contiguous_reduce22_f64)
        /*0ba8*/ 	.word	0x00000000


	//----- nvinfo : EIATTR_MIN_STACK_SIZE
	.align		4
.L_497:
        /*0bac*/ 	.byte	0x04, 0x12
        /*0bae*/ 	.short	(.L_499 - .L_498)
	.align		4
.L_498:
        /*0bb0*/ 	.word	index@(contiguous_reduce2_f64)
        /*0bb4*/ 	.word	0x00000000


	//----- nvinfo : EIATTR_MIN_STACK_SIZE
	.align		4
.L_499:
        /*0bb8*/ 	.byte	0x04, 0x12
        /*0bba*/ 	.short	(.L_501 - .L_500)
	.align		4
.L_500:
        /*0bbc*/ 	.word	index@(uncontiguous_reduce_f64)
        /*0bc0*/ 	.word	0x00000000


	//----- nvinfo : EIATTR_MIN_STACK_SIZE
	.align		4
.L_501:
        /*0bc4*/ 	.byte	0x04, 0x12
        /*0bc6*/ 	.short	(.L_503 - .L_502)
	.align		4
.L_502:
        /*0bc8*/ 	.word	index@(contiguous_reduce_f64)
        /*0bcc*/ 	.word	0x00000000


	//----- nvinfo : EIATTR_MIN_STACK_SIZE
	.align		4
.L_503:
        /*0bd0*/ 	.byte	0x04, 0x12
        /*0bd2*/ 	.short	(.L_505 - .L_504)
	.align		4
.L_504:
        /*0bd4*/ 	.word	index@(contiguous_reduce33_f32)
        /*0bd8*/ 	.word	0x00000000


	//----- nvinfo : EIATTR_MIN_STACK_SIZE
	.align		4
.L_505:
        /*0bdc*/ 	.byte	0x04, 0x12
        /*0bde*/ 	.short	(.L_507 - .L_506)
	.align		4
.L_506:
        /*0be0*/ 	.word	index@(contiguous_reduce3_f32)
        /*0be4*/ 	.word	0x00000000


	//----- nvinfo : EIATTR_MIN_STACK_SIZE
	.align		4
.L_507:
        /*0be8*/ 	.byte	0x04, 0x12
        /*0bea*/ 	.short	(.L_509 - .L_508)
	.align		4
.L_508:
        /*0bec*/ 	.word	index@(contiguous_reduce22_f32)
        /*0bf0*/ 	.word	0x00000000


	//----- nvinfo : EIATTR_MIN_STACK_SIZE
	.align		4
.L_509:
        /*0bf4*/ 	.byte	0x04, 0x12
        /*0bf6*/ 	.short	(.L_511 - .L_510)
	.align		4
.L_510:
        /*0bf8*/ 	.word	index@(contiguous_reduce2_f32)
        /*0bfc*/ 	.word	0x00000000


	//----- nvinfo : EIATTR_MIN_STACK_SIZE
	.align		4
.L_511:
        /*0c00*/ 	.byte	0x04, 0x12
        /*0c02*/ 	.short	(.L_513 - .L_512)
	.align		4
.L_512:
        /*0c04*/ 	.word	index@(uncontiguous_reduce_f32)
        /*0c08*/ 	.word	0x00000000


	//----- nvinfo : EIATTR_MIN_STACK_SIZE
	.align		4
.L_513:
        /*0c0c*/ 	.byte	0x04, 0x12
        /*0c0e*/ 	.short	(.L_515 - .L_514)
	.align		4
.L_514:
        /*0c10*/ 	.word	index@(contiguous_reduce_f32)
        /*0c14*/ 	.word	0x00000000


	//----- nvinfo : EIATTR_MIN_STACK_SIZE
	.align		4
.L_515:
        /*0c18*/ 	.byte	0x04, 0x12
        /*0c1a*/ 	.short	(.L_517 - .L_516)
	.align		4
.L_516:
        /*0c1c*/ 	.word	index@(contiguous_reduce33_u64)
        /*0c20*/ 	.word	0x00000000


	//----- nvinfo : EIATTR_MIN_STACK_SIZE
	.align		4
.L_517:
        /*0c24*/ 	.byte	0x04, 0x12
        /*0c26*/ 	.short	(.L_519 - .L_518)
	.align		4
.L_518:
        /*0c28*/ 	.word	index@(contiguous_reduce3_u64)
        /*0c2c*/ 	.word	0x00000000


	//----- nvinfo : EIATTR_MIN_STACK_SIZE
	.align		4
.L_519:
        /*0c30*/ 	.byte	0x04, 0x12
        /*0c32*/ 	.short	(.L_521 - .L_520)
	.align		4
.L_520:
        /*0c34*/ 	.word	index@(contiguous_reduce22_u64)
        /*0c38*/ 	.word	0x00000000


	//----- nvinfo : EIATTR_MIN_STACK_SIZE
	.align		4
.L_521:
        /*0c3c*/ 	.byte	0x04, 0x12
        /*0c3e*/ 	.short	(.L_523 - .L_522)
	.align		4
.L_522:
        /*0c40*/ 	.word	index@(contiguous_reduce2_u64)
        /*0c44*/ 	.word	0x00000000


	//----- nvinfo : EIATTR_MIN_STACK_SIZE
	.align		4
.L_523:
        /*0c48*/ 	.byte	0x04, 0x12
        /*0c4a*/ 	.short	(.L_525 - .L_524)
	.align		4
.L_524:
        /*0c4c*/ 	.word	index@(uncontiguous_reduce_u64)
        /*0c50*/ 	.word	0x00000000


	//----- nvinfo : EIATTR_MIN_STACK_SIZE
	.align		4
.L_525:
        /*0c54*/ 	.byte	0x04, 0x12
        /*0c56*/ 	.short	(.L_527 - .L_526)
	.align		4
.L_526:
        /*0c58*/ 	.word	index@(contiguous_reduce_u64)
        /*0c5c*/ 	.word	0x00000000


	//----- nvinfo : EIATTR_MIN_STACK_SIZE
	.align		4
.L_527:
        /*0c60*/ 	.byte	0x04, 0x12
        /*0c62*/ 	.short	(.L_529 - .L_528)
	.align		4
.L_528:
        /*0c64*/ 	.word	index@(contiguous_reduce33_u32)
        /*0c68*/ 	.word	0x00000000


	//----- nvinfo : EIATTR_MIN_STACK_SIZE
	.align		4
.L_529:
        /*0c6c*/ 	.byte	0x04, 0x12
        /*0c6e*/ 	.short	(.L_531 - .L_530)
	.align		4
.L_530:
        /*0c70*/ 	.word	index@(contiguous_reduce3_u32)
        /*0c74*/ 	.word	0x00000000


	//----- nvinfo : EIATTR_MIN_STACK_SIZE
	.align		4
.L_531:
        /*0c78*/ 	.byte	0x04, 0x12
        /*0c7a*/ 	.short	(.L_533 - .L_532)
	.align		4
.L_532:
        /*0c7c*/ 	.word	index@(contiguous_reduce22_u32)
        /*0c80*/ 	.word	0x00000000


	//----- nvinfo : EIATTR_MIN_STACK_SIZE
	.align		4
.L_533:
        /*0c84*/ 	.byte	0x04, 0x12
        /*0c86*/ 	.short	(.L_535 - .L_534)
	.align		4
.L_534:
        /*0c88*/ 	.word	index@(contiguous_reduce2_u32)
        /*0c8c*/ 	.word	0x00000000


	//----- nvinfo : EIATTR_MIN_STACK_SIZE
	.align		4
.L_535:
        /*0c90*/ 	.byte	0x04, 0x12
        /*0c92*/ 	.short	(.L_537 - .L_536)
	.align		4
.L_536:
        /*0c94*/ 	.word	index@(uncontiguous_reduce_u32)
        /*0c98*/ 	.word	0x00000000


	//----- nvinfo : EIATTR_MIN_STACK_SIZE
	.align		4
.L_537:
        /*0c9c*/ 	.byte	0x04, 0x12
        /*0c9e*/ 	.short	(.L_539 - .L_538)
	.align		4
.L_538:
        /*0ca0*/ 	.word	index@(contiguous_reduce_u32)
        /*0ca4*/ 	.word	0x00000000


	//----- nvinfo : EIATTR_MIN_STACK_SIZE
	.align		4
.L_539:
        /*0ca8*/ 	.byte	0x04, 0x12
        /*0caa*/ 	.short	(.L_541 - .L_540)
	.align		4
.L_540:
        /*0cac*/ 	.word	index@(contiguous_reduce33_u16)
        /*0cb0*/ 	.word	0x00000000


	//----- nvinfo : EIATTR_MIN_STACK_SIZE
	.align		4
.L_541:
        /*0cb4*/ 	.byte	0x04, 0x12
        /*0cb6*/ 	.short	(.L_543 - .L_542)
	.align		4
.L_542:
        /*0cb8*/ 	.word	index@(contiguous_reduce3_u16)
        /*0cbc*/ 	.word	0x00000000


	//----- nvinfo : EIATTR_MIN_STACK_SIZE
	.align		4
.L_543:
        /*0cc0*/ 	.byte	0x04, 0x12
        /*0cc2*/ 	.short	(.L_545 - .L_544)
	.align		4
.L_544:
        /*0cc4*/ 	.word	index@(contiguous_reduce22_u16)
        /*0cc8*/ 	.word	0x00000000


	//----- nvinfo : EIATTR_MIN_STACK_SIZE
	.align		4
.L_545:
        /*0ccc*/ 	.byte	0x04, 0x12
        /*0cce*/ 	.short	(.L_547 - .L_546)
	.align		4
.L_546:
        /*0cd0*/ 	.word	index@(contiguous_reduce2_u16)
        /*0cd4*/ 	.word	0x00000000


	//----- nvinfo : EIATTR_MIN_STACK_SIZE
	.align		4
.L_547:
        /*0cd8*/ 	.byte	0x04, 0x12
        /*0cda*/ 	.short	(.L_549 - .L_548)
	.align		4
.L_548:
        /*0cdc*/ 	.word	index@(uncontiguous_reduce_u16)
        /*0ce0*/ 	.word	0x00000000


	//----- nvinfo : EIATTR_MIN_STACK_SIZE
	.align		4
.L_549:
        /*0ce4*/ 	.byte	0x04, 0x12
        /*0ce6*/ 	.short	(.L_551 - .L_550)
	.align		4
.L_550:
        /*0ce8*/ 	.word	index@(contiguous_reduce_u16)
        /*0cec*/ 	.word	0x00000000


	//----- nvinfo : EIATTR_MIN_STACK_SIZE
	.align		4
.L_551:
        /*0cf0*/ 	.byte	0x04, 0x12
        /*0cf2*/ 	.short	(.L_553 - .L_552)
	.align		4
.L_552:
        /*0cf4*/ 	.word	index@(contiguous_reduce33_u8)
        /*0cf8*/ 	.word	0x00000000


	//----- nvinfo : EIATTR_MIN_STACK_SIZE
	.align		4
.L_553:
        /*0cfc*/ 	.byte	0x04, 0x12
        /*0cfe*/ 	.short	(.L_555 - .L_554)
	.align		4
.L_554:
        /*0d00*/ 	.word	index@(contiguous_reduce3_u8)
        /*0d04*/ 	.word	0x00000000


	//----- nvinfo : EIATTR_MIN_STACK_SIZE
	.align		4
.L_555:
        /*0d08*/ 	.byte	0x04, 0x12
        /*0d0a*/ 	.short	(.L_557 - .L_556)
	.align		4
.L_556:
        /*0d0c*/ 	.word	index@(contiguous_reduce22_u8)
        /*0d10*/ 	.word	0x00000000


	//----- nvinfo : EIATTR_MIN_STACK_SIZE
	.align		4
.L_557:
        /*0d14*/ 	.byte	0x04, 0x12
        /*0d16*/ 	.short	(.L_559 - .L_558)
	.align		4
.L_558:
        /*0d18*/ 	.word	index@(contiguous_reduce2_u8)
        /*0d1c*/ 	.word	0x00000000


	//----- nvinfo : EIATTR_MIN_STACK_SIZE
	.align		4
.L_559:
        /*0d20*/ 	.byte	0x04, 0x12
        /*0d22*/ 	.short	(.L_561 - .L_560)
	.align		4
.L_560:
        /*0d24*/ 	.word	index@(uncontiguous_reduce_u8)
        /*0d28*/ 	.word	0x00000000


	//----- nvinfo : EIATTR_MIN_STACK_SIZE
	.align		4
.L_561:
        /*0d2c*/ 	.byte	0x04, 0x12
        /*0d2e*/ 	.short	(.L_563 - .L_562)
	.align		4
.L_562:
        /*0d30*/ 	.word	index@(contiguous_reduce_u8)
        /*0d34*/ 	.word	0x00000000


	//----- nvinfo : EIATTR_MIN_STACK_SIZE
	.align		4
.L_563:
        /*0d38*/ 	.byte	0x04, 0x12
        /*0d3a*/ 	.short	(.L_565 - .L_564)
	.align		4
.L_564:
        /*0d3c*/ 	.word	index@(contiguous_reduce33_i64)
        /*0d40*/ 	.word	0x00000000


	//----- nvinfo : EIATTR_MIN_STACK_SIZE
	.align		4
.L_565:
        /*0d44*/ 	.byte	0x04, 0x12
        /*0d46*/ 	.short	(.L_567 - .L_566)
	.align		4
.L_566:
        /*0d48*/ 	.word	index@(contiguous_reduce3_i64)
        /*0d4c*/ 	.word	0x00000000


	//----- nvinfo : EIATTR_MIN_STACK_SIZE
	.align		4
.L_567:
        /*0d50*/ 	.byte	0x04, 0x12
        /*0d52*/ 	.short	(.L_569 - .L_568)
	.align		4
.L_568:
        /*0d54*/ 	.word	index@(contiguous_reduce22_i64)
        /*0d58*/ 	.word	0x00000000


	//----- nvinfo : EIATTR_MIN_STACK_SIZE
	.align		4
.L_569:
        /*0d5c*/ 	.byte	0x04, 0x12
        /*0d5e*/ 	.short	(.L_571 - .L_570)
	.align		4
.L_570:
        /*0d60*/ 	.word	index@(contiguous_reduce2_i64)
        /*0d64*/ 	.word	0x00000000


	//----- nvinfo : EIATTR_MIN_STACK_SIZE
	.align		4
.L_571:
        /*0d68*/ 	.byte	0x04, 0x12
        /*0d6a*/ 	.short	(.L_573 - .L_572)
	.align		4
.L_572:
        /*0d6c*/ 	.word	index@(uncontiguous_reduce_i64)
        /*0d70*/ 	.word	0x00000000


	//----- nvinfo : EIATTR_MIN_STACK_SIZE
	.align		4
.L_573:
        /*0d74*/ 	.byte	0x04, 0x12
        /*0d76*/ 	.short	(.L_575 - .L_574)
	.align		4
.L_574:
        /*0d78*/ 	.word	index@(contiguous_reduce_i64)
        /*0d7c*/ 	.word	0x00000000


	//----- nvinfo : EIATTR_MIN_STACK_SIZE
	.align		4
.L_575:
        /*0d80*/ 	.byte	0x04, 0x12
        /*0d82*/ 	.short	(.L_577 - .L_576)
	.align		4
.L_576:
        /*0d84*/ 	.word	index@(contiguous_reduce33_i32)
        /*0d88*/ 	.word	0x00000000


	//----- nvinfo : EIATTR_MIN_STACK_SIZE
	.align		4
.L_577:
        /*0d8c*/ 	.byte	0x04, 0x12
        /*0d8e*/ 	.short	(.L_579 - .L_578)
	.align		4
.L_578:
        /*0d90*/ 	.word	index@(contiguous_reduce3_i32)
        /*0d94*/ 	.word	0x00000000


	//----- nvinfo : EIATTR_MIN_STACK_SIZE
	.align		4
.L_579:
        /*0d98*/ 	.byte	0x04, 0x12
        /*0d9a*/ 	.short	(.L_581 - .L_580)
	.align		4
.L_580:
        /*0d9c*/ 	.word	index@(contiguous_reduce22_i32)
        /*0da0*/ 	.word	0x00000000


	//----- nvinfo : EIATTR_MIN_STACK_SIZE
	.align		4
.L_581:
        /*0da4*/ 	.byte	0x04, 0x12
        /*0da6*/ 	.short	(.L_583 - .L_582)
	.align		4
.L_582:
        /*0da8*/ 	.word	index@(contiguous_reduce2_i32)
        /*0dac*/ 	.word	0x00000000


	//----- nvinfo : EIATTR_MIN_STACK_SIZE
	.align		4
.L_583:
        /*0db0*/ 	.byte	0x04, 0x12
        /*0db2*/ 	.short	(.L_585 - .L_584)
	.align		4
.L_584:
        /*0db4*/ 	.word	index@(uncontiguous_reduce_i32)
        /*0db8*/ 	.word	0x00000000


	//----- nvinfo : EIATTR_MIN_STACK_SIZE
	.align		4
.L_585:
        /*0dbc*/ 	.byte	0x04, 0x12
        /*0dbe*/ 	.short	(.L_587 - .L_586)
	.align		4
.L_586:
        /*0dc0*/ 	.word	index@(contiguous_reduce_i32)
        /*0dc4*/ 	.word	0x00000000


	//----- nvinfo : EIATTR_MIN_STACK_SIZE
	.align		4
.L_587:
        /*0dc8*/ 	.byte	0x04, 0x12
        /*0dca*/ 	.short	(.L_589 - .L_588)
	.align		4
.L_588:
        /*0dcc*/ 	.word	index@(contiguous_reduce33_i16)
        /*0dd0*/ 	.word	0x00000000


	//----- nvinfo : EIATTR_MIN_STACK_SIZE
	.align		4
.L_589:
        /*0dd4*/ 	.byte	0x04, 0x12
        /*0dd6*/ 	.short	(.L_591 - .L_590)
	.align		4
.L_590:
        /*0dd8*/ 	.word	index@(contiguous_reduce3_i16)
        /*0ddc*/ 	.word	0x00000000


	//----- nvinfo : EIATTR_MIN_STACK_SIZE
	.align		4
.L_591:
        /*0de0*/ 	.byte	0x04, 0x12
        /*0de2*/ 	.short	(.L_593 - .L_592)
	.align		4
.L_592:
        /*0de4*/ 	.word	index@(contiguous_reduce22_i16)
        /*0de8*/ 	.word	0x00000000


	//----- nvinfo : EIATTR_MIN_STACK_SIZE
	.align		4
.L_593:
        /*0dec*/ 	.byte	0x04, 0x12
        /*0dee*/ 	.short	(.L_595 - .L_594)
	.align		4
.L_594:
        /*0df0*/ 	.word	index@(contiguous_reduce2_i16)
        /*0df4*/ 	.word	0x00000000


	//----- nvinfo : EIATTR_MIN_STACK_SIZE
	.align		4
.L_595:
        /*0df8*/ 	.byte	0x04, 0x12
        /*0dfa*/ 	.short	(.L_597 - .L_596)
	.align		4
.L_596:
        /*0dfc*/ 	.word	index@(uncontiguous_reduce_i16)
        /*0e00*/ 	.word	0x00000000


	//----- nvinfo : EIATTR_MIN_STACK_SIZE
	.align		4
.L_597:
        /*0e04*/ 	.byte	0x04, 0x12
        /*0e06*/ 	.short	(.L_599 - .L_598)
	.align		4
.L_598:
        /*0e08*/ 	.word	index@(contiguous_reduce_i16)
        /*0e0c*/ 	.word	0x00000000


	//----- nvinfo : EIATTR_MIN_STACK_SIZE
	.align		4
.L_599:
        /*0e10*/ 	.byte	0x04, 0x12
        /*0e12*/ 	.short	(.L_601 - .L_600)
	.align		4
.L_600:
        /*0e14*/ 	.word	index@(contiguous_reduce33_i8)
        /*0e18*/ 	.word	0x00000000


	//----- nvinfo : EIATTR_MIN_STACK_SIZE
	.align		4
.L_601:
        /*0e1c*/ 	.byte	0x04, 0x12
        /*0e1e*/ 	.short	(.L_603 - .L_602)
	.align		4
.L_602:
        /*0e20*/ 	.word	index@(contiguous_reduce3_i8)
        /*0e24*/ 	.word	0x00000000


	//----- nvinfo : EIATTR_MIN_STACK_SIZE
	.align		4
.L_603:
        /*0e28*/ 	.byte	0x04, 0x12
        /*0e2a*/ 	.short	(.L_605 - .L_604)
	.align		4
.L_604:
        /*0e2c*/ 	.word	index@(contiguous_reduce22_i8)
        /*0e30*/ 	.word	0x00000000


	//----- nvinfo : EIATTR_MIN_STACK_SIZE
	.align		4
.L_605:
        /*0e34*/ 	.byte	0x04, 0x12
        /*0e36*/ 	.short	(.L_607 - .L_606)
	.align		4
.L_606:
        /*0e38*/ 	.word	index@(contiguous_reduce2_i8)
        /*0e3c*/ 	.word	0x00000000


	//----- nvinfo : EIATTR_MIN_STACK_SIZE
	.align		4
.L_607:
        /*0e40*/ 	.byte	0x04, 0x12
        /*0e42*/ 	.short	(.L_609 - .L_608)
	.align		4
.L_608:
        /*0e44*/ 	.word	index@(uncontiguous_reduce_i8)
        /*0e48*/ 	.word	0x00000000


	//----- nvinfo : EIATTR_MIN_STACK_SIZE
	.align		4
.L_609:
        /*0e4c*/ 	.byte	0x04, 0x12
        /*0e4e*/ 	.short	(.L_611 - .L_610)
	.align		4
.L_610:
        /*0e50*/ 	.word	index@(contiguous_reduce_i8)
        /*0e54*/ 	.word	0x00000000


	//----- nvinfo : EIATTR_MIN_STACK_SIZE
	.align		4
.L_611:
        /*0e58*/ 	.byte	0x04, 0x12
        /*0e5a*/ 	.short	(.L_613 - .L_612)
	.align		4
.L_612:
        /*0e5c*/ 	.word	index@(contiguous_reduce33_bool)
        /*0e60*/ 	.word	0x00000000


	//----- nvinfo : EIATTR_MIN_STACK_SIZE
	.align		4
.L_613:
        /*0e64*/ 	.byte	0x04, 0x12
        /*0e66*/ 	.short	(.L_615 - .L_614)
	.align		4
.L_614:
        /*0e68*/ 	.word	index@(contiguous_reduce3_bool)
        /*0e6c*/ 	.word	0x00000000


	//----- nvinfo : EIATTR_MIN_STACK_SIZE
	.align		4
.L_615:
        /*0e70*/ 	.byte	0x04, 0x12
        /*0e72*/ 	.short	(.L_617 - .L_616)
	.align		4
.L_616:
        /*0e74*/ 	.word	index@(contiguous_reduce22_bool)
        /*0e78*/ 	.word	0x00000000


	//----- nvinfo : EIATTR_MIN_STACK_SIZE
	.align		4
.L_617:
        /*0e7c*/ 	.byte	0x04, 0x12
        /*0e7e*/ 	.short	(.L_619 - .L_618)
	.align		4
.L_618:
        /*0e80*/ 	.word	index@(contiguous_reduce2_bool)
        /*0e84*/ 	.word	0x00000000


	//----- nvinfo : EIATTR_MIN_STACK_SIZE
	.align		4
.L_619:
        /*0e88*/ 	.byte	0x04, 0x12
        /*0e8a*/ 	.short	(.L_621 - .L_620)
	.align		4
.L_620:
        /*0e8c*/ 	.word	index@(uncontiguous_reduce_bool)
        /*0e90*/ 	.word	0x00000000


	//----- nvinfo : EIATTR_MIN_STACK_SIZE
	.align		4
.L_621:
        /*0e94*/ 	.byte	0x04, 0x12
        /*0e96*/ 	.short	(.L_623 - .L_622)
	.align		4
.L_622:
        /*0e98*/ 	.word	index@(contiguous_reduce_bool)
        /*0e9c*/ 	.word	0x00000000
.L_623:


//--------------------- .nv.compat                --------------------------
	.section	.nv.compat,"",@"SHT_CUDA_COMPAT_INFO"
	.align	4
        /*0000*/ 	.byte	0x02, 0x09, 0x00, 0x00, 0x02, 0x02, 0x01, 0x00, 0x02, 0x05, 0x05, 0x00, 0x03, 0x07, 0x01, 0x01
        /*0010*/ 	.byte	0x02, 0x03, 0x00, 0x00, 0x02, 0x06, 0x01, 0x00, 0x04, 0x0b, 0x08, 0x00, 0x01, 0x00, 0x00, 0x00
        /*0020*/ 	.byte	0x00, 0x00, 0x00, 0x00


//--------------------- .nv.info.contiguous_reduce33_bf16 --------------------------
	.section	.nv.info.contiguous_reduce33_bf16,"",@"SHT_CUDA_INFO"
	.sectionflags	@""
	.align	4


	//----- nvinfo : EIATTR_CUDA_API_VERSION
	.align		4
        /*0000*/ 	.byte	0x04, 0x37
        /*0002*/ 	.short	(.L_625 - .L_624)
.L_624:
        /*0004*/ 	.word	0x00000082


	//----- nvinfo : EIATTR_KPARAM_INFO
	.align		4
.L_625:
        /*0008*/ 	.byte	0x04, 0x17
        /*000a*/ 	.short	(.L_627 - .L_626)
.L_626:
        /*000c*/ 	.word	0x00000000
        /*0010*/ 	.short	0x0004
        /*0012*/ 	.short	0x0020
        /*0014*/ 	.byte	0x00, 0xf0, 0x21, 0x00


	//----- nvinfo : EIATTR_KPARAM_INFO
	.align		4
.L_627:
        /*0018*/ 	.byte	0x04, 0x17
        /*001a*/ 	.short	(.L_629 - .L_628)
.L_628:
        /*001c*/ 	.word	0x00000000
        /*0020*/ 	.short	0x0003
        /*0022*/ 	.short	0x0018
        /*0024*/ 	.byte	0x00, 0xf0, 0x21, 0x00


	//----- nvinfo : EIATTR_KPARAM_INFO
	.align		4
.L_629:
        /*0028*/ 	.byte	0x04, 0x17
        /*002a*/ 	.short	(.L_631 - .L_630)
.L_630:
        /*002c*/ 	.word	0x00000000
        /*0030*/ 	.short	0x0002
        /*0032*/ 	.short	0x0010
        /*0034*/ 	.byte	0x00, 0xf0, 0x21, 0x00


	//----- nvinfo : EIATTR_KPARAM_INFO
	.align		4
.L_631:
        /*0038*/ 	.byte	0x04, 0x17
        /*003a*/ 	.short	(.L_633 - .L_632)
.L_632:
        /*003c*/ 	.word	0x00000000
        /*0040*/ 	.short	0x0001
        /*0042*/ 	.short	0x0008
        /*0044*/ 	.byte	0x00, 0xf5, 0x21, 0x00


	//----- nvinfo : EIATTR_KPARAM_INFO
	.align		4
.L_633:
        /*0048*/ 	.byte	0x04, 0x17
        /*004a*/ 	.short	(.L_635 - .L_634)
.L_634:
        /*004c*/ 	.word	0x00000000
        /*0050*/ 	.short	0x0000
        /*0052*/ 	.short	0x0000
        /*0054*/ 	.byte	0x00, 0xf5, 0x21, 0x00


	//----- nvinfo : EIATTR_SPARSE_MMA_MASK
	.align		4
.L_635:
        /*0058*/ 	.byte	0x03, 0x50
        /*005a*/ 	.short	0x0000


	//----- nvinfo : EIATTR_MAXREG_COUNT
	.align		4
        /*005c*/ 	.byte	0x03, 0x1b
        /*005e*/ 	.short	0x00ff


	//----- nvinfo : EIATTR_NUM_BARRIERS
	.align		4
        /*0060*/ 	.byte	0x02, 0x4c
        /*0062*/ 	.byte	0x01
	.zero		1


	//----- nvinfo : EIATTR_MERCURY_ISA_VERSION
	.align		4
        /*0064*/ 	.byte	0x03, 0x5f
        /*0066*/ 	.short	0x0101


	//----- nvinfo : EIATTR_VRC_CTA_INIT_COUNT
	.align		4
        /*0068*/ 	.byte	0x02, 0x4a
	.zero		1
	.zero		1


	//----- nvinfo : EIATTR_EXIT_INSTR_OFFSETS
	.align		4
        /*006c*/ 	.byte	0x04, 0x1c
        /*006e*/ 	.short	(.L_637 - .L_636)


	//   ....[0]....
.L_636:
        /*0070*/ 	.word	0x00000160


	//   ....[1]....
        /*0074*/ 	.word	0x000001f0


	//   ....[2]....
        /*0078*/ 	.word	0x00000a40


	//----- nvinfo : EIATTR_CBANK_PARAM_SIZE
	.align		4
.L_637:
        /*007c*/ 	.byte	0x03, 0x19
        /*007e*/ 	.short	0x0028


	//----- nvinfo : EIATTR_PARAM_CBANK
	.align		4
        /*0080*/ 	.byte	0x04, 0x0a
        /*0082*/ 	.short	(.L_639 - .L_638)
	.align		4
.L_638:
        /*0084*/ 	.word	index@(.nv.constant0.contiguous_reduce33_bf16)
        /*0088*/ 	.short	0x0380
        /*008a*/ 	.short	0x0028


	//----- nvinfo : EIATTR_SW_WAR
	.align		4
.L_639:
        /*008c*/ 	.byte	0x04, 0x36
        /*008e*/ 	.short	(.L_641 - .L_640)
.L_640:
        /*0090*/ 	.word	0x00000008
.L_641:


//--------------------- .nv.info.contiguous_reduce3_bf16 --------------------------
	.section	.nv.info.contiguous_reduce3_bf16,"",@"SHT_CUDA_INFO"
	.sectionflags	@""
	.align	4


	//----- nvinfo : EIATTR_CUDA_API_VERSION
	.align		4
        /*0000*/ 	.byte	0x04, 0x37
        /*0002*/ 	.short	(.L_643 - .L_642)
.L_642:
        /*0004*/ 	.word	0x00000082


	//----- nvinfo : EIATTR_KPARAM_INFO
	.align		4
.L_643:
        /*0008*/ 	.byte	0x04, 0x17
        /*000a*/ 	.short	(.L_645 - .L_644)
.L_644:
        /*000c*/ 	.word	0x00000000
        /*0010*/ 	.short	0x0006
        /*0012*/ 	.short	0x0030
        /*0014*/ 	.byte	0x00, 0xf0, 0x21, 0x00


	//----- nvinfo : EIATTR_KPARAM_INFO
	.align		4
.L_645:
        /*0018*/ 	.byte	0x04, 0x17
        /*001a*/ 	.short	(.L_647 - .L_646)
.L_646:
        /*001c*/ 	.word	0x00000000
        /*0020*/ 	.short	0x0005
        /*0022*/ 	.short	0x0028
        /*0024*/ 	.byte	0x00, 0xf0, 0x21, 0x00


	//----- nvinfo : EIATTR_KPARAM_INFO
	.align		4
.L_647:
        /*0028*/ 	.byte	0x04, 0x17
        /*002a*/ 	.short	(.L_649 - .L_648)
.L_648:
        /*002c*/ 	.word	0x00000000
        /*0030*/ 	.short	0x0004
        /*0032*/ 	.short	0x0020
        /*0034*/ 	.byte	0x00, 0xf0, 0x21, 0x00


	//----- nvinfo : EIATTR_KPARAM_INFO
	.align		4
.L_649:
        /*0038*/ 	.byte	0x04, 0x17
        /*003a*/ 	.short	(.L_651 - .L_650)
.L_650:
        /*003c*/ 	.word	0x00000000
        /*0040*/ 	.short	0x0003
        /*0042*/ 	.short	0x0018
        /*0044*/ 	.byte	0x00, 0xf5, 0x21, 0x00


	//----- nvinfo : EIATTR_KPARAM_INFO
	.align		4
.L_651:
        /*0048*/ 	.byte	0x04, 0x17
        /*004a*/ 	.short	(.L_653 - .L_652)
.L_652:
        /*004c*/ 	.word	0x00000000
        /*0050*/ 	.short	0x0002
        /*0052*/ 	.short	0x0010
        /*0054*/ 	.byte	0x00, 0xf5, 0x21, 0x00


	//----- nvinfo : EIATTR_KPARAM_INFO
	.align		4
.L_653:
        /*0058*/ 	.byte	0x04, 0x17
        /*005a*/ 	.short	(.L_655 - .L_654)
.L_654:
        /*005c*/ 	.word	0x00000000
        /*0060*/ 	.short	0x0001
        /*0062*/ 	.short	0x0008
        /*0064*/ 	.byte	0x00, 0xf5, 0x21, 0x00


	//----- nvinfo : EIATTR_KPARAM_INFO
	.align		4
.L_655:
        /*0068*/ 	.byte	0x04, 0x17
        /*006a*/ 	.short	(.L_657 - .L_656)
.L_656:
        /*006c*/ 	.word	0x00000000
        /*0070*/ 	.short	0x0000
        /*0072*/ 	.short	0x0000
        /*0074*/ 	.byte	0x00, 0xf5, 0x21, 0x00


	//----- nvinfo : EIATTR_SPARSE_MMA_MASK
	.align		4
.L_657:
        /*0078*/ 	.byte	0x03, 0x50
        /*007a*/ 	.short	0x0000


	//----- nvinfo : EIATTR_MAXREG_COUNT
	.align		4
        /*007c*/ 	.byte	0x03, 0x1b
        /*007e*/ 	.short	0x00ff


	//----- nvinfo : EIATTR_NUM_BARRIERS
	.align		4
        /*0080*/ 	.byte	0x02, 0x4c
        /*0082*/ 	.byte	0x01
	.zero		1


	//----- nvinfo : EIATTR_MERCURY_ISA_VERSION
	.align		4
        /*0084*/ 	.byte	0x03, 0x5f
        /*0086*/ 	.short	0x0101


	//----- nvinfo : EIATTR_VRC_CTA_INIT_COUNT
	.align		4
        /*0088*/ 	.byte	0x02, 0x4a
	.zero		1
	.zero		1


	//----- nvinfo : EIATTR_EXIT_INSTR_OFFSETS
	.align		4
        /*008c*/ 	.byte	0x04, 0x1c
        /*008e*/ 	.short	(.L_659 - .L_658)


	//   ....[0]....
.L_658:
        /*0090*/ 	.word	0x00000160


	//   ....[1]....
        /*0094*/ 	.word	0x00003120


	//   ....[2]....
        /*0098*/ 	.word	0x000039e0


	//----- nvinfo : EIATTR_CRS_STACK_SIZE
	.align		4
.L_659:
        /*009c*/ 	.byte	0x04, 0x1e
        /*009e*/ 	.short	(.L_661 - .L_660)
.L_660:
        /*00a0*/ 	.word	0x00000000


	//----- nvinfo : EIATTR_CBANK_PARAM_SIZE
	.align		4
.L_661:
        /*00a4*/ 	.byte	0x03, 0x19
        /*00a6*/ 	.short	0x0038


	//----- nvinfo : EIATTR_PARAM_CBANK
	.align		4
        /*00a8*/ 	.byte	0x04, 0x0a
        /*00aa*/ 	.short	(.L_663 - .L_662)
	.align		4
.L_662:
        /*00ac*/ 	.word	index@(.nv.constant0.contiguous_reduce3_bf16)
        /*00b0*/ 	.short	0x0380
        /*00b2*/ 	.short	0x0038


	//----- nvinfo : EIATTR_SW_WAR
	.align		4
.L_663:
        /*00b4*/ 	.byte	0x04, 0x36
        /*00b6*/ 	.short	(.L_665 - .L_664)
.L_664:
        /*00b8*/ 	.word	0x00000008
.L_665:


//--------------------- .nv.info.contiguous_reduce22_bf16 --------------------------
	.section	.nv.info.contiguous_reduce22_bf16,"",@"SHT_CUDA_INFO"
	.sectionflags	@""
	.align	4


	//----- nvinfo : EIATTR_CUDA_API_VERSION
	.align		4
        /*0000*/ 	.byte	0x04, 0x37
        /*0002*/ 	.short	(.L_667 - .L_666)
.L_666:
        /*0004*/ 	.word	0x00000082


	//----- nvinfo : EIATTR_KPARAM_INFO
	.align		4
.L_667:
        /*0008*/ 	.byte	0x04, 0x17
        /*000a*/ 	.short	(.L_669 - .L_668)
.L_668:
        /*000c*/ 	.word	0x00000000
        /*0010*/ 	.short	0x0003
        /*0012*/ 	.short	0x0018
        /*0014*/ 	.byte	0x00, 0xf0, 0x21, 0x00


	//----- nvinfo : EIATTR_KPARAM_INFO
	.align		4
.L_669:
        /*0018*/ 	.byte	0x04, 0x17
        /*001a*/ 	.short	(.L_671 - .L_670)
.L_670:
        /*001c*/ 	.word	0x00000000
        /*0020*/ 	.short	0x0002
        /*0022*/ 	.short	0x0010
        /*0024*/ 	.byte	0x00, 0xf0, 0x21, 0x00


	//----- nvinfo : EIATTR_KPARAM_INFO
	.align		4
.L_671:
        /*0028*/ 	.byte	0x04, 0x17
        /*002a*/ 	.short	(.L_673 - .L_672)
.L_672:
        /*002c*/ 	.word	0x00000000
        /*0030*/ 	.short	0x0001
        /*0032*/ 	.short	0x0008
        /*0034*/ 	.byte	0x00, 0xf5, 0x21, 0x00


	//----- nvinfo : EIATTR_KPARAM_INFO
	.align		4
.L_673:
        /*0038*/ 	.byte	0x04, 0x17
        /*003a*/ 	.short	(.L_675 - .L_674)
.L_674:
        /*003c*/ 	.word	0x00000000
        /*0040*/ 	.short	0x0000
        /*0042*/ 	.short	0x0000
        /*0044*/ 	.byte	0x00, 0xf5, 0x21, 0x00


	//----- nvinfo : EIATTR_SPARSE_MMA_MASK
	.align		4
.L_675:
        /*0048*/ 	.byte	0x03, 0x50
        /*004a*/ 	.short	0x0000


	//----- nvinfo : EIATTR_MAXREG_COUNT
	.align		4
        /*004c*/ 	.byte	0x03, 0x1b
        /*004e*/ 	.short	0x00ff


	//----- nvinfo : EIATTR_NUM_BARRIERS
	.align		4
        /*0050*/ 	.byte	0x02, 0x4c
        /*0052*/ 	.byte	0x01
	.zero		1


	//----- nvinfo : EIATTR_MERCURY_ISA_VERSION
	.align		4
        /*0054*/ 	.byte	0x03, 0x5f
        /*0056*/ 	.short	0x0101


	//----- nvinfo : EIATTR_VRC_CTA_INIT_COUNT
	.align		4
        /*0058*/ 	.byte	0x02, 0x4a
	.zero		1
	.zero		1


	//----- nvinfo : EIATTR_EXIT_INSTR_OFFSETS
	.align		4
        /*005c*/ 	.byte	0x04, 0x1c
        /*005e*/ 	.short	(.L_677 - .L_676)


	//   ....[0]....
.L_676:
        /*0060*/ 	.word	0x00000410


	//   ....[1]....
        /*0064*/ 	.word	0x00000560


	//   ....[2]....
        /*0068*/ 	.word	0x00000670


	//----- nvinfo : EIATTR_CRS_STACK_SIZE
	.align		4
.L_677:
        /*006c*/ 	.byte	0x04, 0x1e
        /*006e*/ 	.short	(.L_679 - .L_678)
.L_678:
        /*0070*/ 	.word	0x00000000


	//----- nvinfo : EIATTR_CBANK_PARAM_SIZE
	.align		4
.L_679:
        /*0074*/ 	.byte	0x03, 0x19
        /*0076*/ 	.short	0x0020


	//----- nvinfo : EIATTR_PARAM_CBANK
	.align		4
        /*0078*/ 	.byte	0x04, 0x0a
        /*007a*/ 	.short	(.L_681 - .L_680)
	.align		4
.L_680:
        /*007c*/ 	.word	index@(.nv.constant0.contiguous_reduce22_bf16)
        /*0080*/ 	.short	0x0380
        /*0082*/ 	.short	0x0020


	//----- nvinfo : EIATTR_SW_WAR
	.align		4
.L_681:
        /*0084*/ 	.byte	0x04, 0x36
        /*0086*/ 	.short	(.L_683 - .L_682)
.L_682:
        /*0088*/ 	.word	0x00000008
.L_683:


//--------------------- .nv.info.contiguous_reduce2_bf16 --------------------------
	.section	.nv.info.contiguous_reduce2_bf16,"",@"SHT_CUDA_INFO"
	.sectionflags	@""
	.align	4


	//----- nvinfo : EIATTR_CUDA_API_VERSION
	.align		4
        /*0000*/ 	.byte	0x04, 0x37
        /*0002*/ 	.short	(.L_685 - .L_684)
.L_684:
        /*0004*/ 	.word	0x00000082


	//----- nvinfo : EIATTR_KPARAM_INFO
	.align		4
.L_685:
        /*0008*/ 	.byte	0x04, 0x17
        /*000a*/ 	.short	(.L_687 - .L_686)
.L_686:
        /*000c*/ 	.word	0x00000000
        /*0010*/ 	.short	0x0006
        /*0012*/ 	.short	0x0030
        /*0014*/ 	.byte	0x00, 0xf0, 0x21, 0x00


	//----- nvinfo : EIATTR_KPARAM_INFO
	.align		4
.L_687:
        /*0018*/ 	.byte	0x04, 0x17
        /*001a*/ 	.short	(.L_689 - .L_688)
.L_688:
        /*001c*/ 	.word	0x00000000
        /*0020*/ 	.short	0x0005
        /*0022*/ 	.short	0x0028
        /*0024*/ 	.byte	0x00, 0xf0, 0x21, 0x00


	//----- nvinfo : EIATTR_KPARAM_INFO
	.align		4
.L_689:
        /*0028*/ 	.byte	0x04, 0x17
        /*002a*/ 	.short	(.L_691 - .L_690)
.L_690:
        /*002c*/ 	.word	0x00000000
        /*0030*/ 	.short	0x0004
        /*0032*/ 	.short	0x0020
        /*0034*/ 	.byte	0x00, 0xf0, 0x21, 0x00


	//----- nvinfo : EIATTR_KPARAM_INFO
	.align		4
.L_691:
        /*0038*/ 	.byte	0x04, 0x17
        /*003a*/ 	.short	(.L_693 - .L_692)
.L_692:
        /*003c*/ 	.word	0x00000000
        /*0040*/ 	.short	0x0003
        /*0042*/ 	.short	0x0018
        /*0044*/ 	.byte	0x00, 0xf5, 0x21, 0x00


	//----- nvinfo : EIATTR_KPARAM_INFO
	.align		4
.L_693:
        /*0048*/ 	.byte	0x04, 0x17
        /*004a*/ 	.short	(.L_695 - .L_694)
.L_694:
        /*004c*/ 	.word	0x00000000
        /*0050*/ 	.short	0x0002
        /*0052*/ 	.short	0x0010
        /*0054*/ 	.byte	0x00, 0xf5, 0x21, 0x00


	//----- nvinfo : EIATTR_KPARAM_INFO
	.align		4
.L_695:
        /*0058*/ 	.byte	0x04, 0x17
        /*005a*/ 	.short	(.L_697 - .L_696)
.L_696:
        /*005c*/ 	.word	0x00000000
        /*0060*/ 	.short	0x0001
        /*0062*/ 	.short	0x0008
        /*0064*/ 	.byte	0x00, 0xf5, 0x21, 0x00


	//----- nvinfo : EIATTR_KPARAM_INFO
	.align		4
.L_697:
        /*0068*/ 	.byte	0x04, 0x17
        /*006a*/ 	.short	(.L_699 - .L_698)
.L_698:
        /*006c*/ 	.word	0x00000000
        /*0070*/ 	.short	0x0000
        /*0072*/ 	.short	0x0000
        /*0074*/ 	.byte	0x00, 0xf5, 0x21, 0x00


	//----- nvinfo : EIATTR_SPARSE_MMA_MASK
	.align		4
.L_699:
        /*0078*/ 	.byte	0x03, 0x50
        /*007a*/ 	.short	0x0000


	//----- nvinfo : EIATTR_MAXREG_COUNT
	.align		4
        /*007c*/ 	.byte	0x03, 0x1b
        /*007e*/ 	.short	0x00ff


	//----- nvinfo : EIATTR_NUM_BARRIERS
	.align		4
        /*0080*/ 	.byte	0x02, 0x4c
        /*0082*/ 	.byte	0x01
	.zero		1


	//----- nvinfo : EIATTR_MERCURY_ISA_VERSION
	.align		4
        /*0084*/ 	.byte	0x03, 0x5f
        /*0086*/ 	.short	0x0101


	//----- nvinfo : EIATTR_VRC_CTA_INIT_COUNT
	.align		4
        /*0088*/ 	.byte	0x02, 0x4a
	.zero		1
	.zero		1


	//----- nvinfo : EIATTR_EXIT_INSTR_OFFSETS
	.align		4
        /*008c*/ 	.byte	0x04, 0x1c
        /*008e*/ 	.short	(.L_701 - .L_700)


	//   ....[0]....
.L_700:
        /*0090*/ 	.word	0x00006800


	//   ....[1]....
        /*0094*/ 	.word	0x00006950


	//   ....[2]....
        /*0098*/ 	.word	0x00006a60


	//----- nvinfo : EIATTR_CRS_STACK_SIZE
	.align		4
.L_701:
        /*009c*/ 	.byte	0x04, 0x1e
        /*009e*/ 	.short	(.L_703 - .L_702)
.L_702:
        /*00a0*/ 	.word	0x00000000


	//----- nvinfo : EIATTR_CBANK_PARAM_SIZE
	.align		4
.L_703:
        /*00a4*/ 	.byte	0x03, 0x19
        /*00a6*/ 	.short	0x0038


	//----- nvinfo : EIATTR_PARAM_CBANK
	.align		4
        /*00a8*/ 	.byte	0x04, 0x0a
        /*00aa*/ 	.short	(.L_705 - .L_704)
	.align		4
.L_704:
        /*00ac*/ 	.word	index@(.nv.constant0.contiguous_reduce2_bf16)
        /*00b0*/ 	.short	0x0380
        /*00b2*/ 	.short	0x0038


	//----- nvinfo : EIATTR_SW_WAR
	.align		4
.L_705:
        /*00b4*/ 	.byte	0x04, 0x36
        /*00b6*/ 	.short	(.L_707 - .L_706)
.L_706:
        /*00b8*/ 	.word	0x00000008
.L_707:


//--------------------- .nv.info.uncontiguous_reduce_bf16 --------------------------
	.section	.nv.info.uncontiguous_reduce_bf16,"",@"SHT_CUDA_INFO"
	.sectionflags	@""
	.align	4


	//----- nvinfo : EIATTR_CUDA_API_VERSION
	.align		4
        /*0000*/ 	.byte	0x04, 0x37
        /*0002*/ 	.short	(.L_709 - .L_708)
.L_708:
        /*0004*/ 	.word	0x00000082


	//----- nvinfo : EIATTR_KPARAM_INFO
	.align		4
.L_709:
        /*0008*/ 	.byte	0x04, 0x17
        /*000a*/ 	.short	(.L_711 - .L_710)
.L_710:
        /*000c*/ 	.word	0x00000000
        /*0010*/ 	.short	0x0005
        /*0012*/ 	.short	0x0028
        /*0014*/ 	.byte	0x00, 0xf0, 0x21, 0x00


	//----- nvinfo : EIATTR_KPARAM_INFO
	.align		4
.L_711:
        /*0018*/ 	.byte	0x04, 0x17
        /*001a*/ 	.short	(.L_713 - .L_712)
.L_712:
        /*001c*/ 	.word	0x00000000
        /*0020*/ 	.short	0x0004
        /*0022*/ 	.short	0x0020
        /*0024*/ 	.byte	0x00, 0xf0, 0x21, 0x00


	//----- nvinfo : EIATTR_KPARAM_INFO
	.align		4
.L_713:
        /*0028*/ 	.byte	0x04, 0x17
        /*002a*/ 	.short	(.L_715 - .L_714)
.L_714:
        /*002c*/ 	.word	0x00000000
        /*0030*/ 	.short	0x0003
        /*0032*/ 	.short	0x0018
        /*0034*/ 	.byte	0x00, 0xf5, 0x21, 0x00


	//----- nvinfo : EIATTR_KPARAM_INFO
	.align		4
.L_715:
        /*0038*/ 	.byte	0x04, 0x17
        /*003a*/ 	.short	(.L_717 - .L_716)
.L_716:
        /*003c*/ 	.word	0x00000000
        /*0040*/ 	.short	0x0002
        /*0042*/ 	.short	0x0010
        /*0044*/ 	.byte	0x00, 0xf5, 0x21, 0x00


	//----- nvinfo : EIATTR_KPARAM_INFO
	.align		4
.L_717:
        /*0048*/ 	.byte	0x04, 0x17
        /*004a*/ 	.short	(.L_719 - .L_718)
.L_718:
        /*004c*/ 	.word	0x00000000
        /*0050*/ 	.short	0x0001
        /*0052*/ 	.short	0x0008
        /*0054*/ 	.byte	0x00, 0xf5, 0x21, 0x00


	//----- nvinfo : EIATTR_KPARAM_INFO
	.align		4
.L_719:
        /*0058*/ 	.byte	0x04, 0x17
        /*005a*/ 	.short	(.L_721 - .L_720)
.L_720:
        /*005c*/ 	.word	0x00000000
        /*0060*/ 	.short	0x0000
        /*0062*/ 	.short	0x0000
        /*0064*/ 	.byte	0x00, 0xf5, 0x21, 0x00


	//----- nvinfo : EIATTR_SPARSE_MMA_MASK
	.align		4
.L_721:
        /*0068*/ 	.byte	0x03, 0x50
        /*006a*/ 	.short	0x0000


	//----- nvinfo : EIATTR_MAXREG_COUNT
	.align		4
        /*006c*/ 	.byte	0x03, 0x1b
        /*006e*/ 	.short	0x00ff


	//----- nvinfo : EIATTR_NUM_BARRIERS
	.align		4
        /*0070*/ 	.byte	0x02, 0x4c
        /*0072*/ 	.byte	0x01
	.zero		1


	//----- nvinfo : EIATTR_MERCURY_ISA_VERSION
	.align		4
        /*0074*/ 	.byte	0x03, 0x5f
        /*0076*/ 	.short	0x0101


	//----- nvinfo : EIATTR_INT_WARP_WIDE_INSTR_OFFSETS
	.align		4
        /*0078*/ 	.byte	0x04, 0x31
        /*007a*/ 	.short	(.L_723 - .L_722)


	//   ....[0]....
.L_722:
        /*007c*/ 	.word	0x00006650


	//----- nvinfo : EIATTR_VRC_CTA_INIT_COUNT
	.align		4
.L_723:
        /*0080*/ 	.byte	0x02, 0x4a
	.zero		1
	.zero		1


	//----- nvinfo : EIATTR_EXIT_INSTR_OFFSETS
	.align		4
        /*0084*/ 	.byte	0x04, 0x1c
        /*0086*/ 	.short	(.L_725 - .L_724)


	//   ....[0]....
.L_724:
        /*0088*/ 	.word	0x000066f0


	//   ....[1]....
        /*008c*/ 	.word	0x00006840


	//   ....[2]....
        /*0090*/ 	.word	0x000068c0


	//----- nvinfo : EIATTR_CRS_STACK_SIZE
	.align		4
.L_725:
        /*0094*/ 	.byte	0x04, 0x1e
        /*0096*/ 	.short	(.L_727 - .L_726)
.L_726:
        /*0098*/ 	.word	0x00000000


	//----- nvinfo : EIATTR_CBANK_PARAM_SIZE
	.align		4
.L_727:
        /*009c*/ 	.byte	0x03, 0x19
        /*009e*/ 	.short	0x0030


	//----- nvinfo : EIATTR_PARAM_CBANK
	.align		4
        /*00a0*/ 	.byte	0x04, 0x0a
        /*00a2*/ 	.short	(.L_729 - .L_728)
	.align		4
.L_728:
        /*00a4*/ 	.word	index@(.nv.constant0.uncontiguous_reduce_bf16)
        /*00a8*/ 	.short	0x0380
        /*00aa*/ 	.short	0x0030


	//----- nvinfo : EIATTR_SW_WAR
	.align		4
.L_729:
        /*00ac*/ 	.byte	0x04, 0x36
        /*00ae*/ 	.short	(.L_731 - .L_730)
.L_730:
        /*00b0*/ 	.word	0x00000008
.L_731:


//--------------------- .nv.info.contiguous_reduce_bf16 --------------------------
	.section	.nv.info.contiguous_reduce_bf16,"",@"SHT_CUDA_INFO"
	.sectionflags	@""
	.align	4


	//----- nvinfo : EIATTR_CUDA_API_VERSION
	.align		4
        /*0000*/ 	.byte	0x04, 0x37
        /*0002*/ 	.short	(.L_733 - .L_732)
.L_732:
        /*0004*/ 	.word	0x00000082


	//----- nvinfo : EIATTR_KPARAM_INFO
	.align		4
.L_733:
        /*0008*/ 	.byte	0x04, 0x17
        /*000a*/ 	.short	(.L_735 - .L_734)
.L_734:
        /*000c*/ 	.word	0x00000000
        /*0010*/ 	.short	0x0002
        /*0012*/ 	.short	0x0010
        /*0014*/ 	.byte	0x00, 0xf0, 0x21, 0x00


	//----- nvinfo : EIATTR_KPARAM_INFO
	.align		4
.L_735:
        /*0018*/ 	.byte	0x04, 0x17
        /*001a*/ 	.short	(.L_737 - .L_736)
.L_736:
        /*001c*/ 	.word	0x00000000
        /*0020*/ 	.short	0x0001
        /*0022*/ 	.short	0x0008
        /*0024*/ 	.byte	0x00, 0xf5, 0x21, 0x00


	//----- nvinfo : EIATTR_KPARAM_INFO
	.align		4
.L_737:
        /*0028*/ 	.byte	0x04, 0x17
        /*002a*/ 	.short	(.L_739 - .L_738)
.L_738:
        /*002c*/ 	.word	0x00000000
        /*0030*/ 	.short	0x0000
        /*0032*/ 	.short	0x0000
        /*0034*/ 	.byte	0x00, 0xf5, 0x21, 0x00


	//----- nvinfo : EIATTR_SPARSE_MMA_MASK
	.align		4
.L_739:
        /*0038*/ 	.byte	0x03, 0x50
        /*003a*/ 	.short	0x0000


	//----- nvinfo : EIATTR_MAXREG_COUNT
	.align		4
        /*003c*/ 	.byte	0x03, 0x1b
        /*003e*/ 	.short	0x00ff


	//----- nvinfo : EIATTR_NUM_BARRIERS
	.align		4
        /*0040*/ 	.byte	0x02, 0x4c
        /*0042*/ 	.byte	0x01
	.zero		1


	//----- nvinfo : EIATTR_MERCURY_ISA_VERSION
	.align		4
        /*0044*/ 	.byte	0x03, 0x5f
        /*0046*/ 	.short	0x0101


	//----- nvinfo : EIATTR_INT_WARP_WIDE_INSTR_OFFSETS
	.align		4
        /*0048*/ 	.byte	0x04, 0x31
        /*004a*/ 	.short	(.L_741 - .L_740)


	//   ....[0]....
.L_740:
        /*004c*/ 	.word	0x000002b0


	//----- nvinfo : EIATTR_VRC_CTA_INIT_COUNT
	.align		4
.L_741:
        /*0050*/ 	.byte	0x02, 0x4a
	.zero		1
	.zero		1


	//----- nvinfo : EIATTR_EXIT_INSTR_OFFSETS
	.align		4
        /*0054*/ 	.byte	0x04, 0x1c
        /*0056*/ 	.short	(.L_743 - .L_742)


	//   ....[0]....
.L_742:
        /*0058*/ 	.word	0x00000350


	//   ....[1]....
        /*005c*/ 	.word	0x000004a0


	//   ....[2]....
        /*0060*/ 	.word	0x00000520


	//----- nvinfo : EIATTR_CRS_STACK_SIZE
	.align		4
.L_743:
        /*0064*/ 	.byte	0x04, 0x1e
        /*0066*/ 	.short	(.L_745 - .L_744)
.L_744:
        /*0068*/ 	.word	0x00000000


	//----- nvinfo : EIATTR_CBANK_PARAM_SIZE
	.align		4
.L_745:
        /*006c*/ 	.byte	0x03, 0x19
        /*006e*/ 	.short	0x0018


	//----- nvinfo : EIATTR_PARAM_CBANK
	.align		4
        /*0070*/ 	.byte	0x04, 0x0a
        /*0072*/ 	.short	(.L_747 - .L_746)
	.align		4
.L_746:
        /*0074*/ 	.word	index@(.nv.constant0.contiguous_reduce_bf16)
        /*0078*/ 	.short	0x0380
        /*007a*/ 	.short	0x0018


	//----- nvinfo : EIATTR_SW_WAR
	.align		4
.L_747:
        /*007c*/ 	.byte	0x04, 0x36
        /*007e*/ 	.short	(.L_749 - .L_748)
.L_748:
        /*0080*/ 	.word	0x00000008
.L_749:


//--------------------- .nv.info.contiguous_reduce33_f16 --------------------------
	.section	.nv.info.contiguous_reduce33_f16,"",@"SHT_CUDA_INFO"
	.sectionflags	@""
	.align	4


	//----- nvinfo : EIATTR_CUDA_API_VERSION
	.align		4
        /*0000*/ 	.byte	0x04, 0x37
        /*0002*/ 	.short	(.L_751 - .L_750)
.L_750:
        /*0004*/ 	.word	0x00000082


	//----- nvinfo : EIATTR_KPARAM_INFO
	.align		4
.L_751:
        /*0008*/ 	.byte	0x04, 0x17
        /*000a*/ 	.short	(.L_753 - .L_752)
.L_752:
        /*000c*/ 	.word	0x00000000
        /*0010*/ 	.short	0x0004
        /*0012*/ 	.short	0x0020
        /*0014*/ 	.byte	0x00, 0xf0, 0x21, 0x00


	//----- nvinfo : EIATTR_KPARAM_INFO
	.align		4
.L_753:
        /*0018*/ 	.byte	0x04, 0x17
        /*001a*/ 	.short	(.L_755 - .L_754)
.L_754:
        /*001c*/ 	.word	0x00000000
        /*0020*/ 	.short	0x0003
        /*0022*/ 	.short	0x0018
        /*0024*/ 	.byte	0x00, 0xf0, 0x21, 0x00


	//----- nvinfo : EIATTR_KPARAM_INFO
	.align		4
.L_755:
        /*0028*/ 	.byte	0x04, 0x17
        /*002a*/ 	.short	(.L_757 - .L_756)
.L_756:
        /*002c*/ 	.word	0x00000000
        /*0030*/ 	.short	0x0002
        /*0032*/ 	.short	0x0010
        /*0034*/ 	.byte	0x00, 0xf0, 0x21, 0x00


	//----- nvinfo : EIATTR_KPARAM_INFO
	.align		4
.L_757:
        /*0038*/ 	.byte	0x04, 0x17
        /*003a*/ 	.short	(.L_759 - .L_758)
.L_758:
        /*003c*/ 	.word	0x00000000
        /*0040*/ 	.short	0x0001
        /*0042*/ 	.short	0x0008
        /*0044*/ 	.byte	0x00, 0xf5, 0x21, 0x00


	//----- nvinfo : EIATTR_KPARAM_INFO
	.align		4
.L_759:
        /*0048*/ 	.byte	0x04, 0x17
        /*004a*/ 	.short	(.L_761 - .L_760)
.L_760:
        /*004c*/ 	.word	0x00000000
        /*0050*/ 	.short	0x0000
        /*0052*/ 	.short	0x0000
        /*0054*/ 	.byte	0x00, 0xf5, 0x21, 0x00


	//----- nvinfo : EIATTR_SPARSE_MMA_MASK
	.align		4
.L_761:
        /*0058*/ 	.byte	0x03, 0x50
        /*005a*/ 	.short	0x0000


	//----- nvinfo : EIATTR_MAXREG_COUNT
	.align		4
        /*005c*/ 	.byte	0x03, 0x1b
        /*005e*/ 	.short	0x00ff


	//----- nvinfo : EIATTR_NUM_BARRIERS
	.align		4
        /*0060*/ 	.byte	0x02, 0x4c
        /*0062*/ 	.byte	0x01
	.zero		1


	//----- nvinfo : EIATTR_MERCURY_ISA_VERSION
	.align		4
        /*0064*/ 	.byte	0x03, 0x5f
        /*0066*/ 	.short	0x0101


	//----- nvinfo : EIATTR_VRC_CTA_INIT_COUNT
	.align		4
        /*0068*/ 	.byte	0x02, 0x4a
	.zero		1
	.zero		1


	//----- nvinfo : EIATTR_EXIT_INSTR_OFFSETS
	.align		4
        /*006c*/ 	.byte	0x04, 0x1c
        /*006e*/ 	.short	(.L_763 - .L_762)


	//   ....[0]....
.L_762:
        /*0070*/ 	.word	0x00000160


	//   ....[1]....
        /*0074*/ 	.word	0x000001f0


	//   ....[2]....
        /*0078*/ 	.word	0x00000a40


	//----- nvinfo : EIATTR_CBANK_PARAM_SIZE
	.align		4
.L_763:
        /*007c*/ 	.byte	0x03, 0x19
        /*007e*/ 	.short	0x0028


	//----- nvinfo : EIATTR_PARAM_CBANK
	.align		4
        /*0080*/ 	.byte	0x04, 0x0a
        /*0082*/ 	.short	(.L_765 - .L_764)
	.align		4
.L_764:
        /*0084*/ 	.word	index@(.nv.constant0.contiguous_reduce33_f16)
        /*0088*/ 	.short	0x0380
        /*008a*/ 	.short	0x0028


	//----- nvinfo : EIATTR_SW_WAR
	.align		4
.L_765:
        /*008c*/ 	.byte	0x04, 0x36
        /*008e*/ 	.short	(.L_767 - .L_766)
.L_766:
        /*0090*/ 	.word	0x00000008
.L_767:


//--------------------- .nv.info.contiguous_reduce3_f16 --------------------------
	.section	.nv.info.contiguous_reduce3_f16,"",@"SHT_CUDA_INFO"
	.sectionflags	@""
	.align	4


	//----- nvinfo : EIATTR_CUDA_API_VERSION
	.align		4
        /*0000*/ 	.byte	0x04, 0x37
        /*0002*/ 	.short	(.L_769 - .L_768)
.L_768:
        /*0004*/ 	.word	0x00000082


	//----- nvinfo : EIATTR_KPARAM_INFO
	.align		4
.L_769:
        /*0008*/ 	.byte	0x04, 0x17
        /*000a*/ 	.short	(.L_771 - .L_770)
.L_770:
        /*000c*/ 	.word	0x00000000
        /*0010*/ 	.short	0x0006
        /*0012*/ 	.short	0x0030
        /*0014*/ 	.byte	0x00, 0xf0, 0x21, 0x00


	//----- nvinfo : EIATTR_KPARAM_INFO
	.align		4
.L_771:
        /*0018*/ 	.byte	0x04, 0x17
        /*001a*/ 	.short	(.L_773 - .L_772)
.L_772:
        /*001c*/ 	.word	0x00000000
        /*0020*/ 	.short	0x0005
        /*0022*/ 	.short	0x0028
        /*0024*/ 	.byte	0x00, 0xf0, 0x21, 0x00


	//----- nvinfo : EIATTR_KPARAM_INFO
	.align		4
.L_773:
        /*0028*/ 	.byte	0x04, 0x17
        /*002a*/ 	.short	(.L_775 - .L_774)
.L_774:
        /*002c*/ 	.word	0x00000000
        /*0030*/ 	.short	0x0004
        /*0032*/ 	.short	0x0020
        /*0034*/ 	.byte	0x00, 0xf0, 0x21, 0x00


	//----- nvinfo : EIATTR_KPARAM_INFO
	.align		4
.L_775:
        /*0038*/ 	.byte	0x04, 0x17
        /*003a*/ 	.short	(.L_777 - .L_776)
.L_776:
        /*003c*/ 	.word	0x00000000
        /*0040*/ 	.short	0x0003
        /*0042*/ 	.short	0x0018
        /*0044*/ 	.byte	0x00, 0xf5, 0x21, 0x00


	//----- nvinfo : EIATTR_KPARAM_INFO
	.align		4
.L_777:
        /*0048*/ 	.byte	0x04, 0x17
        /*004a*/ 	.short	(.L_779 - .L_778)
.L_778:
        /*004c*/ 	.word	0x00000000
        /*0050*/ 	.short	0x0002
        /*0052*/ 	.short	0x0010
        /*0054*/ 	.byte	0x00, 0xf5, 0x21, 0x00


	//----- nvinfo : EIATTR_KPARAM_INFO
	.align		4
.L_779:
        /*0058*/ 	.byte	0x04, 0x17
        /*005a*/ 	.short	(.L_781 - .L_780)
.L_780:
        /*005c*/ 	.word	0x00000000
        /*0060*/ 	.short	0x0001
        /*0062*/ 	.short	0x0008
        /*0064*/ 	.byte	0x00, 0xf5, 0x21, 0x00


	//----- nvinfo : EIATTR_KPARAM_INFO
	.align		4
.L_781:
        /*0068*/ 	.byte	0x04, 0x17
        /*006a*/ 	.short	(.L_783 - .L_782)
.L_782:
        /*006c*/ 	.word	0x00000000
        /*0070*/ 	.short	0x0000
        /*0072*/ 	.short	0x0000
        /*0074*/ 	.byte	0x00, 0xf5, 0x21, 0x00


	//----- nvinfo : EIATTR_SPARSE_MMA_MASK
	.align		4
.L_783:
        /*0078*/ 	.byte	0x03, 0x50
        /*007a*/ 	.short	0x0000


	//----- nvinfo : EIATTR_MAXREG_COUNT
	.align		4
        /*007c*/ 	.byte	0x03, 0x1b
        /*007e*/ 	.short	0x00ff


	//----- nvinfo : EIATTR_NUM_BARRIERS
	.align		4
        /*0080*/ 	.byte	0x02, 0x4c
        /*0082*/ 	.byte	0x01
	.zero		1


	//----- nvinfo : EIATTR_MERCURY_ISA_VERSION
	.align		4
        /*0084*/ 	.byte	0x03, 0x5f
        /*0086*/ 	.short	0x0101


	//----- nvinfo : EIATTR_VRC_CTA_INIT_COUNT
	.align		4
        /*0088*/ 	.byte	0x02, 0x4a
	.zero		1
	.zero		1


	//----- nvinfo : EIATTR_EXIT_INSTR_OFFSETS
	.align		4
        /*008c*/ 	.byte	0x04, 0x1c
        /*008e*/ 	.short	(.L_785 - .L_784)


	//   ....[0]....
.L_784:
        /*0090*/ 	.word	0x00000160


	//   ....[1]....
        /*0094*/ 	.word	0x00003120


	//   ....[2]....
        /*0098*/ 	.word	0x000039e0


	//----- nvinfo : EIATTR_CRS_STACK_SIZE
	.align		4
.L_785:
        /*009c*/ 	.byte	0x04, 0x1e
        /*009e*/ 	.short	(.L_787 - .L_786)
.L_786:
        /*00a0*/ 	.word	0x00000000


	//----- nvinfo : EIATTR_CBANK_PARAM_SIZE
	.align		4
.L_787:
        /*00a4*/ 	.byte	0x03, 0x19
        /*00a6*/ 	.short	0x0038


	//----- nvinfo : EIATTR_PARAM_CBANK
	.align		4
        /*00a8*/ 	.byte	0x04, 0x0a
        /*00aa*/ 	.short	(.L_789 - .L_788)
	.align		4
.L_788:
        /*00ac*/ 	.word	index@(.nv.constant0.contiguous_reduce3_f16)
        /*00b0*/ 	.short	0x0380
        /*00b2*/ 	.short	0x0038


	//----- nvinfo : EIATTR_SW_WAR
	.align		4
.L_789:
        /*00b4*/ 	.byte	0x04, 0x36
        /*00b6*/ 	.short	(.L_791 - .L_790)
.L_790:
        /*00b8*/ 	.word	0x00000008
.L_791:


//--------------------- .nv.info.contiguous_reduce22_f16 --------------------------
	.section	.nv.info.contiguous_reduce22_f16,"",@"SHT_CUDA_INFO"
	.sectionflags	@""
	.align	4


	//----- nvinfo : EIATTR_CUDA_API_VERSION
	.align		4
        /*0000*/ 	.byte	0x04, 0x37
        /*0002*/ 	.short	(.L_793 - .L_792)
.L_792:
        /*0004*/ 	.word	0x00000082


	//----- nvinfo : EIATTR_KPARAM_INFO
	.align		4
.L_793:
        /*0008*/ 	.byte	0x04, 0x17
        /*000a*/ 	.short	(.L_795 - .L_794)
.L_794:
        /*000c*/ 	.word	0x00000000
        /*0010*/ 	.short	0x0003
        /*0012*/ 	.short	0x0018
        /*0014*/ 	.byte	0x00, 0xf0, 0x21, 0x00


	//----- nvinfo : EIATTR_KPARAM_INFO
	.align		4
.L_795:
        /*0018*/ 	.byte	0x04, 0x17
        /*001a*/ 	.short	(.L_797 - .L_796)
.L_796:
        /*001c*/ 	.word	0x00000000
        /*0020*/ 	.short	0x0002
        /*0022*/ 	.short	0x0010
        /*0024*/ 	.byte	0x00, 0xf0, 0x21, 0x00


	//----- nvinfo : EIATTR_KPARAM_INFO
	.align		4
.L_797:
        /*0028*/ 	.byte	0x04, 0x17
        /*002a*/ 	.short	(.L_799 - .L_798)
.L_798:
        /*002c*/ 	.word	0x00000000
        /*0030*/ 	.short	0x0001
        /*0032*/ 	.short	0x0008
        /*0034*/ 	.byte	0x00, 0xf5, 0x21, 0x00


	//----- nvinfo : EIATTR_KPARAM_INFO
	.align		4
.L_799:
        /*0038*/ 	.byte	0x04, 0x17
        /*003a*/ 	.short	(.L_801 - .L_800)
.L_800:
        /*003c*/ 	.word	0x00000000
        /*0040*/ 	.short	0x0000
        /*0042*/ 	.short	0x0000
        /*0044*/ 	.byte	0x00, 0xf5, 0x21, 0x00


	//----- nvinfo : EIATTR_SPARSE_MMA_MASK
	.align		4
.L_801:
        /*0048*/ 	.byte	0x03, 0x50
        /*004a*/ 	.short	0x0000


	//----- nvinfo : EIATTR_MAXREG_COUNT
	.align		4
        /*004c*/ 	.byte	0x03, 0x1b
        /*004e*/ 	.short	0x00ff


	//----- nvinfo : EIATTR_NUM_BARRIERS
	.align		4
        /*0050*/ 	.byte	0x02, 0x4c
        /*0052*/ 	.byte	0x01
	.zero		1


	//----- nvinfo : EIATTR_MERCURY_ISA_VERSION
	.align		4
        /*0054*/ 	.byte	0x03, 0x5f
        /*0056*/ 	.short	0x0101


	//----- nvinfo : EIATTR_VRC_CTA_INIT_COUNT
	.align		4
        /*0058*/ 	.byte	0x02, 0x4a
	.zero		1
	.zero		1


	//----- nvinfo : EIATTR_EXIT_INSTR_OFFSETS
	.align		4
        /*005c*/ 	.byte	0x04, 0x1c
        /*005e*/ 	.short	(.L_803 - .L_802)


	//   ....[0]....
.L_802:
        /*0060*/ 	.word	0x00000410


	//   ....[1]....
        /*0064*/ 	.word	0x00000560


	//   ....[2]....
        /*0068*/ 	.word	0x00000670


	//----- nvinfo : EIATTR_CRS_STACK_SIZE
	.align		4
.L_803:
        /*006c*/ 	.byte	0x04, 0x1e
        /*006e*/ 	.short	(.L_805 - .L_804)
.L_804:
        /*0070*/ 	.word	0x00000000


	//----- nvinfo : EIATTR_CBANK_PARAM_SIZE
	.align		4
.L_805:
        /*0074*/ 	.byte	0x03, 0x19
        /*0076*/ 	.short	0x0020


	//----- nvinfo : EIATTR_PARAM_CBANK
	.align		4
        /*0078*/ 	.byte	0x04, 0x0a
        /*007a*/ 	.short	(.L_807 - .L_806)
	.align		4
.L_806:
        /*007c*/ 	.word	index@(.nv.constant0.contiguous_reduce22_f16)
        /*0080*/ 	.short	0x0380
        /*0082*/ 	.short	0x0020


	//----- nvinfo : EIATTR_SW_WAR
	.align		4
.L_807:
        /*0084*/ 	.byte	0x04, 0x36
        /*0086*/ 	.short	(.L_809 - .L_808)
.L_808:
        /*0088*/ 	.word	0x00000008
.L_809:


//--------------------- .nv.info.contiguous_reduce2_f16 --------------------------
	.section	.nv.info.contiguous_reduce2_f16,"",@"SHT_CUDA_INFO"
	.sectionflags	@""
	.align	4


	//----- nvinfo : EIATTR_CUDA_API_VERSION
	.align		4
        /*0000*/ 	.byte	0x04, 0x37
        /*0002*/ 	.short	(.L_811 - .L_810)
.L_810:
        /*0004*/ 	.word	0x00000082


	//----- nvinfo : EIATTR_KPARAM_INFO
	.align		4
.L_811:
        /*0008*/ 	.byte	0x04, 0x17
        /*000a*/ 	.short	(.L_813 - .L_812)
.L_812:
        /*000c*/ 	.word	0x00000000
        /*0010*/ 	.short	0x0006
        /*0012*/ 	.short	0x0030
        /*0014*/ 	.byte	0x00, 0xf0, 0x21, 0x00


	//----- nvinfo : EIATTR_KPARAM_INFO
	.align		4
.L_813:
        /*0018*/ 	.byte	0x04, 0x17
        /*001a*/ 	.short	(.L_815 - .L_814)
.L_814:
        /*001c*/ 	.word	0x00000000
        /*0020*/ 	.short	0x0005
        /*0022*/ 	.short	0x0028
        /*0024*/ 	.byte	0x00, 0xf0, 0x21, 0x00


	//----- nvinfo : EIATTR_KPARAM_INFO
	.align		4
.L_815:
        /*0028*/ 	.byte	0x04, 0x17
        /*002a*/ 	.short	(.L_817 - .L_816)
.L_816:
        /*002c*/ 	.word	0x00000000
        /*0030*/ 	.short	0x0004
        /*0032*/ 	.short	0x0020
        /*0034*/ 	.byte	0x00, 0xf0, 0x21, 0x00


	//----- nvinfo : EIATTR_KPARAM_INFO
	.align		4
.L_817:
        /*0038*/ 	.byte	0x04, 0x17
        /*003a*/ 	.short	(.L_819 - .L_818)
.L_818:
        /*003c*/ 	.word	0x00000000
        /*0040*/ 	.short	0x0003
        /*0042*/ 	.short	0x0018
        /*0044*/ 	.byte	0x00, 0xf5, 0x21, 0x00


	//----- nvinfo : EIATTR_KPARAM_INFO
	.align		4
.L_819:
        /*0048*/ 	.byte	0x04, 0x17
        /*004a*/ 	.short	(.L_821 - .L_820)
.L_820:
        /*004c*/ 	.word	0x00000000
        /*0050*/ 	.short	0x0002
        /*0052*/ 	.short	0x0010
        /*0054*/ 	.byte	0x00, 0xf5, 0x21, 0x00


	//----- nvinfo : EIATTR_KPARAM_INFO
	.align		4
.L_821:
        /*0058*/ 	.byte	0x04, 0x17
        /*005a*/ 	.short	(.L_823 - .L_822)
.L_822:
        /*005c*/ 	.word	0x00000000
        /*0060*/ 	.short	0x0001
        /*0062*/ 	.short	0x0008
        /*0064*/ 	.byte	0x00, 0xf5, 0x21, 0x00


	//----- nvinfo : EIATTR_KPARAM_INFO
	.align		4
.L_823:
        /*0068*/ 	.byte	0x04, 0x17
        /*006a*/ 	.short	(.L_825 - .L_824)
.L_824:
        /*006c*/ 	.word	0x00000000
        /*0070*/ 	.short	0x0000
        /*0072*/ 	.short	0x0000
        /*0074*/ 	.byte	0x00, 0xf5, 0x21, 0x00


	//----- nvinfo : EIATTR_SPARSE_MMA_MASK
	.align		4
.L_825:
        /*0078*/ 	.byte	0x03, 0x50
        /*007a*/ 	.short	0x0000


	//----- nvinfo : EIATTR_MAXREG_COUNT
	.align		4
        /*007c*/ 	.byte	0x03, 0x1b
        /*007e*/ 	.short	0x00ff


	//----- nvinfo : EIATTR_NUM_BARRIERS
	.align		4
        /*0080*/ 	.byte	0x02, 0x4c
        /*0082*/ 	.byte	0x01
	.zero		1


	//----- nvinfo : EIATTR_MERCURY_ISA_VERSION
	.align		4
        /*0084*/ 	.byte	0x03, 0x5f
        /*0086*/ 	.short	0x0101


	//----- nvinfo : EIATTR_VRC_CTA_INIT_COUNT
	.align		4
        /*0088*/ 	.byte	0x02, 0x4a
	.zero		1
	.zero		1


	//----- nvinfo : EIATTR_EXIT_INSTR_OFFSETS
	.align		4
        /*008c*/ 	.byte	0x04, 0x1c
        /*008e*/ 	.short	(.L_827 - .L_826)


	//   ....[0]....
.L_826:
        /*0090*/ 	.word	0x00006800


	//   ....[1]....
        /*0094*/ 	.word	0x00006950


	//   ....[2]....
        /*0098*/ 	.word	0x00006a60


	//----- nvinfo : EIATTR_CRS_STACK_SIZE
	.align		4
.L_827:
        /*009c*/ 	.byte	0x04, 0x1e
        /*009e*/ 	.short	(.L_829 - .L_828)
.L_828:
        /*00a0*/ 	.word	0x00000000


	//----- nvinfo : EIATTR_CBANK_PARAM_SIZE
	.align		4
.L_829:
        /*00a4*/ 	.byte	0x03, 0x19
        /*00a6*/ 	.short	0x0038


	//----- nvinfo : EIATTR_PARAM_CBANK
	.align		4
        /*00a8*/ 	.byte	0x04, 0x0a
        /*00aa*/ 	.short	(.L_831 - .L_830)
	.align		4
.L_830:
        /*00ac*/ 	.word	index@(.nv.constant0.contiguous_reduce2_f16)
        /*00b0*/ 	.short	0x0380
        /*00b2*/ 	.short	0x0038


	//----- nvinfo : EIATTR_SW_WAR
	.align		4
.L_831:
        /*00b4*/ 	.byte	0x04, 0x36
        /*00b6*/ 	.short	(.L_833 - .L_832)
.L_832:
        /*00b8*/ 	.word	0x00000008
.L_833:


//--------------------- .nv.info.uncontiguous_reduce_f16 --------------------------
	.section	.nv.info.uncontiguous_reduce_f16,"",@"SHT_CUDA_INFO"
	.sectionflags	@""
	.align	4


	//----- nvinfo : EIATTR_CUDA_API_VERSION
	.align		4
        /*0000*/ 	.byte	0x04, 0x37
        /*0002*/ 	.short	(.L_835 - .L_834)
.L_834:
        /*0004*/ 	.word	0x00000082


	//----- nvinfo : EIATTR_KPARAM_INFO
	.align		4
.L_835:
        /*0008*/ 	.byte	0x04, 0x17
        /*000a*/ 	.short	(.L_837 - .L_836)
.L_836:
        /*000c*/ 	.word	0x00000000
        /*0010*/ 	.short	0x0005
        /*0012*/ 	.short	0x0028
        /*0014*/ 	.byte	0x00, 0xf0, 0x21, 0x00


	//----- nvinfo : EIATTR_KPARAM_INFO
	.align		4
.L_837:
        /*0018*/ 	.byte	0x04, 0x17
        /*001a*/ 	.short	(.L_839 - .L_838)
.L_838:
        /*001c*/ 	.word	0x00000000
        /*0020*/ 	.short	0x0004
        /*0022*/ 	.short	0x0020
        /*0024*/ 	.byte	0x00, 0xf0, 0x21, 0x00


	//----- nvinfo : EIATTR_KPARAM_INFO
	.align		4
.L_839:
        /*0028*/ 	.byte	0x04, 0x17
        /*002a*/ 	.short	(.L_841 - .L_840)
.L_840:
        /*002c*/ 	.word	0x00000000
        /*0030*/ 	.short	0x0003
        /*0032*/ 	.short	0x0018
        /*0034*/ 	.byte	0x00, 0xf5, 0x21, 0x00


	//----- nvinfo : EIATTR_KPARAM_INFO
	.align		4
.L_841:
        /*0038*/ 	.byte	0x04, 0x17
        /*003a*/ 	.short	(.L_843 - .L_842)
.L_842:
        /*003c*/ 	.word	0x00000000
        /*0040*/ 	.short	0x0002
        /*0042*/ 	.short	0x0010
        /*0044*/ 	.byte	0x00, 0xf5, 0x21, 0x00


	//----- nvinfo : EIATTR_KPARAM_INFO
	.align		4
.L_843:
        /*0048*/ 	.byte	0x04, 0x17
        /*004a*/ 	.short	(.L_845 - .L_844)
.L_844:
        /*004c*/ 	.word	0x00000000
        /*0050*/ 	.short	0x0001
        /*0052*/ 	.short	0x0008
        /*0054*/ 	.byte	0x00, 0xf5, 0x21, 0x00


	//----- nvinfo : EIATTR_KPARAM_INFO
	.align		4
.L_845:
        /*0058*/ 	.byte	0x04, 0x17
        /*005a*/ 	.short	(.L_847 - .L_846)
.L_846:
        /*005c*/ 	.word	0x00000000
        /*0060*/ 	.short	0x0000
        /*0062*/ 	.short	0x0000
        /*0064*/ 	.byte	0x00, 0xf5, 0x21, 0x00


	//----- nvinfo : EIATTR_SPARSE_MMA_MASK
	.align		4
.L_847:
        /*0068*/ 	.byte	0x03, 0x50
        /*006a*/ 	.short	0x0000


	//----- nvinfo : EIATTR_MAXREG_COUNT
	.align		4
        /*006c*/ 	.byte	0x03, 0x1b
        /*006e*/ 	.short	0x00ff


	//----- nvinfo : EIATTR_NUM_BARRIERS
	.align		4
        /*0070*/ 	.byte	0x02, 0x4c
        /*0072*/ 	.byte	0x01
	.zero		1


	//----- nvinfo : EIATTR_MERCURY_ISA_VERSION
	.align		4
        /*0074*/ 	.byte	0x03, 0x5f
        /*0076*/ 	.short	0x0101


	//----- nvinfo : EIATTR_INT_WARP_WIDE_INSTR_OFFSETS
	.align		4
        /*0078*/ 	.byte	0x04, 0x31
        /*007a*/ 	.short	(.L_849 - .L_848)


	//   ....[0]....
.L_848:
        /*007c*/ 	.word	0x00006650


	//----- nvinfo : EIATTR_VRC_CTA_INIT_COUNT
	.align		4
.L_849:
        /*0080*/ 	.byte	0x02, 0x4a
	.zero		1
	.zero		1


	//----- nvinfo : EIATTR_EXIT_INSTR_OFFSETS
	.align		4
        /*0084*/ 	.byte	0x04, 0x1c
        /*0086*/ 	.short	(.L_851 - .L_850)


	//   ....[0]....
.L_850:
        /*0088*/ 	.word	0x000066f0


	//   ....[1]....
        /*008c*/ 	.word	0x00006840


	//   ....[2]....
        /*0090*/ 	.word	0x000068c0


	//----- nvinfo : EIATTR_CRS_STACK_SIZE
	.align		4
.L_851:
        /*0094*/ 	.byte	0x04, 0x1e
        /*0096*/ 	.short	(.L_853 - .L_852)
.L_852:
        /*0098*/ 	.word	0x00000000


	//----- nvinfo : EIATTR_CBANK_PARAM_SIZE
	.align		4
.L_853:
        /*009c*/ 	.byte	0x03, 0x19
        /*009e*/ 	.short	0x0030


	//----- nvinfo : EIATTR_PARAM_CBANK
	.align		4
        /*00a0*/ 	.byte	0x04, 0x0a
        /*00a2*/ 	.short	(.L_855 - .L_854)
	.align		4
.L_854:
        /*00a4*/ 	.word	index@(.nv.constant0.uncontiguous_reduce_f16)
        /*00a8*/ 	.short	0x0380
        /*00aa*/ 	.short	0x0030


	//----- nvinfo : EIATTR_SW_WAR
	.align		4
.L_855:
        /*00ac*/ 	.byte	0x04, 0x36
        /*00ae*/ 	.short	(.L_857 - .L_856)
.L_856:
        /*00b0*/ 	.word	0x00000008
.L_857:


//--------------------- .nv.info.contiguous_reduce_f16 --------------------------
	.section	.nv.info.contiguous_reduce_f16,"",@"SHT_CUDA_INFO"
	.sectionflags	@""
	.align	4


	//----- nvinfo : EIATTR_CUDA_API_VERSION
	.align		4
        /*0000*/ 	.byte	0x04, 0x37
        /*0002*/ 	.short	(.L_859 - .L_858)
.L_858:
        /*0004*/ 	.word	0x00000082


	//----- nvinfo : EIATTR_KPARAM_INFO
	.align		4
.L_859:
        /*0008*/ 	.byte	0x04, 0x17
        /*000a*/ 	.short	(.L_861 - .L_860)
.L_860:
        /*000c*/ 	.word	0x00000000
        /*0010*/ 	.short	0x0002
        /*0012*/ 	.short	0x0010
        /*0014*/ 	.byte	0x00, 0xf0, 0x21, 0x00


	//----- nvinfo : EIATTR_KPARAM_INFO
	.align		4
.L_861:
        /*0018*/ 	.byte	0x04, 0x17
        /*001a*/ 	.short	(.L_863 - .L_862)
.L_862:
        /*001c*/ 	.word	0x00000000
        /*0020*/ 	.short	0x0001
        /*0022*/ 	.short	0x0008
        /*0024*/ 	.byte	0x00, 0xf5, 0x21, 0x00


	//----- nvinfo : EIATTR_KPARAM_INFO
	.align		4
.L_863:
        /*0028*/ 	.byte	0x04, 0x17
        /*002a*/ 	.short	(.L_865 - .L_864)
.L_864:
        /*002c*/ 	.word	0x00000000
        /*0030*/ 	.short	0x0000
        /*0032*/ 	.short	0x0000
        /*0034*/ 	.byte	0x00, 0xf5, 0x21, 0x00


	//----- nvinfo : EIATTR_SPARSE_MMA_MASK
	.align		4
.L_865:
        /*0038*/ 	.byte	0x03, 0x50
        /*003a*/ 	.short	0x0000


	//----- nvinfo : EIATTR_MAXREG_COUNT
	.align		4
        /*003c*/ 	.byte	0x03, 0x1b
        /*003e*/ 	.short	0x00ff


	//----- nvinfo : EIATTR_NUM_BARRIERS
	.align		4
        /*0040*/ 	.byte	0x02, 0x4c
        /*0042*/ 	.byte	0x01
	.zero		1


	//----- nvinfo : EIATTR_MERCURY_ISA_VERSION
	.align		4
        /*0044*/ 	.byte	0x03, 0x5f
        /*0046*/ 	.short	0x0101


	//----- nvinfo : EIATTR_INT_WARP_WIDE_INSTR_OFFSETS
	.align		4
        /*0048*/ 	.byte	0x04, 0x31
        /*004a*/ 	.short	(.L_867 - .L_866)


	//   ....[0]....
.L_866:
        /*004c*/ 	.word	0x000002b0


	//----- nvinfo : EIATTR_VRC_CTA_INIT_COUNT
	.align		4
.L_867:
        /*0050*/ 	.byte	0x02, 0x4a
	.zero		1
	.zero		1


	//----- nvinfo : EIATTR_EXIT_INSTR_OFFSETS
	.align		4
        /*0054*/ 	.byte	0x04, 0x1c
        /*0056*/ 	.short	(.L_869 - .L_868)


	//   ....[0]....
.L_868:
        /*0058*/ 	.word	0x00000350


	//   ....[1]....
        /*005c*/ 	.word	0x000004a0


	//   ....[2]....
        /*0060*/ 	.word	0x00000520


	//----- nvinfo : EIATTR_CRS_STACK_SIZE
	.align		4
.L_869:
        /*0064*/ 	.byte	0x04, 0x1e
        /*0066*/ 	.short	(.L_871 - .L_870)
.L_870:
        /*0068*/ 	.word	0x00000000


	//----- nvinfo : EIATTR_CBANK_PARAM_SIZE
	.align		4
.L_871:
        /*006c*/ 	.byte	0x03, 0x19
        /*006e*/ 	.short	0x0018


	//----- nvinfo : EIATTR_PARAM_CBANK
	.align		4
        /*0070*/ 	.byte	0x04, 0x0a
        /*0072*/ 	.short	(.L_873 - .L_872)
	.align		4
.L_872:
        /*0074*/ 	.word	index@(.nv.constant0.contiguous_reduce_f16)
        /*0078*/ 	.short	0x0380
        /*007a*/ 	.short	0x0018


	//----- nvinfo : EIATTR_SW_WAR
	.align		4
.L_873:
        /*007c*/ 	.byte	0x04, 0x36
        /*007e*/ 	.short	(.L_875 - .L_874)
.L_874:
        /*0080*/ 	.word	0x00000008
.L_875:


//--------------------- .nv.info.contiguous_reduce33_f64 --------------------------
	.section	.nv.info.contiguous_reduce33_f64,"",@"SHT_CUDA_INFO"
	.sectionflags	@""
	.align	4


	//----- nvinfo : EIATTR_CUDA_API_VERSION
	.align		4
        /*0000*/ 	.byte	0x04, 0x37
        /*0002*/ 	.short	(.L_877 - .L_876)
.L_876:
        /*0004*/ 	.word	0x00000082


	//----- nvinfo : EIATTR_KPARAM_INFO
	.align		4
.L_877:
        /*0008*/ 	.byte	0x04, 0x17
        /*000a*/ 	.short	(.L_879 - .L_878)
.L_878:
        /*000c*/ 	.word	0x00000000
        /*0010*/ 	.short	0x0004
        /*0012*/ 	.short	0x0020
        /*0014*/ 	.byte	0x00, 0xf0, 0x21, 0x00


	//----- nvinfo : EIATTR_KPARAM_INFO
	.align		4
.L_879:
        /*0018*/ 	.byte	0x04, 0x17
        /*001a*/ 	.short	(.L_881 - .L_880)
.L_880:
        /*001c*/ 	.word	0x00000000
        /*0020*/ 	.short	0x0003
        /*0022*/ 	.short	0x0018
        /*0024*/ 	.byte	0x00, 0xf0, 0x21, 0x00


	//----- nvinfo : EIATTR_KPARAM_INFO
	.align		4
.L_881:
        /*0028*/ 	.byte	0x04, 0x17
        /*002a*/ 	.short	(.L_883 - .L_882)
.L_882:
        /*002c*/ 	.word	0x00000000
        /*0030*/ 	.short	0x0002
        /*0032*/ 	.short	0x0010
        /*0034*/ 	.byte	0x00, 0xf0, 0x21, 0x00


	//----- nvinfo : EIATTR_KPARAM_INFO
	.align		4
.L_883:
        /*0038*/ 	.byte	0x04, 0x17
        /*003a*/ 	.short	(.L_885 - .L_884)
.L_884:
        /*003c*/ 	.word	0x00000000
        /*0040*/ 	.short	0x0001
        /*0042*/ 	.short	0x0008
        /*0044*/ 	.byte	0x00, 0xf5, 0x21, 0x00


	//----- nvinfo : EIATTR_KPARAM_INFO
	.align		4
.L_885:
        /*0048*/ 	.byte	0x04, 0x17
        /*004a*/ 	.short	(.L_887 - .L_886)
.L_886:
        /*004c*/ 	.word	0x00000000
        /*0050*/ 	.short	0x0000
        /*0052*/ 	.short	0x0000
        /*0054*/ 	.byte	0x00, 0xf5, 0x21, 0x00


	//----- nvinfo : EIATTR_SPARSE_MMA_MASK
	.align		4
.L_887:
        /*0058*/ 	.byte	0x03, 0x50
        /*005a*/ 	.short	0x0000


	//----- nvinfo : EIATTR_MAXREG_COUNT
	.align		4
        /*005c*/ 	.byte	0x03, 0x1b
        /*005e*/ 	.short	0x00ff


	//----- nvinfo : EIATTR_NUM_BARRIERS
	.align		4
        /*0060*/ 	.byte	0x02, 0x4c
        /*0062*/ 	.byte	0x01
	.zero		1


	//----- nvinfo : EIATTR_MERCURY_ISA_VERSION
	.align		4
        /*0064*/ 	.byte	0x03, 0x5f
        /*0066*/ 	.short	0x0101


	//----- nvinfo : EIATTR_VRC_CTA_INIT_COUNT
	.align		4
        /*0068*/ 	.byte	0x02, 0x4a
	.zero		1
	.zero		1


	//----- nvinfo : EIATTR_EXIT_INSTR_OFFSETS
	.align		4
        /*006c*/ 	.byte	0x04, 0x1c
        /*006e*/ 	.short	(.L_889 - .L_888)


	//   ....[0]....
.L_888:
        /*0070*/ 	.word	0x00000170


	//   ....[1]....
        /*0074*/ 	.word	0x00000200


	//   ....[2]....
        /*0078*/ 	.word	0x00000da0


	//----- nvinfo : EIATTR_CBANK_PARAM_SIZE
	.align		4
.L_889:
        /*007c*/ 	.byte	0x03, 0x19
        /*007e*/ 	.short	0x0028


	//----- nvinfo : EIATTR_PARAM_CBANK
	.align		4
        /*0080*/ 	.byte	0x04, 0x0a
        /*0082*/ 	.short	(.L_891 - .L_890)
	.align		4
.L_890:
        /*0084*/ 	.word	index@(.nv.constant0.contiguous_reduce33_f64)
        /*0088*/ 	.short	0x0380
        /*008a*/ 	.short	0x0028


	//----- nvinfo : EIATTR_SW_WAR
	.align		4
.L_891:
        /*008c*/ 	.byte	0x04, 0x36
        /*008e*/ 	.short	(.L_893 - .L_892)
.L_892:
        /*0090*/ 	.word	0x00000008
.L_893:


//--------------------- .nv.info.contiguous_reduce3_f64 --------------------------
	.section	.nv.info.contiguous_reduce3_f64,"",@"SHT_CUDA_INFO"
	.sectionflags	@""
	.align	4


	//----- nvinfo : EIATTR_CUDA_API_VERSION
	.align		4
        /*0000*/ 	.byte	0x04, 0x37
        /*0002*/ 	.short	(.L_895 - .L_894)
.L_894:
        /*0004*/ 	.word	0x00000082


	//----- nvinfo : EIATTR_KPARAM_INFO
	.align		4
.L_895:
        /*0008*/ 	.byte	0x04, 0x17
        /*000a*/ 	.short	(.L_897 - .L_896)
.L_896:
        /*000c*/ 	.word	0x00000000
        /*0010*/ 	.short	0x0006
        /*0012*/ 	.short	0x0030
        /*0014*/ 	.byte	0x00, 0xf0, 0x21, 0x00


	//----- nvinfo : EIATTR_KPARAM_INFO
	.align		4
.L_897:
        /*0018*/ 	.byte	0x04, 0x17
        /*001a*/ 	.short	(.L_899 - .L_898)
.L_898:
        /*001c*/ 	.word	0x00000000
        /*0020*/ 	.short	0x0005
        /*0022*/ 	.short	0x0028
        /*0024*/ 	.byte	0x00, 0xf0, 0x21, 0x00


	//----- nvinfo : EIATTR_KPARAM_INFO
	.align		4
.L_899:
        /*0028*/ 	.byte	0x04, 0x17
        /*002a*/ 	.short	(.L_901 - .L_900)
.L_900:
        /*002c*/ 	.word	0x00000000
        /*0030*/ 	.short	0x0004
        /*0032*/ 	.short	0x0020
        /*0034*/ 	.byte	0x00, 0xf0, 0x21, 0x00


	//----- nvinfo : EIATTR_KPARAM_INFO
	.align		4
.L_901:
        /*0038*/ 	.byte	0x04, 0x17
        /*003a*/ 	.short	(.L_903 - .L_902)
.L_902:
        /*003c*/ 	.word	0x00000000
        /*0040*/ 	.short	0x0003
        /*0042*/ 	.short	0x0018
        /*0044*/ 	.byte	0x00, 0xf5, 0x21, 0x00


	//----- nvinfo : EIATTR_KPARAM_INFO
	.align		4
.L_903:
        /*0048*/ 	.byte	0x04, 0x17
        /*004a*/ 	.short	(.L_905 - .L_904)
.L_904:
        /*004c*/ 	.word	0x00000000
        /*0050*/ 	.short	0x0002
        /*0052*/ 	.short	0x0010
        /*0054*/ 	.byte	0x00, 0xf5, 0x21, 0x00


	//----- nvinfo : EIATTR_KPARAM_INFO
	.align		4
.L_905:
        /*0058*/ 	.byte	0x04, 0x17
        /*005a*/ 	.short	(.L_907 - .L_906)
.L_906:
        /*005c*/ 	.word	0x00000000
        /*0060*/ 	.short	0x0001
        /*0062*/ 	.short	0x0008
        /*0064*/ 	.byte	0x00, 0xf5, 0x21, 0x00


	//----- nvinfo : EIATTR_KPARAM_INFO
	.align		4
.L_907:
        /*0068*/ 	.byte	0x04, 0x17
        /*006a*/ 	.short	(.L_909 - .L_908)
.L_908:
        /*006c*/ 	.word	0x00000000
        /*0070*/ 	.short	0x0000
        /*0072*/ 	.short	0x0000
        /*0074*/ 	.byte	0x00, 0xf5, 0x21, 0x00


	//----- nvinfo : EIATTR_SPARSE_MMA_MASK
	.align		4
.L_909:
        /*0078*/ 	.byte	0x03, 0x50
        /*007a*/ 	.short	0x0000


	//----- nvinfo : EIATTR_MAXREG_COUNT
	.align		4
        /*007c*/ 	.byte	0x03, 0x1b
        /*007e*/ 	.short	0x00ff


	//----- nvinfo : EIATTR_NUM_BARRIERS
	.align		4
        /*0080*/ 	.byte	0x02, 0x4c
        /*0082*/ 	.byte	0x01
	.zero		1


	//----- nvinfo : EIATTR_MERCURY_ISA_VERSION
	.align		4
        /*0084*/ 	.byte	0x03, 0x5f
        /*0086*/ 	.short	0x0101


	//----- nvinfo : EIATTR_VRC_CTA_INIT_COUNT
	.align		4
        /*0088*/ 	.byte	0x02, 0x4a
	.zero		1
	.zero		1


	//----- nvinfo : EIATTR_EXIT_INSTR_OFFSETS
	.align		4
        /*008c*/ 	.byte	0x04, 0x1c
        /*008e*/ 	.short	(.L_911 - .L_910)


	//   ....[0]....
.L_910:
        /*0090*/ 	.word	0x00000170


	//   ....[1]....
        /*0094*/ 	.word	0x00003140


	//   ....[2]....
        /*0098*/ 	.word	0x00003d70


	//----- nvinfo : EIATTR_CRS_STACK_SIZE
	.align		4
.L_911:
        /*009c*/ 	.byte	0x04, 0x1e
        /*009e*/ 	.short	(.L_913 - .L_912)
.L_912:
        /*00a0*/ 	.word	0x00000000


	//----- nvinfo : EIATTR_CBANK_PARAM_SIZE
	.align		4
.L_913:
        /*00a4*/ 	.byte	0x03, 0x19
        /*00a6*/ 	.short	0x0038


	//----- nvinfo : EIATTR_PARAM_CBANK
	.align		4
        /*00a8*/ 	.byte	0x04, 0x0a
        /*00aa*/ 	.short	(.L_915 - .L_914)
	.align		4
.L_914:
        /*00ac*/ 	.word	index@(.nv.constant0.contiguous_reduce3_f64)
        /*00b0*/ 	.short	0x0380
        /*00b2*/ 	.short	0x0038


	//----- nvinfo : EIATTR_SW_WAR
	.align		4
.L_915:
        /*00b4*/ 	.byte	0x04, 0x36
        /*00b6*/ 	.short	(.L_917 - .L_916)
.L_916:
        /*00b8*/ 	.word	0x00000008
.L_917:


//--------------------- .nv.info.contiguous_reduce22_f64 --------------------------
	.section	.nv.info.contiguous_reduce22_f64,"",@"SHT_CUDA_INFO"
	.sectionflags	@""
	.align	4


	//----- nvinfo : EIATTR_CUDA_API_VERSION
	.align		4
        /*0000*/ 	.byte	0x04, 0x37
        /*0002*/ 	.short	(.L_919 - .L_918)
.L_918:
        /*0004*/ 	.word	0x00000082


	//----- nvinfo : EIATTR_KPARAM_INFO
	.align		4
.L_919:
        /*0008*/ 	.byte	0x04, 0x17
        /*000a*/ 	.short	(.L_921 - .L_920)
.L_920:
        /*000c*/ 	.word	0x00000000
        /*0010*/ 	.short	0x0003
        /*0012*/ 	.short	0x0018
        /*0014*/ 	.byte	0x00, 0xf0, 0x21, 0x00


	//----- nvinfo : EIATTR_KPARAM_INFO
	.align		4
.L_921:
        /*0018*/ 	.byte	0x04, 0x17
        /*001a*/ 	.short	(.L_923 - .L_922)
.L_922:
        /*001c*/ 	.word	0x00000000
        /*0020*/ 	.short	0x0002
        /*0022*/ 	.short	0x0010
        /*0024*/ 	.byte	0x00, 0xf0, 0x21, 0x00


	//----- nvinfo : EIATTR_KPARAM_INFO
	.align		4
.L_923:
        /*0028*/ 	.byte	0x04, 0x17
        /*002a*/ 	.short	(.L_925 - .L_924)
.L_924:
        /*002c*/ 	.word	0x00000000
        /*0030*/ 	.short	0x0001
        /*0032*/ 	.short	0x0008
        /*0034*/ 	.byte	0x00, 0xf5, 0x21, 0x00


	//----- nvinfo : EIATTR_KPARAM_INFO
	.align		4
.L_925:
        /*0038*/ 	.byte	0x04, 0x17
        /*003a*/ 	.short	(.L_927 - .L_926)
.L_926:
        /*003c*/ 	.word	0x00000000
        /*0040*/ 	.short	0x0000
        /*0042*/ 	.short	0x0000
        /*0044*/ 	.byte	0x00, 0xf5, 0x21, 0x00


	//----- nvinfo : EIATTR_SPARSE_MMA_MASK
	.align		4
.L_927:
        /*0048*/ 	.byte	0x03, 0x50
        /*004a*/ 	.short	0x0000


	//----- nvinfo : EIATTR_MAXREG_COUNT
	.align		4
        /*004c*/ 	.byte	0x03, 0x1b
        /*004e*/ 	.short	0x00ff


	//----- nvinfo : EIATTR_NUM_BARRIERS
	.align		4
        /*0050*/ 	.byte	0x02, 0x4c
        /*0052*/ 	.byte	0x01
	.zero		1


	//----- nvinfo : EIATTR_MERCURY_ISA_VERSION
	.align		4
        /*0054*/ 	.byte	0x03, 0x5f
        /*0056*/ 	.short	0x0101


	//----- nvinfo : EIATTR_VRC_CTA_INIT_COUNT
	.align		4
        /*0058*/ 	.byte	0x02, 0x4a
	.zero		1
	.zero		1


	//----- nvinfo : EIATTR_EXIT_INSTR_OFFSETS
	.align		4
        /*005c*/ 	.byte	0x04, 0x1c
        /*005e*/ 	.short	(.L_929 - .L_928)


	//   ....[0]....
.L_928:
        /*0060*/ 	.word	0x000004f0


	//   ....[1]....
        /*0064*/ 	.word	0x000008d0


	//   ....[2]....
        /*0068*/ 	.word	0x000009e0


	//----- nvinfo : EIATTR_CRS_STACK_SIZE
	.align		4
.L_929:
        /*006c*/ 	.byte	0x04, 0x1e
        /*006e*/ 	.short	(.L_931 - .L_930)
.L_930:
        /*0070*/ 	.word	0x00000000


	//----- nvinfo : EIATTR_CBANK_PARAM_SIZE
	.align		4
.L_931:
        /*0074*/ 	.byte	0x03, 0x19
        /*0076*/ 	.short	0x0020


	//----- nvinfo : EIATTR_PARAM_CBANK
	.align		4
        /*0078*/ 	.byte	0x04, 0x0a
        /*007a*/ 	.short	(.L_933 - .L_932)
	.align		4
.L_932:
        /*007c*/ 	.word	index@(.nv.constant0.contiguous_reduce22_f64)
        /*0080*/ 	.short	0x0380
        /*0082*/ 	.short	0x0020


	//----- nvinfo : EIATTR_SW_WAR
	.align		4
.L_933:
        /*0084*/ 	.byte	0x04, 0x36
        /*0086*/ 	.short	(.L_935 - .L_934)
.L_934:
        /*0088*/ 	.word	0x00000008
.L_935:


//--------------------- .nv.info.contiguous_reduce2_f64 --------------------------
	.section	.nv.info.contiguous_reduce2_f64,"",@"SHT_CUDA_INFO"
	.sectionflags	@""
	.align	4


	//----- nvinfo : EIATTR_CUDA_API_VERSION
	.align		4
        /*0000*/ 	.byte	0x04, 0x37
        /*0002*/ 	.short	(.L_937 - .L_936)
.L_936:
        /*0004*/ 	.word	0x00000082


	//----- nvinfo : EIATTR_KPARAM_INFO
	.align		4
.L_937:
        /*0008*/ 	.byte	0x04, 0x17
        /*000a*/ 	.short	(.L_939 - .L_938)
.L_938:
        /*000c*/ 	.word	0x00000000
        /*0010*/ 	.short	0x0006
        /*0012*/ 	.short	0x0030
        /*0014*/ 	.byte	0x00, 0xf0, 0x21, 0x00


	//----- nvinfo : EIATTR_KPARAM_INFO
	.align		4
.L_939:
        /*0018*/ 	.byte	0x04, 0x17
        /*001a*/ 	.short	(.L_941 - .L_940)
.L_940:
        /*001c*/ 	.word	0x00000000
        /*0020*/ 	.short	0x0005
        /*0022*/ 	.short	0x0028
        /*0024*/ 	.byte	0x00, 0xf0, 0x21, 0x00


	//----- nvinfo : EIATTR_KPARAM_INFO
	.align		4
.L_941:
        /*0028*/ 	.byte	0x04, 0x17
        /*002a*/ 	.short	(.L_943 - .L_942)
.L_942:
        /*002c*/ 	.word	0x00000000
        /*0030*/ 	.short	0x0004
        /*0032*/ 	.short	0x0020
        /*0034*/ 	.byte	0x00, 0xf0, 0x21, 0x00


	//----- nvinfo : EIATTR_KPARAM_INFO
	.align		4
.L_943:
        /*0038*/ 	.byte	0x04, 0x17
        /*003a*/ 	.short	(.L_945 - .L_944)
.L_944:
        /*003c*/ 	.word	0x00000000
        /*0040*/ 	.short	0x0003
        /*0042*/ 	.short	0x0018
        /*0044*/ 	.byte	0x00, 0xf5, 0x21, 0x00


	//----- nvinfo : EIATTR_KPARAM_INFO
	.align		4
.L_945:
        /*0048*/ 	.byte	0x04, 0x17
        /*004a*/ 	.short	(.L_947 - .L_946)
.L_946:
        /*004c*/ 	.word	0x00000000
        /*0050*/ 	.short	0x0002
        /*0052*/ 	.short	0x0010
        /*0054*/ 	.byte	0x00, 0xf5, 0x21, 0x00


	//----- nvinfo : EIATTR_KPARAM_INFO
	.align		4
.L_947:
        /*0058*/ 	.byte	0x04, 0x17
        /*005a*/ 	.short	(.L_949 - .L_948)
.L_948:
        /*005c*/ 	.word	0x00000000
        /*0060*/ 	.short	0x0001
        /*0062*/ 	.short	0x0008
        /*0064*/ 	.byte	0x00, 0xf5, 0x21, 0x00


	//----- nvinfo : EIATTR_KPARAM_INFO
	.align		4
.L_949:
        /*0068*/ 	.byte	0x04, 0x17
        /*006a*/ 	.short	(.L_951 - .L_950)
.L_950:
        /*006c*/ 	.word	0x00000000
        /*0070*/ 	.short	0x0000
        /*0072*/ 	.short	0x0000
        /*0074*/ 	.byte	0x00, 0xf5, 0x21, 0x00


	//----- nvinfo : EIATTR_SPARSE_MMA_MASK
	.align		4
.L_951:
        /*0078*/ 	.byte	0x03, 0x50
        /*007a*/ 	.short	0x0000


	//----- nvinfo : EIATTR_MAXREG_COUNT
	.align		4
        /*007c*/ 	.byte	0x03, 0x1b
        /*007e*/ 	.short	0x00ff


	//----- nvinfo : EIATTR_NUM_BARRIERS
	.align		4
        /*0080*/ 	.byte	0x02, 0x4c
        /*0082*/ 	.byte	0x01
	.zero		1


	//----- nvinfo : EIATTR_MERCURY_ISA_VERSION
	.align		4
        /*0084*/ 	.byte	0x03, 0x5f
        /*0086*/ 	.short	0x0101


	//----- nvinfo : EIATTR_VRC_CTA_INIT_COUNT
	.align		4
        /*0088*/ 	.byte	0x02, 0x4a
	.zero		1
	.zero		1


	//----- nvinfo : EIATTR_EXIT_INSTR_OFFSETS
	.align		4
        /*008c*/ 	.byte	0x04, 0x1c
        /*008e*/ 	.short	(.L_953 - .L_952)


	//   ....[0]....
.L_952:
        /*0090*/ 	.word	0x000068e0


	//   ....[1]....
        /*0094*/ 	.word	0x00006cc0


	//   ....[2]....
        /*0098*/ 	.word	0x00006dd0


	//----- nvinfo : EIATTR_CRS_STACK_SIZE
	.align		4
.L_953:
        /*009c*/ 	.byte	0x04, 0x1e
        /*009e*/ 	.short	(.L_955 - .L_954)
.L_954:
        /*00a0*/ 	.word	0x00000000


	//----- nvinfo : EIATTR_CBANK_PARAM_SIZE
	.align		4
.L_955:
        /*00a4*/ 	.byte	0x03, 0x19
        /*00a6*/ 	.short	0x0038


	//----- nvinfo : EIATTR_PARAM_CBANK
	.align		4
        /*00a8*/ 	.byte	0x04, 0x0a
        /*00aa*/ 	.short	(.L_957 - .L_956)
	.align		4
.L_956:
        /*00ac*/ 	.word	index@(.nv.constant0.contiguous_reduce2_f64)
        /*00b0*/ 	.short	0x0380
        /*00b2*/ 	.short	0x0038


	//----- nvinfo : EIATTR_SW_WAR
	.align		4
.L_957:
        /*00b4*/ 	.byte	0x04, 0x36
        /*00b6*/ 	.short	(.L_959 - .L_958)
.L_958:
        /*00b8*/ 	.word	0x00000008
.L_959:


//--------------------- .nv.info.uncontiguous_reduce_f64 --------------------------
	.section	.nv.info.uncontiguous_reduce_f64,"",@"SHT_CUDA_INFO"
	.sectionflags	@""
	.align	4


	//----- nvinfo : EIATTR_CUDA_API_VERSION
	.align		4
        /*0000*/ 	.byte	0x04, 0x37
        /*0002*/ 	.short	(.L_961 - .L_960)
.L_960:
        /*0004*/ 	.word	0x00000082


	//----- nvinfo : EIATTR_KPARAM_INFO
	.align		4
.L_961:
        /*0008*/ 	.byte	0x04, 0x17
        /*000a*/ 	.short	(.L_963 - .L_962)
.L_962:
        /*000c*/ 	.word	0x00000000
        /*0010*/ 	.short	0x0005
        /*0012*/ 	.short	0x0028
        /*0014*/ 	.byte	0x00, 0xf0, 0x21, 0x00


	//----- nvinfo : EIATTR_KPARAM_INFO
	.align		4
.L_963:
        /*0018*/ 	.byte	0x04, 0x17
        /*001a*/ 	.short	(.L_965 - .L_964)
.L_964:
        /*001c*/ 	.word	0x00000000
        /*0020*/ 	.short	0x0004
        /*0022*/ 	.short	0x0020
        /*0024*/ 	.byte	0x00, 0xf0, 0x21, 0x00


	//----- nvinfo : EIATTR_KPARAM_INFO
	.align		4
.L_965:
        /*0028*/ 	.byte	0x04, 0x17
        /*002a*/ 	.short	(.L_967 - .L_966)
.L_966:
        /*002c*/ 	.word	0x00000000
        /*0030*/ 	.short	0x0003
        /*0032*/ 	.short	0x0018
        /*0034*/ 	.byte	0x00, 0xf5, 0x21, 0x00


	//----- nvinfo : EIATTR_KPARAM_INFO
	.align		4
.L_967:
        /*0038*/ 	.byte	0x04, 0x17
        /*003a*/ 	.short	(.L_969 - .L_968)
.L_968:
        /*003c*/ 	.word	0x00000000
        /*0040*/ 	.short	0x0002
        /*0042*/ 	.short	0x0010
        /*0044*/ 	.byte	0x00, 0xf5, 0x21, 0x00


	//----- nvinfo : EIATTR_KPARAM_INFO
	.align		4
.L_969:
        /*0048*/ 	.byte	0x04, 0x17
        /*004a*/ 	.short	(.L_971 - .L_970)
.L_970:
        /*004c*/ 	.word	0x00000000
        /*0050*/ 	.short	0x0001
        /*0052*/ 	.short	0x0008
        /*0054*/ 	.byte	0x00, 0xf5, 0x21, 0x00


	//----- nvinfo : EIATTR_KPARAM_INFO
	.align		4
.L_971:
        /*0058*/ 	.byte	0x04, 0x17
        /*005a*/ 	.short	(.L_973 - .L_972)
.L_972:
        /*005c*/ 	.word	0x00000000
        /*0060*/ 	.short	0x0000
        /*0062*/ 	.short	0x0000
        /*0064*/ 	.byte	0x00, 0xf5, 0x21, 0x00


	//----- nvinfo : EIATTR_SPARSE_MMA_MASK
	.align		4
.L_973:
        /*0068*/ 	.byte	0x03, 0x50
        /*006a*/ 	.short	0x0000


	//----- nvinfo : EIATTR_MAXREG_COUNT
	.align		4
        /*006c*/ 	.byte	0x03, 0x1b
        /*006e*/ 	.short	0x00ff


	//----- nvinfo : EIATTR_NUM_BARRIERS
	.align		4
        /*0070*/ 	.byte	0x02, 0x4c
        /*0072*/ 	.byte	0x01
	.zero		1


	//----- nvinfo : EIATTR_MERCURY_ISA_VERSION
	.align		4
        /*0074*/ 	.byte	0x03, 0x5f
        /*0076*/ 	.short	0x0101


	//----- nvinfo : EIATTR_VRC_CTA_INIT_COUNT
	.align		4
        /*0078*/ 	.byte	0x02, 0x4a
	.zero		1
	.zero		1


	//----- nvinfo : EIATTR_EXIT_INSTR_OFFSETS
	.align		4
        /*007c*/ 	.byte	0x04, 0x1c
        /*007e*/ 	.short	(.L_975 - .L_974)


	//   ....[0]....
.L_974:
        /*0080*/ 	.word	0x00006b20


	//   ....[1]....
        /*0084*/ 	.word	0x00006f00


	//   ....[2]....
        /*0088*/ 	.word	0x00006f80


	//----- nvinfo : EIATTR_CRS_STACK_SIZE
	.align		4
.L_975:
        /*008c*/ 	.byte	0x04, 0x1e
        /*008e*/ 	.short	(.L_977 - .L_976)
.L_976:
        /*0090*/ 	.word	0x00000000


	//----- nvinfo : EIATTR_CBANK_PARAM_SIZE
	.align		4
.L_977:
        /*0094*/ 	.byte	0x03, 0x19
        /*0096*/ 	.short	0x0030


	//----- nvinfo : EIATTR_PARAM_CBANK
	.align		4
        /*0098*/ 	.byte	0x04, 0x0a
        /*009a*/ 	.short	(.L_979 - .L_978)
	.align		4
.L_978:
        /*009c*/ 	.word	index@(.nv.constant0.uncontiguous_reduce_f64)
        /*00a0*/ 	.short	0x0380
        /*00a2*/ 	.short	0x0030


	//----- nvinfo : EIATTR_SW_WAR
	.align		4
.L_979:
        /*00a4*/ 	.byte	0x04, 0x36
        /*00a6*/ 	.short	(.L_981 - .L_980)
.L_980:
        /*00a8*/ 	.word	0x00000008
.L_981:


//--------------------- .nv.info.contiguous_reduce_f64 --------------------------
	.section	.nv.info.contiguous_reduce_f64,"",@"SHT_CUDA_INFO"
	.sectionflags	@""
	.align	4


	//----- nvinfo : EIATTR_CUDA_API_VERSION
	.align		4
        /*0000*/ 	.byte	0x04, 0x37
        /*0002*/ 	.short	(.L_983 - .L_982)
.L_982:
        /*0004*/ 	.word	0x00000082


	//----- nvinfo : EIATTR_KPARAM_INFO
	.align		4
.L_983:
        /*0008*/ 	.byte	0x04, 0x17
        /*000a*/ 	.short	(.L_985 - .L_984)
.L_984:
        /*000c*/ 	.word	0x00000000
        /*0010*/ 	.short	0x0002
        /*0012*/ 	.short	0x0010
        /*0014*/ 	.byte	0x00, 0xf0, 0x21, 0x00


	//----- nvinfo : EIATTR_KPARAM_INFO
	.align		4
.L_985:
        /*0018*/ 	.byte	0x04, 0x17
        /*001a*/ 	.short	(.L_987 - .L_986)
.L_986:
        /*001c*/ 	.word	0x00000000
        /*0020*/ 	.short	0x0001
        /*0022*/ 	.short	0x0008
        /*0024*/ 	.byte	0x00, 0xf5, 0x21, 0x00


	//----- nvinfo : EIATTR_KPARAM_INFO
	.align		4
.L_987:
        /*0028*/ 	.byte	0x04, 0x17
        /*002a*/ 	.short	(.L_989 - .L_988)
.L_988:
        /*002c*/ 	.word	0x00000000
        /*0030*/ 	.short	0x0000
        /*0032*/ 	.short	0x0000
        /*0034*/ 	.byte	0x00, 0xf5, 0x21, 0x00


	//----- nvinfo : EIATTR_SPARSE_MMA_MASK
	.align		4
.L_989:
        /*0038*/ 	.byte	0x03, 0x50
        /*003a*/ 	.short	0x0000


	//----- nvinfo : EIATTR_MAXREG_COUNT
	.align		4
        /*003c*/ 	.byte	0x03, 0x1b
        /*003e*/ 	.short	0x00ff


	//----- nvinfo : EIATTR_NUM_BARRIERS
	.align		4
        /*0040*/ 	.byte	0x02, 0x4c
        /*0042*/ 	.byte	0x01
	.zero		1


	//----- nvinfo : EIATTR_MERCURY_ISA_VERSION
	.align		4
        /*0044*/ 	.byte	0x03, 0x5f
        /*0046*/ 	.short	0x0101


	//----- nvinfo : EIATTR_VRC_CTA_INIT_COUNT
	.align		4
        /*0048*/ 	.byte	0x02, 0x4a
	.zero		1
	.zero		1


	//----- nvinfo : EIATTR_EXIT_INSTR_OFFSETS
	.align		4
        /*004c*/ 	.byte	0x04, 0x1c
        /*004e*/ 	.short	(.L_991 - .L_990)


	//   ....[0]....
.L_990:
        /*0050*/ 	.word	0x00000440


	//   ....[1]....
        /*0054*/ 	.word	0x00000820


	//   ....[2]....
        /*0058*/ 	.word	0x000008a0


	//----- nvinfo : EIATTR_CRS_STACK_SIZE
	.align		4
.L_991:
        /*005c*/ 	.byte	0x04, 0x1e
        /*005e*/ 	.short	(.L_993 - .L_992)
.L_992:
        /*0060*/ 	.word	0x00000000


	//----- nvinfo : EIATTR_CBANK_PARAM_SIZE
	.align		4
.L_993:
        /*0064*/ 	.byte	0x03, 0x19
        /*0066*/ 	.short	0x0018


	//----- nvinfo : EIATTR_PARAM_CBANK
	.align		4
        /*0068*/ 	.byte	0x04, 0x0a
        /*006a*/ 	.short	(.L_995 - .L_994)
	.align		4
.L_994:
        /*006c*/ 	.word	index@(.nv.constant0.contiguous_reduce_f64)
        /*0070*/ 	.short	0x0380
        /*0072*/ 	.short	0x0018


	//----- nvinfo : EIATTR_SW_WAR
	.align		4
.L_995:
        /*0074*/ 	.byte	0x04, 0x36
        /*0076*/ 	.short	(.L_997 - .L_996)
.L_996:
        /*0078*/ 	.word	0x00000008
.L_997:


//--------------------- .nv.info.contiguous_reduce33_f32 --------------------------
	.section	.nv.info.contiguous_reduce33_f32,"",@"SHT_CUDA_INFO"
	.sectionflags	@""
	.align	4


	//----- nvinfo : EIATTR_CUDA_API_VERSION
	.align		4
        /*0000*/ 	.byte	0x04, 0x37
        /*0002*/ 	.short	(.L_999 - .L_998)
.L_998:
        /*0004*/ 	.word	0x00000082


	//----- nvinfo : EIATTR_KPARAM_INFO
	.align		4
.L_999:
        /*0008*/ 	.byte	0x04, 0x17
        /*000a*/ 	.short	(.L_1001 - .L_1000)
.L_1000:
        /*000c*/ 	.word	0x00000000
        /*0010*/ 	.short	0x0004
        /*0012*/ 	.short	0x0020
        /*0014*/ 	.byte	0x00, 0xf0, 0x21, 0x00


	//----- nvinfo : EIATTR_KPARAM_INFO
	.align		4
.L_1001:
        /*0018*/ 	.byte	0x04, 0x17
        /*001a*/ 	.short	(.L_1003 - .L_1002)
.L_1002:
        /*001c*/ 	.word	0x00000000
        /*0020*/ 	.short	0x0003
        /*0022*/ 	.short	0x0018
        /*0024*/ 	.byte	0x00, 0xf0, 0x21, 0x00


	//----- nvinfo : EIATTR_KPARAM_INFO
	.align		4
.L_1003:
        /*0028*/ 	.byte	0x04, 0x17
        /*002a*/ 	.short	(.L_1005 - .L_1004)
.L_1004:
        /*002c*/ 	.word	0x00000000
        /*0030*/ 	.short	0x0002
        /*0032*/ 	.short	0x0010
        /*0034*/ 	.byte	0x00, 0xf0, 0x21, 0x00


	//----- nvinfo : EIATTR_KPARAM_INFO
	.align		4
.L_1005:
        /*0038*/ 	.byte	0x04, 0x17
        /*003a*/ 	.short	(.L_1007 - .L_1006)
.L_1006:
        /*003c*/ 	.word	0x00000000
        /*0040*/ 	.short	0x0001
        /*0042*/ 	.short	0x0008
        /*0044*/ 	.byte	0x00, 0xf5, 0x21, 0x00


	//----- nvinfo : EIATTR_KPARAM_INFO
	.align		4
.L_1007:
        /*0048*/ 	.byte	0x04, 0x17
        /*004a*/ 	.short	(.L_1009 - .L_1008)
.L_1008:
        /*004c*/ 	.word	0x00000000
        /*0050*/ 	.short	0x0000
        /*0052*/ 	.short	0x0000
        /*0054*/ 	.byte	0x00, 0xf5, 0x21, 0x00


	//----- nvinfo : EIATTR_SPARSE_MMA_MASK
	.align		4
.L_1009:
        /*0058*/ 	.byte	0x03, 0x50
        /*005a*/ 	.short	0x0000


	//----- nvinfo : EIATTR_MAXREG_COUNT
	.align		4
        /*005c*/ 	.byte	0x03, 0x1b
        /*005e*/ 	.short	0x00ff


	//----- nvinfo : EIATTR_NUM_BARRIERS
	.align		4
        /*0060*/ 	.byte	0x02, 0x4c
        /*0062*/ 	.byte	0x01
	.zero		1


	//----- nvinfo : EIATTR_MERCURY_ISA_VERSION
	.align		4
        /*0064*/ 	.byte	0x03, 0x5f
        /*0066*/ 	.short	0x0101


	//----- nvinfo : EIATTR_VRC_CTA_INIT_COUNT
	.align		4
        /*0068*/ 	.byte	0x02, 0x4a
	.zero		1
	.zero		1


	//----- nvinfo : EIATTR_EXIT_INSTR_OFFSETS
	.align		4
        /*006c*/ 	.byte	0x04, 0x1c
        /*006e*/ 	.short	(.L_1011 - .L_1010)


	//   ....[0]....
.L_1010:
        /*0070*/ 	.word	0x00000160


	//   ....[1]....
        /*0074*/ 	.word	0x000001f0


	//   ....[2]....
        /*0078*/ 	.word	0x000007b0


	//----- nvinfo : EIATTR_CBANK_PARAM_SIZE
	.align		4
.L_1011:
        /*007c*/ 	.byte	0x03, 0x19
        /*007e*/ 	.short	0x0028


	//----- nvinfo : EIATTR_PARAM_CBANK
	.align		4
        /*0080*/ 	.byte	0x04, 0x0a
        /*0082*/ 	.short	(.L_1013 - .L_1012)
	.align		4
.L_1012:
        /*0084*/ 	.word	index@(.nv.constant0.contiguous_reduce33_f32)
        /*0088*/ 	.short	0x0380
        /*008a*/ 	.short	0x0028


	//----- nvinfo : EIATTR_SW_WAR
	.align		4
.L_1013:
        /*008c*/ 	.byte	0x04, 0x36
        /*008e*/ 	.short	(.L_1015 - .L_1014)
.L_1014:
        /*0090*/ 	.word	0x00000008
.L_1015:


//--------------------- .nv.info.contiguous_reduce3_f32 --------------------------
	.section	.nv.info.contiguous_reduce3_f32,"",@"SHT_CUDA_INFO"
	.sectionflags	@""
	.align	4


	//----- nvinfo : EIATTR_CUDA_API_VERSION
	.align		4
        /*0000*/ 	.byte	0x04, 0x37
        /*0002*/ 	.short	(.L_1017 - .L_1016)
.L_1016:
        /*0004*/ 	.word	0x00000082


	//----- nvinfo : EIATTR_KPARAM_INFO
	.align		4
.L_1017:
        /*0008*/ 	.byte	0x04, 0x17
        /*000a*/ 	.short	(.L_1019 - .L_1018)
.L_1018:
        /*000c*/ 	.word	0x00000000
        /*0010*/ 	.short	0x0006
        /*0012*/ 	.short	0x0030
        /*0014*/ 	.byte	0x00, 0xf0, 0x21, 0x00


	//----- nvinfo : EIATTR_KPARAM_INFO
	.align		4
.L_1019:
        /*0018*/ 	.byte	0x04, 0x17
        /*001a*/ 	.short	(.L_1021 - .L_1020)
.L_1020:
        /*001c*/ 	.word	0x00000000
        /*0020*/ 	.short	0x0005
        /*0022*/ 	.short	0x0028
        /*0024*/ 	.byte	0x00, 0xf0, 0x21, 0x00


	//----- nvinfo : EIATTR_KPARAM_INFO
	.align		4
.L_1021:
        /*0028*/ 	.byte	0x04, 0x17
        /*002a*/ 	.short	(.L_1023 - .L_1022)
.L_1022:
        /*002c*/ 	.word	0x00000000
        /*0030*/ 	.short	0x0004
        /*0032*/ 	.short	0x0020
        /*0034*/ 	.byte	0x00, 0xf0, 0x21, 0x00


	//----- nvinfo : EIATTR_KPARAM_INFO
	.align		4
.L_1023:
        /*0038*/ 	.byte	0x04, 0x17
        /*003a*/ 	.short	(.L_1025 - .L_1024)
.L_1024:
        /*003c*/ 	.word	0x00000000
        /*0040*/ 	.short	0x0003
        /*0042*/ 	.short	0x0018
        /*0044*/ 	.byte	0x00, 0xf5, 0x21, 0x00


	//----- nvinfo : EIATTR_KPARAM_INFO
	.align		4
.L_1025:
        /*0048*/ 	.byte	0x04, 0x17
        /*004a*/ 	.short	(.L_1027 - .L_1026)
.L_1026:
        /*004c*/ 	.word	0x00000000
        /*0050*/ 	.short	0x0002
        /*0052*/ 	.short	0x0010
        /*0054*/ 	.byte	0x00, 0xf5, 0x21, 0x00


	//----- nvinfo : EIATTR_KPARAM_INFO
	.align		4
.L_1027:
        /*0058*/ 	.byte	0x04, 0x17
        /*005a*/ 	.short	(.L_1029 - .L_1028)
.L_1028:
        /*005c*/ 	.word	0x00000000
        /*0060*/ 	.short	0x0001
        /*0062*/ 	.short	0x0008
        /*0064*/ 	.byte	0x00, 0xf5, 0x21, 0x00


	//----- nvinfo : EIATTR_KPARAM_INFO
	.align		4
.L_1029:
        /*0068*/ 	.byte	0x04, 0x17
        /*006a*/ 	.short	(.L_1031 - .L_1030)
.L_1030:
        /*006c*/ 	.word	0x00000000
        /*0070*/ 	.short	0x0000
        /*0072*/ 	.short	0x0000
        /*0074*/ 	.byte	0x00, 0xf5, 0x21, 0x00


	//----- nvinfo : EIATTR_SPARSE_MMA_MASK
	.align		4
.L_1031:
        /*0078*/ 	.byte	0x03, 0x50
        /*007a*/ 	.short	0x0000


	//----- nvinfo : EIATTR_MAXREG_COUNT
	.align		4
        /*007c*/ 	.byte	0x03, 0x1b
        /*007e*/ 	.short	0x00ff


	//----- nvinfo : EIATTR_NUM_BARRIERS
	.align		4
        /*0080*/ 	.byte	0x02, 0x4c
        /*0082*/ 	.byte	0x01
	.zero		1


	//----- nvinfo : EIATTR_MERCURY_ISA_VERSION
	.align		4
        /*0084*/ 	.byte	0x03, 0x5f
        /*0086*/ 	.short	0x0101


	//----- nvinfo : EIATTR_VRC_CTA_INIT_COUNT
	.align		4
        /*0088*/ 	.byte	0x02, 0x4a
	.zero		1
	.zero		1


	//----- nvinfo : EIATTR_EXIT_INSTR_OFFSETS
	.align		4
        /*008c*/ 	.byte	0x04, 0x1c
        /*008e*/ 	.short	(.L_1033 - .L_1032)


	//   ....[0]....
.L_1032:
        /*0090*/ 	.word	0x00000160


	//   ....[1]....
        /*0094*/ 	.word	0x00003130


	//   ....[2]....
        /*0098*/ 	.word	0x00003760


	//----- nvinfo : EIATTR_CRS_STACK_SIZE
	.align		4
.L_1033:
        /*009c*/ 	.byte	0x04, 0x1e
        /*009e*/ 	.short	(.L_1035 - .L_1034)
.L_1034:
        /*00a0*/ 	.word	0x00000000


	//----- nvinfo : EIATTR_CBANK_PARAM_SIZE
	.align		4
.L_1035:
        /*00a4*/ 	.byte	0x03, 0x19
        /*00a6*/ 	.short	0x0038


	//----- nvinfo : EIATTR_PARAM_CBANK
	.align		4
        /*00a8*/ 	.byte	0x04, 0x0a
        /*00aa*/ 	.short	(.L_1037 - .L_1036)
	.align		4
.L_1036:
        /*00ac*/ 	.word	index@(.nv.constant0.contiguous_reduce3_f32)
        /*00b0*/ 	.short	0x0380
        /*00b2*/ 	.short	0x0038


	//----- nvinfo : EIATTR_SW_WAR
	.align		4
.L_1037:
        /*00b4*/ 	.byte	0x04, 0x36
        /*00b6*/ 	.short	(.L_1039 - .L_1038)
.L_1038:
        /*00b8*/ 	.word	0x00000008
.L_1039:


//--------------------- .nv.info.contiguous_reduce22_f32 --------------------------
	.section	.nv.info.contiguous_reduce22_f32,"",@"SHT_CUDA_INFO"
	.sectionflags	@""
	.align	4


	//----- nvinfo : EIATTR_CUDA_API_VERSION
	.align		4
        /*0000*/ 	.byte	0x04, 0x37
        /*0002*/ 	.short	(.L_1041 - .L_1040)
.L_1040:
        /*0004*/ 	.word	0x00000082


	//----- nvinfo : EIATTR_KPARAM_INFO
	.align		4
.L_1041:
        /*0008*/ 	.byte	0x04, 0x17
        /*000a*/ 	.short	(.L_1043 - .L_1042)
.L_1042:
        /*000c*/ 	.word	0x00000000
        /*0010*/ 	.short	0x0003
        /*0012*/ 	.short	0x0018
        /*0014*/ 	.byte	0x00, 0xf0, 0x21, 0x00


	//----- nvinfo : EIATTR_KPARAM_INFO
	.align		4
.L_1043:
        /*0018*/ 	.byte	0x04, 0x17
        /*001a*/ 	.short	(.L_1045 - .L_1044)
.L_1044:
        /*001c*/ 	.word	0x00000000
        /*0020*/ 	.short	0x0002
        /*0022*/ 	.short	0x0010
        /*0024*/ 	.byte	0x00, 0xf0, 0x21, 0x00


	//----- nvinfo : EIATTR_KPARAM_INFO
	.align		4
.L_1045:
        /*0028*/ 	.byte	0x04, 0x17
        /*002a*/ 	.short	(.L_1047 - .L_1046)
.L_1046:
        /*002c*/ 	.word	0x00000000
        /*0030*/ 	.short	0x0001
        /*0032*/ 	.short	0x0008
        /*0034*/ 	.byte	0x00, 0xf5, 0x21, 0x00


	//----- nvinfo : EIATTR_KPARAM_INFO
	.align		4
.L_1047:
        /*0038*/ 	.byte	0x04, 0x17
        /*003a*/ 	.short	(.L_1049 - .L_1048)
.L_1048:
        /*003c*/ 	.word	0x00000000
        /*0040*/ 	.short	0x0000
        /*0042*/ 	.short	0x0000
        /*0044*/ 	.byte	0x00, 0xf5, 0x21, 0x00


	//----- nvinfo : EIATTR_SPARSE_MMA_MASK
	.align		4
.L_1049:
        /*0048*/ 	.byte	0x03, 0x50
        /*004a*/ 	.short	0x0000


	//----- nvinfo : EIATTR_MAXREG_COUNT
	.align		4
        /*004c*/ 	.byte	0x03, 0x1b
        /*004e*/ 	.short	0x00ff


	//----- nvinfo : EIATTR_NUM_BARRIERS
	.align		4
        /*0050*/ 	.byte	0x02, 0x4c
        /*0052*/ 	.byte	0x01
	.zero		1


	//----- nvinfo : EIATTR_MERCURY_ISA_VERSION
	.align		4
        /*0054*/ 	.byte	0x03, 0x5f
        /*0056*/ 	.short	0x0101


	//----- nvinfo : EIATTR_VRC_CTA_INIT_COUNT
	.align		4
        /*0058*/ 	.byte	0x02, 0x4a
	.zero		1
	.zero		1


	//----- nvinfo : EIATTR_EXIT_INSTR_OFFSETS
	.align		4
        /*005c*/ 	.byte	0x04, 0x1c
        /*005e*/ 	.short	(.L_1051 - .L_1050)


	//   ....[0]....
.L_1050:
        /*0060*/ 	.word	0x00000400


	//   ....[1]....
        /*0064*/ 	.word	0x000005a0


	//   ....[2]....
        /*0068*/ 	.word	0x000006b0


	//----- nvinfo : EIATTR_CRS_STACK_SIZE
	.align		4
.L_1051:
        /*006c*/ 	.byte	0x04, 0x1e
        /*006e*/ 	.short	(.L_1053 - .L_1052)
.L_1052:
        /*0070*/ 	.word	0x00000000


	//----- nvinfo : EIATTR_CBANK_PARAM_SIZE
	.align		4
.L_1053:
        /*0074*/ 	.byte	0x03, 0x19
        /*0076*/ 	.short	0x0020


	//----- nvinfo : EIATTR_PARAM_CBANK
	.align		4
        /*0078*/ 	.byte	0x04, 0x0a
        /*007a*/ 	.short	(.L_1055 - .L_1054)
	.align		4
.L_1054:
        /*007c*/ 	.word	index@(.nv.constant0.contiguous_reduce22_f32)
        /*0080*/ 	.short	0x0380
        /*0082*/ 	.short	0x0020


	//----- nvinfo : EIATTR_SW_WAR
	.align		4
.L_1055:
        /*0084*/ 	.byte	0x04, 0x36
        /*0086*/ 	.short	(.L_1057 - .L_1056)
.L_1056:
        /*0088*/ 	.word	0x00000008
.L_1057:


//--------------------- .nv.info.contiguous_reduce2_f32 --------------------------
	.section	.nv.info.contiguous_reduce2_f32,"",@"SHT_CUDA_INFO"
	.sectionflags	@""
	.align	4


	//----- nvinfo : EIATTR_CUDA_API_VERSION
	.align		4
        /*0000*/ 	.byte	0x04, 0x37
        /*0002*/ 	.short	(.L_1059 - .L_1058)
.L_1058:
        /*0004*/ 	.word	0x00000082


	//----- nvinfo : EIATTR_KPARAM_INFO
	.align		4
.L_1059:
        /*0008*/ 	.byte	0x04, 0x17
        /*000a*/ 	.short	(.L_1061 - .L_1060)
.L_1060:
        /*000c*/ 	.word	0x00000000
        /*0010*/ 	.short	0x0006
        /*0012*/ 	.short	0x0030
        /*0014*/ 	.byte	0x00, 0xf0, 0x21, 0x00


	//----- nvinfo : EIATTR_KPARAM_INFO
	.align		4
.L_1061:
        /*0018*/ 	.byte	0x04, 0x17
        /*001a*/ 	.short	(.L_1063 - .L_1062)
.L_1062:
        /*001c*/ 	.word	0x00000000
        /*0020*/ 	.short	0x0005
        /*0022*/ 	.short	0x0028
        /*0024*/ 	.byte	0x00, 0xf0, 0x21, 0x00


	//----- nvinfo : EIATTR_KPARAM_INFO
	.align		4
.L_1063:
        /*0028*/ 	.byte	0x04, 0x17
        /*002a*/ 	.short	(.L_1065 - .L_1064)
.L_1064:
        /*002c*/ 	.word	0x00000000
        /*0030*/ 	.short	0x0004
        /*0032*/ 	.short	0x0020
        /*0034*/ 	.byte	0x00, 0xf0, 0x21, 0x00


	//----- nvinfo : EIATTR_KPARAM_INFO
	.align		4
.L_1065:
        /*0038*/ 	.byte	0x04, 0x17
        /*003a*/ 	.short	(.L_1067 - .L_1066)
.L_1066:
        /*003c*/ 	.word	0x00000000
        /*0040*/ 	.short	0x0003
        /*0042*/ 	.short	0x0018
        /*0044*/ 	.byte	0x00, 0xf5, 0x21, 0x00


	//----- nvinfo : EIATTR_KPARAM_INFO
	.align		4
.L_1067:
        /*0048*/ 	.byte	0x04, 0x17
        /*004a*/ 	.short	(.L_1069 - .L_1068)
.L_1068:
        /*004c*/ 	.word	0x00000000
        /*0050*/ 	.short	0x0002
        /*0052*/ 	.short	0x0010
        /*0054*/ 	.byte	0x00, 0xf5, 0x21, 0x00


	//----- nvinfo : EIATTR_KPARAM_INFO
	.align		4
.L_1069:
        /*0058*/ 	.byte	0x04, 0x17
        /*005a*/ 	.short	(.L_1071 - .L_1070)
.L_1070:
        /*005c*/ 	.word	0x00000000
        /*0060*/ 	.short	0x0001
        /*0062*/ 	.short	0x0008
        /*0064*/ 	.byte	0x00, 0xf5, 0x21, 0x00


	//----- nvinfo : EIATTR_KPARAM_INFO
	.align		4
.L_1071:
        /*0068*/ 	.byte	0x04, 0x17
        /*006a*/ 	.short	(.L_1073 - .L_1072)
.L_1072:
        /*006c*/ 	.word	0x00000000
        /*0070*/ 	.short	0x0000
        /*0072*/ 	.short	0x0000
        /*0074*/ 	.byte	0x00, 0xf5, 0x21, 0x00


	//----- nvinfo : EIATTR_SPARSE_MMA_MASK
	.align		4
.L_1073:
        /*0078*/ 	.byte	0x03, 0x50
        /*007a*/ 	.short	0x0000


	//----- nvinfo : EIATTR_MAXREG_COUNT
	.align		4
        /*007c*/ 	.byte	0x03, 0x1b
        /*007e*/ 	.short	0x00ff


	//----- nvinfo : EIATTR_NUM_BARRIERS
	.align		4
        /*0080*/ 	.byte	0x02, 0x4c
        /*0082*/ 	.byte	0x01
	.zero		1


	//----- nvinfo : EIATTR_MERCURY_ISA_VERSION
	.align		4
        /*0084*/ 	.byte	0x03, 0x5f
        /*0086*/ 	.short	0x0101


	//----- nvinfo : EIATTR_VRC_CTA_INIT_COUNT
	.align		4
        /*0088*/ 	.byte	0x02, 0x4a
	.zero		1
	.zero		1


	//----- nvinfo : EIATTR_EXIT_INSTR_OFFSETS
	.align		4
        /*008c*/ 	.byte	0x04, 0x1c
        /*008e*/ 	.short	(.L_1075 - .L_1074)


	//   ....[0]....
.L_1074:
        /*0090*/ 	.word	0x000067f0


	//   ....[1]....
        /*0094*/ 	.word	0x00006990


	//   ....[2]....
        /*0098*/ 	.word	0x00006aa0


	//----- nvinfo : EIATTR_CRS_STACK_SIZE
	.align		4
.L_1075:
        /*009c*/ 	.byte	0x04, 0x1e
        /*009e*/ 	.short	(.L_1077 - .L_1076)
.L_1076:
        /*00a0*/ 	.word	0x00000000


	//----- nvinfo : EIATTR_CBANK_PARAM_SIZE
	.align		4
.L_1077:
        /*00a4*/ 	.byte	0x03, 0x19
        /*00a6*/ 	.short	0x0038


	//----- nvinfo : EIATTR_PARAM_CBANK
	.align		4
        /*00a8*/ 	.byte	0x04, 0x0a
        /*00aa*/ 	.short	(.L_1079 - .L_1078)
	.align		4
.L_1078:
        /*00ac*/ 	.word	index@(.nv.constant0.contiguous_reduce2_f32)
        /*00b0*/ 	.short	0x0380
        /*00b2*/ 	.short	0x0038


	//----- nvinfo : EIATTR_SW_WAR
	.align		4
.L_1079:
        /*00b4*/ 	.byte	0x04, 0x36
        /*00b6*/ 	.short	(.L_1081 - .L_1080)
.L_1080:
        /*00b8*/ 	.word	0x00000008
.L_1081:


//--------------------- .nv.info.uncontiguous_reduce_f32 --------------------------
	.section	.nv.info.uncontiguous_reduce_f32,"",@"SHT_CUDA_INFO"
	.sectionflags	@""
	.align	4


	//----- nvinfo : EIATTR_CUDA_API_VERSION
	.align		4
        /*0000*/ 	.byte	0x04, 0x37
        /*0002*/ 	.short	(.L_1083 - .L_1082)
.L_1082:
        /*0004*/ 	.word	0x00000082


	//----- nvinfo : EIATTR_KPARAM_INFO
	.align		4
.L_1083:
        /*0008*/ 	.byte	0x04, 0x17
        /*000a*/ 	.short	(.L_1085 - .L_1084)
.L_1084:
        /*000c*/ 	.word	0x00000000
        /*0010*/ 	.short	0x0005
        /*0012*/ 	.short	0x0028
        /*0014*/ 	.byte	0x00, 0xf0, 0x21, 0x00


	//----- nvinfo : EIATTR_KPARAM_INFO
	.align		4
.L_1085:
        /*0018*/ 	.byte	0x04, 0x17
        /*001a*/ 	.short	(.L_1087 - .L_1086)
.L_1086:
        /*001c*/ 	.word	0x00000000
        /*0020*/ 	.short	0x0004
        /*0022*/ 	.short	0x0020
        /*0024*/ 	.byte	0x00, 0xf0, 0x21, 0x00


	//----- nvinfo : EIATTR_KPARAM_INFO
	.align		4
.L_1087:
        /*0028*/ 	.byte	0x04, 0x17
        /*002a*/ 	.short	(.L_1089 - .L_1088)
.L_1088:
        /*002c*/ 	.word	0x00000000
        /*0030*/ 	.short	0x0003
        /*0032*/ 	.short	0x0018
        /*0034*/ 	.byte	0x00, 0xf5, 0x21, 0x00


	//----- nvinfo : EIATTR_KPARAM_INFO
	.align		4
.L_1089:
        /*0038*/ 	.byte	0x04, 0x17
        /*003a*/ 	.short	(.L_1091 - .L_1090)
.L_1090:
        /*003c*/ 	.word	0x00000000
        /*0040*/ 	.short	0x0002
        /*0042*/ 	.short	0x0010
        /*0044*/ 	.byte	0x00, 0xf5, 0x21, 0x00


	//----- nvinfo : EIATTR_KPARAM_INFO
	.align		4
.L_1091:
        /*0048*/ 	.byte	0x04, 0x17
        /*004a*/ 	.short	(.L_1093 - .L_1092)
.L_1092:
        /*004c*/ 	.word	0x00000000
        /*0050*/ 	.short	0x0001
        /*0052*/ 	.short	0x0008
        /*0054*/ 	.byte	0x00, 0xf5, 0x21, 0x00


	//----- nvinfo : EIATTR_KPARAM_INFO
	.align		4
.L_1093:
        /*0058*/ 	.byte	0x04, 0x17
        /*005a*/ 	.short	(.L_1095 - .L_1094)
.L_1094:
        /*005c*/ 	.word	0x00000000
        /*0060*/ 	.short	0x0000
        /*0062*/ 	.short	0x0000
        /*0064*/ 	.byte	0x00, 0xf5, 0x21, 0x00


	//----- nvinfo : EIATTR_SPARSE_MMA_MASK
	.align		4
.L_1095:
        /*0068*/ 	.byte	0x03, 0x50
        /*006a*/ 	.short	0x0000


	//----- nvinfo : EIATTR_MAXREG_COUNT
	.align		4
        /*006c*/ 	.byte	0x03, 0x1b
        /*006e*/ 	.short	0x00ff


	//----- nvinfo : EIATTR_NUM_BARRIERS
	.align		4
        /*0070*/ 	.byte	0x02, 0x4c
        /*0072*/ 	.byte	0x01
	.zero		1


	//----- nvinfo : EIATTR_MERCURY_ISA_VERSION
	.align		4
        /*0074*/ 	.byte	0x03, 0x5f
        /*0076*/ 	.short	0x0101


	//----- nvinfo : EIATTR_VRC_CTA_INIT_COUNT
	.align		4
        /*0078*/ 	.byte	0x02, 0x4a
	.zero		1
	.zero		1


	//----- nvinfo : EIATTR_EXIT_INSTR_OFFSETS
	.align		4
        /*007c*/ 	.byte	0x04, 0x1c
        /*007e*/ 	.short	(.L_1097 - .L_1096)


	//   ....[0]....
.L_1096:
        /*0080*/ 	.word	0x00006a20


	//   ....[1]....
        /*0084*/ 	.word	0x00006bc0


	//   ....[2]....
        /*0088*/ 	.word	0x00006c40


	//----- nvinfo : EIATTR_CRS_STACK_SIZE
	.align		4
.L_1097:
        /*008c*/ 	.byte	0x04, 0x1e
        /*008e*/ 	.short	(.L_1099 - .L_1098)
.L_1098:
        /*0090*/ 	.word	0x00000000


	//----- nvinfo : EIATTR_CBANK_PARAM_SIZE
	.align		4
.L_1099:
        /*0094*/ 	.byte	0x03, 0x19
        /*0096*/ 	.short	0x0030


	//----- nvinfo : EIATTR_PARAM_CBANK
	.align		4
        /*0098*/ 	.byte	0x04, 0x0a
        /*009a*/ 	.short	(.L_1101 - .L_1100)
	.align		4
.L_1100:
        /*009c*/ 	.word	index@(.nv.constant0.uncontiguous_reduce_f32)
        /*00a0*/ 	.short	0x0380
        /*00a2*/ 	.short	0x0030


	//----- nvinfo : EIATTR_SW_WAR
	.align		4
.L_1101:
        /*00a4*/ 	.byte	0x04, 0x36
        /*00a6*/ 	.short	(.L_1103 - .L_1102)
.L_1102:
        /*00a8*/ 	.word	0x00000008
.L_1103:


//--------------------- .nv.info.contiguous_reduce_f32 --------------------------
	.section	.nv.info.contiguous_reduce_f32,"",@"SHT_CUDA_INFO"
	.sectionflags	@""
	.align	4


	//----- nvinfo : EIATTR_CUDA_API_VERSION
	.align		4
        /*0000*/ 	.byte	0x04, 0x37
        /*0002*/ 	.short	(.L_1105 - .L_1104)
.L_1104:
        /*0004*/ 	.word	0x00000082


	//----- nvinfo : EIATTR_KPARAM_INFO
	.align		4
.L_1105:
        /*0008*/ 	.byte	0x04, 0x17
        /*000a*/ 	.short	(.L_1107 - .L_1106)
.L_1106:
        /*000c*/ 	.word	0x00000000
        /*0010*/ 	.short	0x0002
        /*0012*/ 	.short	0x0010
        /*0014*/ 	.byte	0x00, 0xf0, 0x21, 0x00


	//----- nvinfo : EIATTR_KPARAM_INFO
	.align		4
.L_1107:
        /*0018*/ 	.byte	0x04, 0x17
        /*001a*/ 	.short	(.L_1109 - .L_1108)
.L_1108:
        /*001c*/ 	.word	0x00000000
        /*0020*/ 	.short	0x0001
        /*0022*/ 	.short	0x0008
        /*0024*/ 	.byte	0x00, 0xf5, 0x21, 0x00


	//----- nvinfo : EIATTR_KPARAM_INFO
	.align		4
.L_1109:
        /*0028*/ 	.byte	0x04, 0x17
        /*002a*/ 	.short	(.L_1111 - .L_1110)
.L_1110:
        /*002c*/ 	.word	0x00000000
        /*0030*/ 	.short	0x0000
        /*0032*/ 	.short	0x0000
        /*0034*/ 	.byte	0x00, 0xf5, 0x21, 0x00


	//----- nvinfo : EIATTR_SPARSE_MMA_MASK
	.align		4
.L_1111:
        /*0038*/ 	.byte	0x03, 0x50
        /*003a*/ 	.short	0x0000


	//----- nvinfo : EIATTR_MAXREG_COUNT
	.align		4
        /*003c*/ 	.byte	0x03, 0x1b
        /*003e*/ 	.short	0x00ff


	//----- nvinfo : EIATTR_NUM_BARRIERS
	.align		4
        /*0040*/ 	.byte	0x02, 0x4c
        /*0042*/ 	.byte	0x01
	.zero		1


	//----- nvinfo : EIATTR_MERCURY_ISA_VERSION
	.align		4
        /*0044*/ 	.byte	0x03, 0x5f
        /*0046*/ 	.short	0x0101


	//----- nvinfo : EIATTR_VRC_CTA_INIT_COUNT
	.align		4
        /*0048*/ 	.byte	0x02, 0x4a
	.zero		1
	.zero		1


	//----- nvinfo : EIATTR_EXIT_INSTR_OFFSETS
	.align		4
        /*004c*/ 	.byte	0x04, 0x1c
        /*004e*/ 	.short	(.L_1113 - .L_1112)


	//   ....[0]....
.L_1112:
        /*0050*/ 	.word	0x00000350


	//   ....[1]....
        /*0054*/ 	.word	0x000004f0


	//   ....[2]....
        /*0058*/ 	.word	0x00000570


	//----- nvinfo : EIATTR_CRS_STACK_SIZE
	.align		4
.L_1113:
        /*005c*/ 	.byte	0x04, 0x1e
        /*005e*/ 	.short	(.L_1115 - .L_1114)
.L_1114:
        /*0060*/ 	.word	0x00000000


	//----- nvinfo : EIATTR_CBANK_PARAM_SIZE
	.align		4
.L_1115:
        /*0064*/ 	.byte	0x03, 0x19
        /*0066*/ 	.short	0x0018


	//----- nvinfo : EIATTR_PARAM_CBANK
	.align		4
        /*0068*/ 	.byte	0x04, 0x0a
        /*006a*/ 	.short	(.L_1117 - .L_1116)
	.align		4
.L_1116:
        /*006c*/ 	.word	index@(.nv.constant0.contiguous_reduce_f32)
        /*0070*/ 	.short	0x0380
        /*0072*/ 	.short	0x0018


	//----- nvinfo : EIATTR_SW_WAR
	.align		4
.L_1117:
        /*0074*/ 	.byte	0x04, 0x36
        /*0076*/ 	.short	(.L_1119 - .L_1118)
.L_1118:
        /*0078*/ 	.word	0x00000008
.L_1119:


//--------------------- .nv.info.contiguous_reduce33_u64 --------------------------
	.section	.nv.info.contiguous_reduce33_u64,"",@"SHT_CUDA_INFO"
	.sectionflags	@""
	.align	4


	//----- nvinfo : EIATTR_CUDA_API_VERSION
	.align		4
        /*0000*/ 	.byte	0x04, 0x37
        /*0002*/ 	.short	(.L_1121 - .L_1120)
.L_1120:
        /*0004*/ 	.word	0x00000082


	//----- nvinfo : EIATTR_KPARAM_INFO
	.align		4
.L_1121:
        /*0008*/ 	.byte	0x04, 0x17
        /*000a*/ 	.short	(.L_1123 - .L_1122)
.L_1122:
        /*000c*/ 	.word	0x00000000
        /*0010*/ 	.short	0x0004
        /*0012*/ 	.short	0x0020
        /*0014*/ 	.byte	0x00, 0xf0, 0x21, 0x00


	//----- nvinfo : EIATTR_KPARAM_INFO
	.align		4
.L_1123:
        /*0018*/ 	.byte	0x04, 0x17
        /*001a*/ 	.short	(.L_1125 - .L_1124)
.L_1124:
        /*001c*/ 	.word	0x00000000
        /*0020*/ 	.short	0x0003
        /*0022*/ 	.short	0x0018
        /*0024*/ 	.byte	0x00, 0xf0, 0x21, 0x00


	//----- nvinfo : EIATTR_KPARAM_INFO
	.align		4
.L_1125:
        /*0028*/ 	.byte	0x04, 0x17
        /*002a*/ 	.short	(.L_1127 - .L_1126)
.L_1126:
        /*002c*/ 	.word	0x00000000
        /*0030*/ 	.short	0x0002
        /*0032*/ 	.short	0x0010
        /*0034*/ 	.byte	0x00, 0xf0, 0x21, 0x00


	//----- nvinfo : EIATTR_KPARAM_INFO
	.align		4
.L_1127:
        /*0038*/ 	.byte	0x04, 0x17
        /*003a*/ 	.short	(.L_1129 - .L_1128)
.L_1128:
        /*003c*/ 	.word	0x00000000
        /*0040*/ 	.short	0x0001
        /*0042*/ 	.short	0x0008
        /*0044*/ 	.byte	0x00, 0xf5, 0x21, 0x00


	//----- nvinfo : EIATTR_KPARAM_INFO
	.align		4
.L_1129:
        /*0048*/ 	.byte	0x04, 0x17
        /*004a*/ 	.short	(.L_1131 - .L_1130)
.L_1130:
        /*004c*/ 	.word	0x00000000
        /*0050*/ 	.short	0x0000
        /*0052*/ 	.short	0x0000
        /*0054*/ 	.byte	0x00, 0xf5, 0x21, 0x00


	//----- nvinfo : EIATTR_SPARSE_MMA_MASK
	.align		4
.L_1131:
        /*0058*/ 	.byte	0x03, 0x50
        /*005a*/ 	.short	0x0000


	//----- nvinfo : EIATTR_MAXREG_COUNT
	.align		4
        /*005c*/ 	.byte	0x03, 0x1b
        /*005e*/ 	.short	0x00ff


	//----- nvinfo : EIATTR_NUM_BARRIERS
	.align		4
        /*0060*/ 	.byte	0x02, 0x4c
        /*0062*/ 	.byte	0x01
	.zero		1


	//----- nvinfo : EIATTR_MERCURY_ISA_VERSION
	.align		4
        /*0064*/ 	.byte	0x03, 0x5f
        /*0066*/ 	.short	0x0101


	//----- nvinfo : EIATTR_VRC_CTA_INIT_COUNT
	.align		4
        /*0068*/ 	.byte	0x02, 0x4a
	.zero		1
	.zero		1


	//----- nvinfo : EIATTR_EXIT_INSTR_OFFSETS
	.align		4
        /*006c*/ 	.byte	0x04, 0x1c
        /*006e*/ 	.short	(.L_1133 - .L_1132)


	//   ....[0]....
.L_1132:
        /*0070*/ 	.word	0x00000150


	//   ....[1]....
        /*0074*/ 	.word	0x000001e0


	//   ....[2]....
        /*0078*/ 	.word	0x00000af0


	//----- nvinfo : EIATTR_CBANK_PARAM_SIZE
	.align		4
.L_1133:
        /*007c*/ 	.byte	0x03, 0x19
        /*007e*/ 	.short	0x0028


	//----- nvinfo : EIATTR_PARAM_CBANK
	.align		4
        /*0080*/ 	.byte	0x04, 0x0a
        /*0082*/ 	.short	(.L_1135 - .L_1134)
	.align		4
.L_1134:
        /*0084*/ 	.word	index@(.nv.constant0.contiguous_reduce33_u64)
        /*0088*/ 	.short	0x0380
        /*008a*/ 	.short	0x0028


	//----- nvinfo : EIATTR_SW_WAR
	.align		4
.L_1135:
        /*008c*/ 	.byte	0x04, 0x36
        /*008e*/ 	.short	(.L_1137 - .L_1136)
.L_1136:
        /*0090*/ 	.word	0x00000008
.L_1137:


//--------------------- .nv.info.contiguous_reduce3_u64 --------------------------
	.section	.nv.info.contiguous_reduce3_u64,"",@"SHT_CUDA_INFO"
	.sectionflags	@""
	.align	4


	//----- nvinfo : EIATTR_CUDA_API_VERSION
	.align		4
        /*0000*/ 	.byte	0x04, 0x37
        /*0002*/ 	.short	(.L_1139 - .L_1138)
.L_1138:
        /*0004*/ 	.word	0x00000082


	//----- nvinfo : EIATTR_KPARAM_INFO
	.align		4
.L_1139:
        /*0008*/ 	.byte	0x04, 0x17
        /*000a*/ 	.short	(.L_1141 - .L_1140)
.L_1140:
        /*000c*/ 	.word	0x00000000
        /*0010*/ 	.short	0x0006
        /*0012*/ 	.short	0x0030
        /*0014*/ 	.byte	0x00, 0xf0, 0x21, 0x00


	//----- nvinfo : EIATTR_KPARAM_INFO
	.align		4
.L_1141:
        /*0018*/ 	.byte	0x04, 0x17
        /*001a*/ 	.short	(.L_1143 - .L_1142)
.L_1142:
        /*001c*/ 	.word	0x00000000
        /*0020*/ 	.short	0x0005
        /*0022*/ 	.short	0x0028
        /*0024*/ 	.byte	0x00, 0xf0, 0x21, 0x00


	//----- nvinfo : EIATTR_KPARAM_INFO
	.align		4
.L_1143:
        /*0028*/ 	.byte	0x04, 0x17
        /*002a*/ 	.short	(.L_1145 - .L_1144)
.L_1144:
        /*002c*/ 	.word	0x00000000
        /*0030*/ 	.short	0x0004
        /*0032*/ 	.short	0x0020
        /*0034*/ 	.byte	0x00, 0xf0, 0x21, 0x00


	//----- nvinfo : EIATTR_KPARAM_INFO
	.align		4
.L_1145:
        /*0038*/ 	.byte	0x04, 0x17
        /*003a*/ 	.short	(.L_1147 - .L_1146)
.L_1146:
        /*003c*/ 	.word	0x00000000
        /*0040*/ 	.short	0x0003
        /*0042*/ 	.short	0x0018
        /*0044*/ 	.byte	0x00, 0xf5, 0x21, 0x00


	//----- nvinfo : EIATTR_KPARAM_INFO
	.align		4
.L_1147:
        /*0048*/ 	.byte	0x04, 0x17
        /*004a*/ 	.short	(.L_1149 - .L_1148)
.L_1148:
        /*004c*/ 	.word	0x00000000
        /*0050*/ 	.short	0x0002
        /*0052*/ 	.short	0x0010
        /*0054*/ 	.byte	0x00, 0xf5, 0x21, 0x00


	//----- nvinfo : EIATTR_KPARAM_INFO
	.align		4
.L_1149:
        /*0058*/ 	.byte	0x04, 0x17
        /*005a*/ 	.short	(.L_1151 - .L_1150)
.L_1150:
        /*005c*/ 	.word	0x00000000
        /*0060*/ 	.short	0x0001
        /*0062*/ 	.short	0x0008
        /*0064*/ 	.byte	0x00, 0xf5, 0x21, 0x00


	//----- nvinfo : EIATTR_KPARAM_INFO
	.align		4
.L_1151:
        /*0068*/ 	.byte	0x04, 0x17
        /*006a*/ 	.short	(.L_1153 - .L_1152)
.L_1152:
        /*006c*/ 	.word	0x00000000
        /*0070*/ 	.short	0x0000
        /*0072*/ 	.short	0x0000
        /*0074*/ 	.byte	0x00, 0xf5, 0x21, 0x00


	//----- nvinfo : EIATTR_SPARSE_MMA_MASK
	.align		4
.L_1153:
        /*0078*/ 	.byte	0x03, 0x50
        /*007a*/ 	.short	0x0000


	//----- nvinfo : EIATTR_MAXREG_COUNT
	.align		4
        /*007c*/ 	.byte	0x03, 0x1b
        /*007e*/ 	.short	0x00ff


	//----- nvinfo : EIATTR_NUM_BARRIERS
	.align		4
        /*0080*/ 	.byte	0x02, 0x4c
        /*0082*/ 	.byte	0x01
	.zero		1


	//----- nvinfo : EIATTR_MERCURY_ISA_VERSION
	.align		4
        /*0084*/ 	.byte	0x03, 0x5f
        /*0086*/ 	.short	0x0101


	//----- nvinfo : EIATTR_VRC_CTA_INIT_COUNT
	.align		4
        /*0088*/ 	.byte	0x02, 0x4a
	.zero		1
	.zero		1


	//----- nvinfo : EIATTR_EXIT_INSTR_OFFSETS
	.align		4
        /*008c*/ 	.byte	0x04, 0x1c
        /*008e*/ 	.short	(.L_1155 - .L_1154)


	//   ....[0]....
.L_1154:
        /*0090*/ 	.word	0x00000150


	//   ....[1]....
        /*0094*/ 	.word	0x00003120


	//   ....[2]....
        /*0098*/ 	.word	0x00003aa0


	//----- nvinfo : EIATTR_CRS_STACK_SIZE
	.align		4
.L_1155:
        /*009c*/ 	.byte	0x04, 0x1e
        /*009e*/ 	.short	(.L_1157 - .L_1156)
.L_1156:
        /*00a0*/ 	.word	0x00000000


	//----- nvinfo : EIATTR_CBANK_PARAM_SIZE
	.align		4
.L_1157:
        /*00a4*/ 	.byte	0x03, 0x19
        /*00a6*/ 	.short	0x0038


	//----- nvinfo : EIATTR_PARAM_CBANK
	.align		4
        /*00a8*/ 	.byte	0x04, 0x0a
        /*00aa*/ 	.short	(.L_1159 - .L_1158)
	.align		4
.L_1158:
        /*00ac*/ 	.word	index@(.nv.constant0.contiguous_reduce3_u64)
        /*00b0*/ 	.short	0x0380
        /*00b2*/ 	.short	0x0038


	//----- nvinfo : EIATTR_SW_WAR
	.align		4
.L_1159:
        /*00b4*/ 	.byte	0x04, 0x36
        /*00b6*/ 	.short	(.L_1161 - .L_1160)
.L_1160:
        /*00b8*/ 	.word	0x00000008
.L_1161:


//--------------------- .nv.info.contiguous_reduce22_u64 --------------------------
	.section	.nv.info.contiguous_reduce22_u64,"",@"SHT_CUDA_INFO"
	.sectionflags	@""
	.align	4


	//----- nvinfo : EIATTR_CUDA_API_VERSION
	.align		4
        /*0000*/ 	.byte	0x04, 0x37
        /*0002*/ 	.short	(.L_1163 - .L_1162)
.L_1162:
        /*0004*/ 	.word	0x00000082


	//----- nvinfo : EIATTR_KPARAM_INFO
	.align		4
.L_1163:
        /*0008*/ 	.byte	0x04, 0x17
        /*000a*/ 	.short	(.L_1165 - .L_1164)
.L_1164:
        /*000c*/ 	.word	0x00000000
        /*0010*/ 	.short	0x0003
        /*0012*/ 	.short	0x0018
        /*0014*/ 	.byte	0x00, 0xf0, 0x21, 0x00


	//----- nvinfo : EIATTR_KPARAM_INFO
	.align		4
.L_1165:
        /*0018*/ 	.byte	0x04, 0x17
        /*001a*/ 	.short	(.L_1167 - .L_1166)
.L_1166:
        /*001c*/ 	.word	0x00000000
        /*0020*/ 	.short	0x0002
        /*0022*/ 	.short	0x0010
        /*0024*/ 	.byte	0x00, 0xf0, 0x21, 0x00


	//----- nvinfo : EIATTR_KPARAM_INFO
	.align		4
.L_1167:
        /*0028*/ 	.byte	0x04, 0x17
        /*002a*/ 	.short	(.L_1169 - .L_1168)
.L_1168:
        /*002c*/ 	.word	0x00000000
        /*0030*/ 	.short	0x0001
        /*0032*/ 	.short	0x0008
        /*0034*/ 	.byte	0x00, 0xf5, 0x21, 0x00


	//----- nvinfo : EIATTR_KPARAM_INFO
	.align		4
.L_1169:
        /*0038*/ 	.byte	0x04, 0x17
        /*003a*/ 	.short	(.L_1171 - .L_1170)
.L_1170:
        /*003c*/ 	.word	0x00000000
        /*0040*/ 	.short	0x0000
        /*0042*/ 	.short	0x0000
        /*0044*/ 	.byte	0x00, 0xf5, 0x21, 0x00


	//----- nvinfo : EIATTR_SPARSE_MMA_MASK
	.align		4
.L_1171:
        /*0048*/ 	.byte	0x03, 0x50
        /*004a*/ 	.short	0x0000


	//----- nvinfo : EIATTR_MAXREG_COUNT
	.align		4
        /*004c*/ 	.byte	0x03, 0x1b
        /*004e*/ 	.short	0x00ff


	//----- nvinfo : EIATTR_NUM_BARRIERS
	.align		4
        /*0050*/ 	.byte	0x02, 0x4c
        /*0052*/ 	.byte	0x01
	.zero		1


	//----- nvinfo : EIATTR_MERCURY_ISA_VERSION
	.align		4
        /*0054*/ 	.byte	0x03, 0x5f
        /*0056*/ 	.short	0x0101


	//----- nvinfo : EIATTR_VRC_CTA_INIT_COUNT
	.align		4
        /*0058*/ 	.byte	0x02, 0x4a
	.zero		1
	.zero		1


	//----- nvinfo : EIATTR_EXIT_INSTR_OFFSETS
	.align		4
        /*005c*/ 	.byte	0x04, 0x1c
        /*005e*/ 	.short	(.L_1173 - .L_1172)


	//   ....[0]....
.L_1172:
        /*0060*/ 	.word	0x00000490


	//   ....[1]....
        /*0064*/ 	.word	0x00000750


	//   ....[2]....
        /*0068*/ 	.word	0x00000860


	//----- nvinfo : EIATTR_CRS_STACK_SIZE
	.align		4
.L_1173:
        /*006c*/ 	.byte	0x04, 0x1e
        /*006e*/ 	.short	(.L_1175 - .L_1174)
.L_1174:
        /*0070*/ 	.word	0x00000000


	//----- nvinfo : EIATTR_CBANK_PARAM_SIZE
	.align		4
.L_1175:
        /*0074*/ 	.byte	0x03, 0x19
        /*0076*/ 	.short	0x0020


	//----- nvinfo : EIATTR_PARAM_CBANK
	.align		4
        /*0078*/ 	.byte	0x04, 0x0a
        /*007a*/ 	.short	(.L_1177 - .L_1176)
	.align		4
.L_1176:
        /*007c*/ 	.word	index@(.nv.constant0.contiguous_reduce22_u64)
        /*0080*/ 	.short	0x0380
        /*0082*/ 	.short	0x0020


	//----- nvinfo : EIATTR_SW_WAR
	.align		4
.L_1177:
        /*0084*/ 	.byte	0x04, 0x36
        /*0086*/ 	.short	(.L_1179 - .L_1178)
.L_1178:
        /*0088*/ 	.word	0x00000008
.L_1179:


//--------------------- .nv.info.contiguous_reduce2_u64 --------------------------
	.section	.nv.info.contiguous_reduce2_u64,"",@"SHT_CUDA_INFO"
	.sectionflags	@""
	.align	4


	//----- nvinfo : EIATTR_CUDA_API_VERSION
	.align		4
        /*0000*/ 	.byte	0x04, 0x37
        /*0002*/ 	.short	(.L_1181 - .L_1180)
.L_1180:
        /*0004*/ 	.word	0x00000082


	//----- nvinfo : EIATTR_KPARAM_INFO
	.align		4
.L_1181:
        /*0008*/ 	.byte	0x04, 0x17
        /*000a*/ 	.short	(.L_1183 - .L_1182)
.L_1182:
        /*000c*/ 	.word	0x00000000
        /*0010*/ 	.short	0x0006
        /*0012*/ 	.short	0x0030
        /*0014*/ 	.byte	0x00, 0xf0, 0x21, 0x00


	//----- nvinfo : EIATTR_KPARAM_INFO
	.align		4
.L_1183:
        /*0018*/ 	.byte	0x04, 0x17
        /*001a*/ 	.short	(.L_1185 - .L_1184)
.L_1184:
        /*001c*/ 	.word	0x00000000
        /*0020*/ 	.short	0x0005
        /*0022*/ 	.short	0x0028
        /*0024*/ 	.byte	0x00, 0xf0, 0x21, 0x00


	//----- nvinfo : EIATTR_KPARAM_INFO
	.align		4
.L_1185:
        /*0028*/ 	.byte	0x04, 0x17
        /*002a*/ 	.short	(.L_1187 - .L_1186)
.L_1186:
        /*002c*/ 	.word	0x00000000
        /*0030*/ 	.short	0x0004
        /*0032*/ 	.short	0x0020
        /*0034*/ 	.byte	0x00, 0xf0, 0x21, 0x00


	//----- nvinfo : EIATTR_KPARAM_INFO
	.align		4
.L_1187:
        /*0038*/ 	.byte	0x04, 0x17
        /*003a*/ 	.short	(.L_1189 - .L_1188)
.L_1188:
        /*003c*/ 	.word	0x00000000
        /*0040*/ 	.short	0x0003
        /*0042*/ 	.short	0x0018
        /*0044*/ 	.byte	0x00, 0xf5, 0x21, 0x00


	//----- nvinfo : EIATTR_KPARAM_INFO
	.align		4
.L_1189:
        /*0048*/ 	.byte	0x04, 0x17
        /*004a*/ 	.short	(.L_1191 - .L_1190)
.L_1190:
        /*004c*/ 	.word	0x00000000
        /*0050*/ 	.short	0x0002
        /*0052*/ 	.short	0x0010
        /*0054*/ 	.byte	0x00, 0xf5, 0x21, 0x00


	//----- nvinfo : EIATTR_KPARAM_INFO
	.align		4
.L_1191:
        /*0058*/ 	.byte	0x04, 0x17
        /*005a*/ 	.short	(.L_1193 - .L_1192)
.L_1192:
        /*005c*/ 	.word	0x00000000
        /*0060*/ 	.short	0x0001
        /*0062*/ 	.short	0x0008
        /*0064*/ 	.byte	0x00, 0xf5, 0x21, 0x00


	//----- nvinfo : EIATTR_KPARAM_INFO
	.align		4
.L_1193:
        /*0068*/ 	.byte	0x04, 0x17
        /*006a*/ 	.short	(.L_1195 - .L_1194)
.L_1194:
        /*006c*/ 	.word	0x00000000
        /*0070*/ 	.short	0x0000
        /*0072*/ 	.short	0x0000
        /*0074*/ 	.byte	0x00, 0xf5, 0x21, 0x00


	//----- nvinfo : EIATTR_SPARSE_MMA_MASK
	.align		4
.L_1195:
        /*0078*/ 	.byte	0x03, 0x50
        /*007a*/ 	.short	0x0000


	//----- nvinfo : EIATTR_MAXREG_COUNT
	.align		4
        /*007c*/ 	.byte	0x03, 0x1b
        /*007e*/ 	.short	0x00ff


	//----- nvinfo : EIATTR_NUM_BARRIERS
	.align		4
        /*0080*/ 	.byte	0x02, 0x4c
        /*0082*/ 	.byte	0x01
	.zero		1


	//----- nvinfo : EIATTR_MERCURY_ISA_VERSION
	.align		4
        /*0084*/ 	.byte	0x03, 0x5f
        /*0086*/ 	.short	0x0101


	//----- nvinfo : EIATTR_VRC_CTA_INIT_COUNT
	.align		4
        /*0088*/ 	.byte	0x02, 0x4a
	.zero		1
	.zero		1


	//----- nvinfo : EIATTR_EXIT_INSTR_OFFSETS
	.align		4
        /*008c*/ 	.byte	0x04, 0x1c
        /*008e*/ 	.short	(.L_1197 - .L_1196)


	//   ....[0]....
.L_1196:
        /*0090*/ 	.word	0x00006870


	//   ....[1]....
        /*0094*/ 	.word	0x00006b30


	//   ....[2]....
        /*0098*/ 	.word	0x00006c40


	//----- nvinfo : EIATTR_CRS_STACK_SIZE
	.align		4
.L_1197:
        /*009c*/ 	.byte	0x04, 0x1e
        /*009e*/ 	.short	(.L_1199 - .L_1198)
.L_1198:
        /*00a0*/ 	.word	0x00000000


	//----- nvinfo : EIATTR_CBANK_PARAM_SIZE
	.align		4
.L_1199:
        /*00a4*/ 	.byte	0x03, 0x19
        /*00a6*/ 	.short	0x0038


	//----- nvinfo : EIATTR_PARAM_CBANK
	.align		4
        /*00a8*/ 	.byte	0x04, 0x0a
        /*00aa*/ 	.short	(.L_1201 - .L_1200)
	.align		4
.L_1200:
        /*00ac*/ 	.word	index@(.nv.constant0.contiguous_reduce2_u64)
        /*00b0*/ 	.short	0x0380
        /*00b2*/ 	.short	0x0038


	//----- nvinfo : EIATTR_SW_WAR
	.align		4
.L_1201:
        /*00b4*/ 	.byte	0x04, 0x36
        /*00b6*/ 	.short	(.L_1203 - .L_1202)
.L_1202:
        /*00b8*/ 	.word	0x00000008
.L_1203:


//--------------------- .nv.info.uncontiguous_reduce_u64 --------------------------
	.section	.nv.info.uncontiguous_reduce_u64,"",@"SHT_CUDA_INFO"
	.sectionflags	@""
	.align	4


	//----- nvinfo : EIATTR_CUDA_API_VERSION
	.align		4
        /*0000*/ 	.byte	0x04, 0x37
        /*0002*/ 	.short	(.L_1205 - .L_1204)
.L_1204:
        /*0004*/ 	.word	0x00000082


	//----- nvinfo : EIATTR_KPARAM_INFO
	.align		4
.L_1205:
        /*0008*/ 	.byte	0x04, 0x17
        /*000a*/ 	.short	(.L_1207 - .L_1206)
.L_1206:
        /*000c*/ 	.word	0x00000000
        /*0010*/ 	.short	0x0005
        /*0012*/ 	.short	0x0028
        /*0014*/ 	.byte	0x00, 0xf0, 0x21, 0x00


	//----- nvinfo : EIATTR_KPARAM_INFO
	.align		4
.L_1207:
        /*0018*/ 	.byte	0x04, 0x17
        /*001a*/ 	.short	(.L_1209 - .L_1208)
.L_1208:
        /*001c*/ 	.word	0x00000000
        /*0020*/ 	.short	0x0004
        /*0022*/ 	.short	0x0020
        /*0024*/ 	.byte	0x00, 0xf0, 0x21, 0x00


	//----- nvinfo : EIATTR_KPARAM_INFO
	.align		4
.L_1209:
        /*0028*/ 	.byte	0x04, 0x17
        /*002a*/ 	.short	(.L_1211 - .L_1210)
.L_1210:
        /*002c*/ 	.word	0x00000000
        /*0030*/ 	.short	0x0003
        /*0032*/ 	.short	0x0018
        /*0034*/ 	.byte	0x00, 0xf5, 0x21, 0x00


	//----- nvinfo : EIATTR_KPARAM_INFO
	.align		4
.L_1211:
        /*0038*/ 	.byte	0x04, 0x17
        /*003a*/ 	.short	(.L_1213 - .L_1212)
.L_1212:
        /*003c*/ 	.word	0x00000000
        /*0040*/ 	.short	0x0002
        /*0042*/ 	.short	0x0010
        /*0044*/ 	.byte	0x00, 0xf5, 0x21, 0x00


	//----- nvinfo : EIATTR_KPARAM_INFO
	.align		4
.L_1213:
        /*0048*/ 	.byte	0x04, 0x17
        /*004a*/ 	.short	(.L_1215 - .L_1214)
.L_1214:
        /*004c*/ 	.word	0x00000000
        /*0050*/ 	.short	0x0001
        /*0052*/ 	.short	0x0008
        /*0054*/ 	.byte	0x00, 0xf5, 0x21, 0x00


	//----- nvinfo : EIATTR_KPARAM_INFO
	.align		4
.L_1215:
        /*0058*/ 	.byte	0x04, 0x17
        /*005a*/ 	.short	(.L_1217 - .L_1216)
.L_1216:
        /*005c*/ 	.word	0x00000000
        /*0060*/ 	.short	0x0000
        /*0062*/ 	.short	0x0000
        /*0064*/ 	.byte	0x00, 0xf5, 0x21, 0x00


	//----- nvinfo : EIATTR_SPARSE_MMA_MASK
	.align		4
.L_1217:
        /*0068*/ 	.byte	0x03, 0x50
        /*006a*/ 	.short	0x0000


	//----- nvinfo : EIATTR_MAXREG_COUNT
	.align		4
        /*006c*/ 	.byte	0x03, 0x1b
        /*006e*/ 	.short	0x00ff


	//----- nvinfo : EIATTR_NUM_BARRIERS
	.align		4
        /*0070*/ 	.byte	0x02, 0x4c
        /*0072*/ 	.byte	0x01
	.zero		1


	//----- nvinfo : EIATTR_MERCURY_ISA_VERSION
	.align		4
        /*0074*/ 	.byte	0x03, 0x5f
        /*0076*/ 	.short	0x0101


	//----- nvinfo : EIATTR_VRC_CTA_INIT_COUNT
	.align		4
        /*0078*/ 	.byte	0x02, 0x4a
	.zero		1
	.zero		1


	//----- nvinfo : EIATTR_EXIT_INSTR_OFFSETS
	.align		4
        /*007c*/ 	.byte	0x04, 0x1c
        /*007e*/ 	.short	(.L_1219 - .L_1218)


	//   ....[0]....
.L_1218:
        /*0080*/ 	.word	0x00006aa0


	//   ....[1]....
        /*0084*/ 	.word	0x00006d60


	//   ....[2]....
        /*0088*/ 	.word	0x00006de0


	//----- nvinfo : EIATTR_CRS_STACK_SIZE
	.align		4
.L_1219:
        /*008c*/ 	.byte	0x04, 0x1e
        /*008e*/ 	.short	(.L_1221 - .L_1220)
.L_1220:
        /*0090*/ 	.word	0x00000000


	//----- nvinfo : EIATTR_CBANK_PARAM_SIZE
	.align		4
.L_1221:
        /*0094*/ 	.byte	0x03, 0x19
        /*0096*/ 	.short	0x0030


	//----- nvinfo : EIATTR_PARAM_CBANK
	.align		4
        /*0098*/ 	.byte	0x04, 0x0a
        /*009a*/ 	.short	(.L_1223 - .L_1222)
	.align		4
.L_1222:
        /*009c*/ 	.word	index@(.nv.constant0.uncontiguous_reduce_u64)
        /*00a0*/ 	.short	0x0380
        /*00a2*/ 	.short	0x0030


	//----- nvinfo : EIATTR_SW_WAR
	.align		4
.L_1223:
        /*00a4*/ 	.byte	0x04, 0x36
        /*00a6*/ 	.short	(.L_1225 - .L_1224)
.L_1224:
        /*00a8*/ 	.word	0x00000008
.L_1225:


//--------------------- .nv.info.contiguous_reduce_u64 --------------------------
	.section	.nv.info.contiguous_reduce_u64,"",@"SHT_CUDA_INFO"
	.sectionflags	@""
	.align	4


	//----- nvinfo : EIATTR_CUDA_API_VERSION
	.align		4
        /*0000*/ 	.byte	0x04, 0x37
        /*0002*/ 	.short	(.L_1227 - .L_1226)
.L_1226:
        /*0004*/ 	.word	0x00000082


	//----- nvinfo : EIATTR_KPARAM_INFO
	.align		4
.L_1227:
        /*0008*/ 	.byte	0x04, 0x17
        /*000a*/ 	.short	(.L_1229 - .L_1228)
.L_1228:
        /*000c*/ 	.word	0x00000000
        /*0010*/ 	.short	0x0002
        /*0012*/ 	.short	0x0010
        /*0014*/ 	.byte	0x00, 0xf0, 0x21, 0x00


	//----- nvinfo : EIATTR_KPARAM_INFO
	.align		4
.L_1229:
        /*0018*/ 	.byte	0x04, 0x17
        /*001a*/ 	.short	(.L_1231 - .L_1230)
.L_1230:
        /*001c*/ 	.word	0x00000000
        /*0020*/ 	.short	0x0001
        /*0022*/ 	.short	0x0008
        /*0024*/ 	.byte	0x00, 0xf5, 0x21, 0x00


	//----- nvinfo : EIATTR_KPARAM_INFO
	.align		4
.L_1231:
        /*0028*/ 	.byte	0x04, 0x17
        /*002a*/ 	.short	(.L_1233 - .L_1232)
.L_1232:
        /*002c*/ 	.word	0x00000000
        /*0030*/ 	.short	0x0000
        /*0032*/ 	.short	0x0000
        /*0034*/ 	.byte	0x00, 0xf5, 0x21, 0x00


	//----- nvinfo : EIATTR_SPARSE_MMA_MASK
	.align		4
.L_1233:
        /*0038*/ 	.byte	0x03, 0x50
        /*003a*/ 	.short	0x0000


	//----- nvinfo : EIATTR_MAXREG_COUNT
	.align		4
        /*003c*/ 	.byte	0x03, 0x1b
        /*003e*/ 	.short	0x00ff


	//----- nvinfo : EIATTR_NUM_BARRIERS
	.align		4
        /*0040*/ 	.byte	0x02, 0x4c
        /*0042*/ 	.byte	0x01
	.zero		1


	//----- nvinfo : EIATTR_MERCURY_ISA_VERSION
	.align		4
        /*0044*/ 	.byte	0x03, 0x5f
        /*0046*/ 	.short	0x0101


	//----- nvinfo : EIATTR_VRC_CTA_INIT_COUNT
	.align		4
        /*0048*/ 	.byte	0x02, 0x4a
	.zero		1
	.zero		1


	//----- nvinfo : EIATTR_EXIT_INSTR_OFFSETS
	.align		4
        /*004c*/ 	.byte	0x04, 0x1c
        /*004e*/ 	.short	(.L_1235 - .L_1234)


	//   ....[0]....
.L_1234:
        /*0050*/ 	.word	0x000003d0


	//   ....[1]....
        /*0054*/ 	.word	0x00000690


	//   ....[2]....
        /*0058*/ 	.word	0x00000710


	//----- nvinfo : EIATTR_CRS_STACK_SIZE
	.align		4
.L_1235:
        /*005c*/ 	.byte	0x04, 0x1e
        /*005e*/ 	.short	(.L_1237 - .L_1236)
.L_1236:
        /*0060*/ 	.word	0x00000000


	//----- nvinfo : EIATTR_CBANK_PARAM_SIZE
	.align		4
.L_1237:
        /*0064*/ 	.byte	0x03, 0x19
        /*0066*/ 	.short	0x0018


	//----- nvinfo : EIATTR_PARAM_CBANK
	.align		4
        /*0068*/ 	.byte	0x04, 0x0a
        /*006a*/ 	.short	(.L_1239 - .L_1238)
	.align		4
.L_1238:
        /*006c*/ 	.word	index@(.nv.constant0.contiguous_reduce_u64)
        /*0070*/ 	.short	0x0380
        /*0072*/ 	.short	0x0018


	//----- nvinfo : EIATTR_SW_WAR
	.align		4
.L_1239:
        /*0074*/ 	.byte	0x04, 0x36
        /*0076*/ 	.short	(.L_1241 - .L_1240)
.L_1240:
        /*0078*/ 	.word	0x00000008
.L_1241:


//--------------------- .nv.info.contiguous_reduce33_u32 --------------------------
	.section	.nv.info.contiguous_reduce33_u32,"",@"SHT_CUDA_INFO"
	.sectionflags	@""
	.align	4


	//----- nvinfo : EIATTR_CUDA_API_VERSION
	.align		4
        /*0000*/ 	.byte	0x04, 0x37
        /*0002*/ 	.short	(.L_1243 - .L_1242)
.L_1242:
        /*0004*/ 	.word	0x00000082


	//----- nvinfo : EIATTR_KPARAM_INFO
	.align		4
.L_1243:
        /*0008*/ 	.byte	0x04, 0x17
        /*000a*/ 	.short	(.L_1245 - .L_1244)
.L_1244:
        /*000c*/ 	.word	0x00000000
        /*0010*/ 	.short	0x0004
        /*0012*/ 	.short	0x0020
        /*0014*/ 	.byte	0x00, 0xf0, 0x21, 0x00


	//----- nvinfo : EIATTR_KPARAM_INFO
	.align		4
.L_1245:
        /*0018*/ 	.byte	0x04, 0x17
        /*001a*/ 	.short	(.L_1247 - .L_1246)
.L_1246:
        /*001c*/ 	.word	0x00000000
        /*0020*/ 	.short	0x0003
        /*0022*/ 	.short	0x0018
        /*0024*/ 	.byte	0x00, 0xf0, 0x21, 0x00


	//----- nvinfo : EIATTR_KPARAM_INFO
	.align		4
.L_1247:
        /*0028*/ 	.byte	0x04, 0x17
        /*002a*/ 	.short	(.L_1249 - .L_1248)
.L_1248:
        /*002c*/ 	.word	0x00000000
        /*0030*/ 	.short	0x0002
        /*0032*/ 	.short	0x0010
        /*0034*/ 	.byte	0x00, 0xf0, 0x21, 0x00


	//----- nvinfo : EIATTR_KPARAM_INFO
	.align		4
.L_1249:
        /*0038*/ 	.byte	0x04, 0x17
        /*003a*/ 	.short	(.L_1251 - .L_1250)
.L_1250:
        /*003c*/ 	.word	0x00000000
        /*0040*/ 	.short	0x0001
        /*0042*/ 	.short	0x0008
        /*0044*/ 	.byte	0x00, 0xf5, 0x21, 0x00


	//----- nvinfo : EIATTR_KPARAM_INFO
	.align		4
.L_1251:
        /*0048*/ 	.byte	0x04, 0x17
        /*004a*/ 	.short	(.L_1253 - .L_1252)
.L_1252:
        /*004c*/ 	.word	0x00000000
        /*0050*/ 	.short	0x0000
        /*0052*/ 	.short	0x0000
        /*0054*/ 	.byte	0x00, 0xf5, 0x21, 0x00


	//----- nvinfo : EIATTR_SPARSE_MMA_MASK
	.align		4
.L_1253:
        /*0058*/ 	.byte	0x03, 0x50
        /*005a*/ 	.short	0x0000


	//----- nvinfo : EIATTR_MAXREG_COUNT
	.align		4
        /*005c*/ 	.byte	0x03, 0x1b
        /*005e*/ 	.short	0x00ff


	//----- nvinfo : EIATTR_NUM_BARRIERS
	.align		4
        /*0060*/ 	.byte	0x02, 0x4c
        /*0062*/ 	.byte	0x01
	.zero		1


	//----- nvinfo : EIATTR_MERCURY_ISA_VERSION
	.align		4
        /*0064*/ 	.byte	0x03, 0x5f
        /*0066*/ 	.short	0x0101


	//----- nvinfo : EIATTR_VRC_CTA_INIT_COUNT
	.align		4
        /*0068*/ 	.byte	0x02, 0x4a
	.zero		1
	.zero		1


	//----- nvinfo : EIATTR_EXIT_INSTR_OFFSETS
	.align		4
        /*006c*/ 	.byte	0x04, 0x1c
        /*006e*/ 	.short	(.L_1255 - .L_1254)


	//   ....[0]....
.L_1254:
        /*0070*/ 	.word	0x00000150


	//   ....[1]....
        /*0074*/ 	.word	0x000001e0


	//   ....[2]....
        /*0078*/ 	.word	0x000007a0


	//----- nvinfo : EIATTR_CBANK_PARAM_SIZE
	.align		4
.L_1255:
        /*007c*/ 	.byte	0x03, 0x19
        /*007e*/ 	.short	0x0028


	//----- nvinfo : EIATTR_PARAM_CBANK
	.align		4
        /*0080*/ 	.byte	0x04, 0x0a
        /*0082*/ 	.short	(.L_1257 - .L_1256)
	.align		4
.L_1256:
        /*0084*/ 	.word	index@(.nv.constant0.contiguous_reduce33_u32)
        /*0088*/ 	.short	0x0380
        /*008a*/ 	.short	0x0028


	//----- nvinfo : EIATTR_SW_WAR
	.align		4
.L_1257:
        /*008c*/ 	.byte	0x04, 0x36
        /*008e*/ 	.short	(.L_1259 - .L_1258)
.L_1258:
        /*0090*/ 	.word	0x00000008
.L_1259:


//--------------------- .nv.info.contiguous_reduce3_u32 --------------------------
	.section	.nv.info.contiguous_reduce3_u32,"",@"SHT_CUDA_INFO"
	.sectionflags	@""
	.align	4


	//----- nvinfo : EIATTR_CUDA_API_VERSION
	.align		4
        /*0000*/ 	.byte	0x04, 0x37
        /*0002*/ 	.short	(.L_1261 - .L_1260)
.L_1260:
        /*0004*/ 	.word	0x00000082


	//----- nvinfo : EIATTR_KPARAM_INFO
	.align		4
.L_1261:
        /*0008*/ 	.byte	0x04, 0x17
        /*000a*/ 	.short	(.L_1263 - .L_1262)
.L_1262:
        /*000c*/ 	.word	0x00000000
        /*0010*/ 	.short	0x0006
        /*0012*/ 	.short	0x0030
        /*0014*/ 	.byte	0x00, 0xf0, 0x21, 0x00


	//----- nvinfo : EIATTR_KPARAM_INFO
	.align		4
.L_1263:
        /*0018*/ 	.byte	0x04, 0x17
        /*001a*/ 	.short	(.L_1265 - .L_1264)
.L_1264:
        /*001c*/ 	.word	0x00000000
        /*0020*/ 	.short	0x0005
        /*0022*/ 	.short	0x0028
        /*0024*/ 	.byte	0x00, 0xf0, 0x21, 0x00


	//----- nvinfo : EIATTR_KPARAM_INFO
	.align		4
.L_1265:
        /*0028*/ 	.byte	0x04, 0x17
        /*002a*/ 	.short	(.L_1267 - .L_1266)
.L_1266:
        /*002c*/ 	.word	0x00000000
        /*0030*/ 	.short	0x0004
        /*0032*/ 	.short	0x0020
        /*0034*/ 	.byte	0x00, 0xf0, 0x21, 0x00


	//----- nvinfo : EIATTR_KPARAM_INFO
	.align		4
.L_1267:
        /*0038*/ 	.byte	0x04, 0x17
        /*003a*/ 	.short	(.L_1269 - .L_1268)
.L_1268:
        /*003c*/ 	.word	0x00000000
        /*0040*/ 	.short	0x0003
        /*0042*/ 	.short	0x0018
        /*0044*/ 	.byte	0x00, 0xf5, 0x21, 0x00


	//----- nvinfo : EIATTR_KPARAM_INFO
	.align		4
.L_1269:
        /*0048*/ 	.byte	0x04, 0x17
        /*004a*/ 	.short	(.L_1271 - .L_1270)
.L_1270:
        /*004c*/ 	.word	0x00000000
        /*0050*/ 	.short	0x0002
        /*0052*/ 	.short	0x0010
        /*0054*/ 	.byte	0x00, 0xf5, 0x21, 0x00


	//----- nvinfo : EIATTR_KPARAM_INFO
	.align		4
.L_1271:
        /*0058*/ 	.byte	0x04, 0x17
        /*005a*/ 	.short	(.L_1273 - .L_1272)
.L_1272:
        /*005c*/ 	.word	0x00000000
        /*0060*/ 	.short	0x0001
        /*0062*/ 	.short	0x0008
        /*0064*/ 	.byte	0x00, 0xf5, 0x21, 0x00


	//----- nvinfo : EIATTR_KPARAM_INFO
	.align		4
.L_1273:
        /*0068*/ 	.byte	0x04, 0x17
        /*006a*/ 	.short	(.L_1275 - .L_1274)
.L_1274:
        /*006c*/ 	.word	0x00000000
        /*0070*/ 	.short	0x0000
        /*0072*/ 	.short	0x0000
        /*0074*/ 	.byte	0x00, 0xf5, 0x21, 0x00


	//----- nvinfo : EIATTR_SPARSE_MMA_MASK
	.align		4
.L_1275:
        /*0078*/ 	.byte	0x03, 0x50
        /*007a*/ 	.short	0x0000


	//----- nvinfo : EIATTR_MAXREG_COUNT
	.align		4
        /*007c*/ 	.byte	0x03, 0x1b
        /*007e*/ 	.short	0x00ff


	//----- nvinfo : EIATTR_NUM_BARRIERS
	.align		4
        /*0080*/ 	.byte	0x02, 0x4c
        /*0082*/ 	.byte	0x01
	.zero		1


	//----- nvinfo : EIATTR_MERCURY_ISA_VERSION
	.align		4
        /*0084*/ 	.byte	0x03, 0x5f
        /*0086*/ 	.short	0x0101


	//----- nvinfo : EIATTR_VRC_CTA_INIT_COUNT
	.align		4
        /*0088*/ 	.byte	0x02, 0x4a
	.zero		1
	.zero		1


	//----- nvinfo : EIATTR_EXIT_INSTR_OFFSETS
	.align		4
        /*008c*/ 	.byte	0x04, 0x1c
        /*008e*/ 	.short	(.L_1277 - .L_1276)


	//   ....[0]....
.L_1276:
        /*0090*/ 	.word	0x00000150


	//   ....[1]....
        /*0094*/ 	.word	0x00003120


	//   ....[2]....
        /*0098*/ 	.word	0x00003750


	//----- nvinfo : EIATTR_CRS_STACK_SIZE
	.align		4
.L_1277:
        /*009c*/ 	.byte	0x04, 0x1e
        /*009e*/ 	.short	(.L_1279 - .L_1278)
.L_1278:
        /*00a0*/ 	.word	0x00000000


	//----- nvinfo : EIATTR_CBANK_PARAM_SIZE
	.align		4
.L_1279:
        /*00a4*/ 	.byte	0x03, 0x19
        /*00a6*/ 	.short	0x0038


	//----- nvinfo : EIATTR_PARAM_CBANK
	.align		4
        /*00a8*/ 	.byte	0x04, 0x0a
        /*00aa*/ 	.short	(.L_1281 - .L_1280)
	.align		4
.L_1280:
        /*00ac*/ 	.word	index@(.nv.constant0.contiguous_reduce3_u32)
        /*00b0*/ 	.short	0x0380
        /*00b2*/ 	.short	0x0038


	//----- nvinfo : EIATTR_SW_WAR
	.align		4
.L_1281:
        /*00b4*/ 	.byte	0x04, 0x36
        /*00b6*/ 	.short	(.L_1283 - .L_1282)
.L_1282:
        /*00b8*/ 	.word	0x00000008
.L_1283:


//--------------------- .nv.info.contiguous_reduce22_u32 --------------------------
	.section	.nv.info.contiguous_reduce22_u32,"",@"SHT_CUDA_INFO"
	.sectionflags	@""
	.align	4


	//----- nvinfo : EIATTR_CUDA_API_VERSION
	.align		4
        /*0000*/ 	.byte	0x04, 0x37
        /*0002*/ 	.short	(.L_1285 - .L_1284)
.L_1284:
        /*0004*/ 	.word	0x00000082


	//----- nvinfo : EIATTR_KPARAM_INFO
	.align		4
.L_1285:
        /*0008*/ 	.byte	0x04, 0x17
        /*000a*/ 	.short	(.L_1287 - .L_1286)
.L_1286:
        /*000c*/ 	.word	0x00000000
        /*0010*/ 	.short	0x0003
        /*0012*/ 	.short	0x0018
        /*0014*/ 	.byte	0x00, 0xf0, 0x21, 0x00


	//----- nvinfo : EIATTR_KPARAM_INFO
	.align		4
.L_1287:
        /*0018*/ 	.byte	0x04, 0x17
        /*001a*/ 	.short	(.L_1289 - .L_1288)
.L_1288:
        /*001c*/ 	.word	0x00000000
        /*0020*/ 	.short	0x0002
        /*0022*/ 	.short	0x0010
        /*0024*/ 	.byte	0x00, 0xf0, 0x21, 0x00


	//----- nvinfo : EIATTR_KPARAM_INFO
	.align		4
.L_1289:
        /*0028*/ 	.byte	0x04, 0x17
        /*002a*/ 	.short	(.L_1291 - .L_1290)
.L_1290:
        /*002c*/ 	.word	0x00000000
        /*0030*/ 	.short	0x0001
        /*0032*/ 	.short	0x0008
        /*0034*/ 	.byte	0x00, 0xf5, 0x21, 0x00


	//----- nvinfo : EIATTR_KPARAM_INFO
	.align		4
.L_1291:
        /*0038*/ 	.byte	0x04, 0x17
        /*003a*/ 	.short	(.L_1293 - .L_1292)
.L_1292:
        /*003c*/ 	.word	0x00000000
        /*0040*/ 	.short	0x0000
        /*0042*/ 	.short	0x0000
        /*0044*/ 	.byte	0x00, 0xf5, 0x21, 0x00


	//----- nvinfo : EIATTR_SPARSE_MMA_MASK
	.align		4
.L_1293:
        /*0048*/ 	.byte	0x03, 0x50
        /*004a*/ 	.short	0x0000


	//----- nvinfo : EIATTR_MAXREG_COUNT
	.align		4
        /*004c*/ 	.byte	0x03, 0x1b
        /*004e*/ 	.short	0x00ff


	//----- nvinfo : EIATTR_NUM_BARRIERS
	.align		4
        /*0050*/ 	.byte	0x02, 0x4c
        /*0052*/ 	.byte	0x01
	.zero		1


	//----- nvinfo : EIATTR_MERCURY_ISA_VERSION
	.align		4
        /*0054*/ 	.byte	0x03, 0x5f
        /*0056*/ 	.short	0x0101


	//----- nvinfo : EIATTR_VRC_CTA_INIT_COUNT
	.align		4
        /*0058*/ 	.byte	0x02, 0x4a
	.zero		1
	.zero		1


	//----- nvinfo : EIATTR_EXIT_INSTR_OFFSETS
	.align		4
        /*005c*/ 	.byte	0x04, 0x1c
        /*005e*/ 	.short	(.L_1295 - .L_1294)


	//   ....[0]....
.L_1294:
        /*0060*/ 	.word	0x000003f0


	//   ....[1]....
        /*0064*/ 	.word	0x00000590


	//   ....[2]....
        /*0068*/ 	.word	0x000006a0


	//----- nvinfo : EIATTR_CRS_STACK_SIZE
	.align		4
.L_1295:
        /*006c*/ 	.byte	0x04, 0x1e
        /*006e*/ 	.short	(.L_1297 - .L_1296)
.L_1296:
        /*0070*/ 	.word	0x00000000


	//----- nvinfo : EIATTR_CBANK_PARAM_SIZE
	.align		4
.L_1297:
        /*0074*/ 	.byte	0x03, 0x19
        /*0076*/ 	.short	0x0020


	//----- nvinfo : EIATTR_PARAM_CBANK
	.align		4
        /*0078*/ 	.byte	0x04, 0x0a
        /*007a*/ 	.short	(.L_1299 - .L_1298)
	.align		4
.L_1298:
        /*007c*/ 	.word	index@(.nv.constant0.contiguous_reduce22_u32)
        /*0080*/ 	.short	0x0380
        /*0082*/ 	.short	0x0020


	//----- nvinfo : EIATTR_SW_WAR
	.align		4
.L_1299:
        /*0084*/ 	.byte	0x04, 0x36
        /*0086*/ 	.short	(.L_1301 - .L_1300)
.L_1300:
        /*0088*/ 	.word	0x00000008
.L_1301:


//--------------------- .nv.info.contiguous_reduce2_u32 --------------------------
	.section	.nv.info.contiguous_reduce2_u32,"",@"SHT_CUDA_INFO"
	.sectionflags	@""
	.align	4


	//----- nvinfo : EIATTR_CUDA_API_VERSION
	.align		4
        /*0000*/ 	.byte	0x04, 0x37
        /*0002*/ 	.short	(.L_1303 - .L_1302)
.L_1302:
        /*0004*/ 	.word	0x00000082


	//----- nvinfo : EIATTR_KPARAM_INFO
	.align		4
.L_1303:
        /*0008*/ 	.byte	0x04, 0x17
        /*000a*/ 	.short	(.L_1305 - .L_1304)
.L_1304:
        /*000c*/ 	.word	0x00000000
        /*0010*/ 	.short	0x0006
        /*0012*/ 	.short	0x0030
        /*0014*/ 	.byte	0x00, 0xf0, 0x21, 0x00


	//----- nvinfo : EIATTR_KPARAM_INFO
	.align		4
.L_1305:
        /*0018*/ 	.byte	0x04, 0x17
        /*001a*/ 	.short	(.L_1307 - .L_1306)
.L_1306:
        /*001c*/ 	.word	0x00000000
        /*0020*/ 	.short	0x0005
        /*0022*/ 	.short	0x0028
        /*0024*/ 	.byte	0x00, 0xf0, 0x21, 0x00


	//----- nvinfo : EIATTR_KPARAM_INFO
	.align		4
.L_1307:
        /*0028*/ 	.byte	0x04, 0x17
        /*002a*/ 	.short	(.L_1309 - .L_1308)
.L_1308:
        /*002c*/ 	.word	0x00000000
        /*0030*/ 	.short	0x0004
        /*0032*/ 	.short	0x0020
        /*0034*/ 	.byte	0x00, 0xf0, 0x21, 0x00


	//----- nvinfo : EIATTR_KPARAM_INFO
	.align		4
.L_1309:
        /*0038*/ 	.byte	0x04, 0x17
        /*003a*/ 	.short	(.L_1311 - .L_1310)
.L_1310:
        /*003c*/ 	.word	0x00000000
        /*0040*/ 	.short	0x0003
        /*0042*/ 	.short	0x0018
        /*0044*/ 	.byte	0x00, 0xf5, 0x21, 0x00


	//----- nvinfo : EIATTR_KPARAM_INFO
	.align		4
.L_1311:
        /*0048*/ 	.byte	0x04, 0x17
        /*004a*/ 	.short	(.L_1313 - .L_1312)
.L_1312:
        /*004c*/ 	.word	0x00000000
        /*0050*/ 	.short	0x0002
        /*0052*/ 	.short	0x0010
        /*0054*/ 	.byte	0x00, 0xf5, 0x21, 0x00


	//----- nvinfo : EIATTR_KPARAM_INFO
	.align		4
.L_1313:
        /*0058*/ 	.byte	0x04, 0x17
        /*005a*/ 	.short	(.L_1315 - .L_1314)
.L_1314:
        /*005c*/ 	.word	0x00000000
        /*0060*/ 	.short	0x0001
        /*0062*/ 	.short	0x0008
        /*0064*/ 	.byte	0x00, 0xf5, 0x21, 0x00


	//----- nvinfo : EIATTR_KPARAM_INFO
	.align		4
.L_1315:
        /*0068*/ 	.byte	0x04, 0x17
        /*006a*/ 	.short	(.L_1317 - .L_1316)
.L_1316:
        /*006c*/ 	.word	0x00000000
        /*0070*/ 	.short	0x0000
        /*0072*/ 	.short	0x0000
        /*0074*/ 	.byte	0x00, 0xf5, 0x21, 0x00


	//----- nvinfo : EIATTR_SPARSE_MMA_MASK
	.align		4
.L_1317:
        /*0078*/ 	.byte	0x03, 0x50
        /*007a*/ 	.short	0x0000


	//----- nvinfo : EIATTR_MAXREG_COUNT
	.align		4
        /*007c*/ 	.byte	0x03, 0x1b
        /*007e*/ 	.short	0x00ff


	//----- nvinfo : EIATTR_NUM_BARRIERS
	.align		4
        /*0080*/ 	.byte	0x02, 0x4c
        /*0082*/ 	.byte	0x01
	.zero		1


	//----- nvinfo : EIATTR_MERCURY_ISA_VERSION
	.align		4
        /*0084*/ 	.byte	0x03, 0x5f
        /*0086*/ 	.short	0x0101


	//----- nvinfo : EIATTR_VRC_CTA_INIT_COUNT
	.align		4
        /*0088*/ 	.byte	0x02, 0x4a
	.zero		1
	.zero		1


	//----- nvinfo : EIATTR_EXIT_INSTR_OFFSETS
	.align		4
        /*008c*/ 	.byte	0x04, 0x1c
        /*008e*/ 	.short	(.L_1319 - .L_1318)


	//   ....[0]....
.L_1318:
        /*0090*/ 	.word	0x000067e0


	//   ....[1]....
        /*0094*/ 	.word	0x00006980


	//   ....[2]....
        /*0098*/ 	.word	0x00006a90


	//----- nvinfo : EIATTR_CRS_STACK_SIZE
	.align		4
.L_1319:
        /*009c*/ 	.byte	0x04, 0x1e
        /*009e*/ 	.short	(.L_1321 - .L_1320)
.L_1320:
        /*00a0*/ 	.word	0x00000000


	//----- nvinfo : EIATTR_CBANK_PARAM_SIZE
	.align		4
.L_1321:
        /*00a4*/ 	.byte	0x03, 0x19
        /*00a6*/ 	.short	0x0038


	//----- nvinfo : EIATTR_PARAM_CBANK
	.align		4
        /*00a8*/ 	.byte	0x04, 0x0a
        /*00aa*/ 	.short	(.L_1323 - .L_1322)
	.align		4
.L_1322:
        /*00ac*/ 	.word	index@(.nv.constant0.contiguous_reduce2_u32)
        /*00b0*/ 	.short	0x0380
        /*00b2*/ 	.short	0x0038


	//----- nvinfo : EIATTR_SW_WAR
	.align		4
.L_1323:
        /*00b4*/ 	.byte	0x04, 0x36
        /*00b6*/ 	.short	(.L_1325 - .L_1324)
.L_1324:
        /*00b8*/ 	.word	0x00000008
.L_1325:


//--------------------- .nv.info.uncontiguous_reduce_u32 --------------------------
	.section	.nv.info.uncontiguous_reduce_u32,"",@"SHT_CUDA_INFO"
	.sectionflags	@""
	.align	4


	//----- nvinfo : EIATTR_CUDA_API_VERSION
	.align		4
        /*0000*/ 	.byte	0x04, 0x37
        /*0002*/ 	.short	(.L_1327 - .L_1326)
.L_1326:
        /*0004*/ 	.word	0x00000082


	//----- nvinfo : EIATTR_KPARAM_INFO
	.align		4
.L_1327:
        /*0008*/ 	.byte	0x04, 0x17
        /*000a*/ 	.short	(.L_1329 - .L_1328)
.L_1328:
        /*000c*/ 	.word	0x00000000
        /*0010*/ 	.short	0x0005
        /*0012*/ 	.short	0x0028
        /*0014*/ 	.byte	0x00, 0xf0, 0x21, 0x00


	//----- nvinfo : EIATTR_KPARAM_INFO
	.align		4
.L_1329:
        /*0018*/ 	.byte	0x04, 0x17
        /*001a*/ 	.short	(.L_1331 - .L_1330)
.L_1330:
        /*001c*/ 	.word	0x00000000
        /*0020*/ 	.short	0x0004
        /*0022*/ 	.short	0x0020
        /*0024*/ 	.byte	0x00, 0xf0, 0x21, 0x00


	//----- nvinfo : EIATTR_KPARAM_INFO
	.align		4
.L_1331:
        /*0028*/ 	.byte	0x04, 0x17
        /*002a*/ 	.short	(.L_1333 - .L_1332)
.L_1332:
        /*002c*/ 	.word	0x00000000
        /*0030*/ 	.short	0x0003
        /*0032*/ 	.short	0x0018
        /*0034*/ 	.byte	0x00, 0xf5, 0x21, 0x00


	//----- nvinfo : EIATTR_KPARAM_INFO
	.align		4
.L_1333:
        /*0038*/ 	.byte	0x04, 0x17
        /*003a*/ 	.short	(.L_1335 - .L_1334)
.L_1334:
        /*003c*/ 	.word	0x00000000
        /*0040*/ 	.short	0x0002
        /*0042*/ 	.short	0x0010
        /*0044*/ 	.byte	0x00, 0xf5, 0x21, 0x00


	//----- nvinfo : EIATTR_KPARAM_INFO
	.align		4
.L_1335:
        /*0048*/ 	.byte	0x04, 0x17
        /*004a*/ 	.short	(.L_1337 - .L_1336)
.L_1336:
        /*004c*/ 	.word	0x00000000
        /*0050*/ 	.short	0x0001
        /*0052*/ 	.short	0x0008
        /*0054*/ 	.byte	0x00, 0xf5, 0x21, 0x00


	//----- nvinfo : EIATTR_KPARAM_INFO
	.align		4
.L_1337:
        /*0058*/ 	.byte	0x04, 0x17
        /*005a*/ 	.short	(.L_1339 - .L_1338)
.L_1338:
        /*005c*/ 	.word	0x00000000
        /*0060*/ 	.short	0x0000
        /*0062*/ 	.short	0x0000
        /*0064*/ 	.byte	0x00, 0xf5, 0x21, 0x00


	//----- nvinfo : EIATTR_SPARSE_MMA_MASK
	.align		4
.L_1339:
        /*0068*/ 	.byte	0x03, 0x50
        /*006a*/ 	.short	0x0000


	//----- nvinfo : EIATTR_MAXREG_COUNT
	.align		4
        /*006c*/ 	.byte	0x03, 0x1b
        /*006e*/ 	.short	0x00ff


	//----- nvinfo : EIATTR_NUM_BARRIERS
	.align		4
        /*0070*/ 	.byte	0x02, 0x4c
        /*0072*/ 	.byte	0x01
	.zero		1


	//----- nvinfo : EIATTR_MERCURY_ISA_VERSION
	.align		4
        /*0074*/ 	.byte	0x03, 0x5f
        /*0076*/ 	.short	0x0101


	//----- nvinfo : EIATTR_VRC_CTA_INIT_COUNT
	.align		4
        /*0078*/ 	.byte	0x02, 0x4a
	.zero		1
	.zero		1


	//----- nvinfo : EIATTR_EXIT_INSTR_OFFSETS
	.align		4
        /*007c*/ 	.byte	0x04, 0x1c
        /*007e*/ 	.short	(.L_1341 - .L_1340)


	//   ....[0]....
.L_1340:
        /*0080*/ 	.word	0x00006a10


	//   ....[1]....
        /*0084*/ 	.word	0x00006bb0


	//   ....[2]....
        /*0088*/ 	.word	0x00006c30


	//----- nvinfo : EIATTR_CRS_STACK_SIZE
	.align		4
.L_1341:
        /*008c*/ 	.byte	0x04, 0x1e
        /*008e*/ 	.short	(.L_1343 - .L_1342)
.L_1342:
        /*0090*/ 	.word	0x00000000


	//----- nvinfo : EIATTR_CBANK_PARAM_SIZE
	.align		4
.L_1343:
        /*0094*/ 	.byte	0x03, 0x19
        /*0096*/ 	.short	0x0030


	//----- nvinfo : EIATTR_PARAM_CBANK
	.align		4
        /*0098*/ 	.byte	0x04, 0x0a
        /*009a*/ 	.short	(.L_1345 - .L_1344)
	.align		4
.L_1344:
        /*009c*/ 	.word	index@(.nv.constant0.uncontiguous_reduce_u32)
        /*00a0*/ 	.short	0x0380
        /*00a2*/ 	.short	0x0030


	//----- nvinfo : EIATTR_SW_WAR
	.align		4
.L_1345:
        /*00a4*/ 	.byte	0x04, 0x36
        /*00a6*/ 	.short	(.L_1347 - .L_1346)
.L_1346:
        /*00a8*/ 	.word	0x00000008
.L_1347:


//--------------------- .nv.info.contiguous_reduce_u32 --------------------------
	.section	.nv.info.contiguous_reduce_u32,"",@"SHT_CUDA_INFO"
	.sectionflags	@""
	.align	4


	//----- nvinfo : EIATTR_CUDA_API_VERSION
	.align		4
        /*0000*/ 	.byte	0x04, 0x37
        /*0002*/ 	.short	(.L_1349 - .L_1348)
.L_1348:
        /*0004*/ 	.word	0x00000082


	//----- nvinfo : EIATTR_KPARAM_INFO
	.align		4
.L_1349:
        /*0008*/ 	.byte	0x04, 0x17
        /*000a*/ 	.short	(.L_1351 - .L_1350)
.L_1350:
        /*000c*/ 	.word	0x00000000
        /*0010*/ 	.short	0x0002
        /*0012*/ 	.short	0x0010
        /*0014*/ 	.byte	0x00, 0xf0, 0x21, 0x00


	//----- nvinfo : EIATTR_KPARAM_INFO
	.align		4
.L_1351:
        /*0018*/ 	.byte	0x04, 0x17
        /*001a*/ 	.short	(.L_1353 - .L_1352)
.L_1352:
        /*001c*/ 	.word	0x00000000
        /*0020*/ 	.short	0x0001
        /*0022*/ 	.short	0x0008
        /*0024*/ 	.byte	0x00, 0xf5, 0x21, 0x00


	//----- nvinfo : EIATTR_KPARAM_INFO
	.align		4
.L_1353:
        /*0028*/ 	.byte	0x04, 0x17
        /*002a*/ 	.short	(.L_1355 - .L_1354)
.L_1354:
        /*002c*/ 	.word	0x00000000
        /*0030*/ 	.short	0x0000
        /*0032*/ 	.short	0x0000
        /*0034*/ 	.byte	0x00, 0xf5, 0x21, 0x00


	//----- nvinfo : EIATTR_SPARSE_MMA_MASK
	.align		4
.L_1355:
        /*0038*/ 	.byte	0x03, 0x50
        /*003a*/ 	.short	0x0000


	//----- nvinfo : EIATTR_MAXREG_COUNT
	.align		4
        /*003c*/ 	.byte	0x03, 0x1b
        /*003e*/ 	.short	0x00ff


	//----- nvinfo : EIATTR_NUM_BARRIERS
	.align		4
        /*0040*/ 	.byte	0x02, 0x4c
        /*0042*/ 	.byte	0x01
	.zero		1


	//----- nvinfo : EIATTR_MERCURY_ISA_VERSION
	.align		4
        /*0044*/ 	.byte	0x03, 0x5f
        /*0046*/ 	.short	0x0101


	//----- nvinfo : EIATTR_VRC_CTA_INIT_COUNT
	.align		4
        /*0048*/ 	.byte	0x02, 0x4a
	.zero		1
	.zero		1


	//----- nvinfo : EIATTR_EXIT_INSTR_OFFSETS
	.align		4
        /*004c*/ 	.byte	0x04, 0x1c
        /*004e*/ 	.short	(.L_1357 - .L_1356)


	//   ....[0]....
.L_1356:
        /*0050*/ 	.word	0x00000340


	//   ....[1]....
        /*0054*/ 	.word	0x000004e0


	//   ....[2]....
        /*0058*/ 	.word	0x00000560


	//----- nvinfo : EIATTR_CRS_STACK_SIZE
	.align		4
.L_1357:
        /*005c*/ 	.byte	0x04, 0x1e
        /*005e*/ 	.short	(.L_1359 - .L_1358)
.L_1358:
        /*0060*/ 	.word	0x00000000


	//----- nvinfo : EIATTR_CBANK_PARAM_SIZE
	.align		4
.L_1359:
        /*0064*/ 	.byte	0x03, 0x19
        /*0066*/ 	.short	0x0018


	//----- nvinfo : EIATTR_PARAM_CBANK
	.align		4
        /*0068*/ 	.byte	0x04, 0x0a
        /*006a*/ 	.short	(.L_1361 - .L_1360)
	.align		4
.L_1360:
        /*006c*/ 	.word	index@(.nv.constant0.contiguous_reduce_u32)
        /*0070*/ 	.short	0x0380
        /*0072*/ 	.short	0x0018


	//----- nvinfo : EIATTR_SW_WAR
	.align		4
.L_1361:
        /*0074*/ 	.byte	0x04, 0x36
        /*0076*/ 	.short	(.L_1363 - .L_1362)
.L_1362:
        /*0078*/ 	.word	0x00000008
.L_1363:


//--------------------- .nv.info.contiguous_reduce33_u16 --------------------------
	.section	.nv.info.contiguous_reduce33_u16,"",@"SHT_CUDA_INFO"
	.sectionflags	@""
	.align	4


	//----- nvinfo : EIATTR_CUDA_API_VERSION
	.align		4
        /*0000*/ 	.byte	0x04, 0x37
        /*0002*/ 	.short	(.L_1365 - .L_1364)
.L_1364:
        /*0004*/ 	.word	0x00000082


	//----- nvinfo : EIATTR_KPARAM_INFO
	.align		4
.L_1365:
        /*0008*/ 	.byte	0x04, 0x17
        /*000a*/ 	.short	(.L_1367 - .L_1366)
.L_1366:
        /*000c*/ 	.word	0x00000000
        /*0010*/ 	.short	0x0004
        /*0012*/ 	.short	0x0020
        /*0014*/ 	.byte	0x00, 0xf0, 0x21, 0x00


	//----- nvinfo : EIATTR_KPARAM_INFO
	.align		4
.L_1367:
        /*0018*/ 	.byte	0x04, 0x17
        /*001a*/ 	.short	(.L_1369 - .L_1368)
.L_1368:
        /*001c*/ 	.word	0x00000000
        /*0020*/ 	.short	0x0003
        /*0022*/ 	.short	0x0018
        /*0024*/ 	.byte	0x00, 0xf0, 0x21, 0x00


	//----- nvinfo : EIATTR_KPARAM_INFO
	.align		4
.L_1369:
        /*0028*/ 	.byte	0x04, 0x17
        /*002a*/ 	.short	(.L_1371 - .L_1370)
.L_1370:
        /*002c*/ 	.word	0x00000000
        /*0030*/ 	.short	0x0002
        /*0032*/ 	.short	0x0010
        /*0034*/ 	.byte	0x00, 0xf0, 0x21, 0x00


	//----- nvinfo : EIATTR_KPARAM_INFO
	.align		4
.L_1371:
        /*0038*/ 	.byte	0x04, 0x17
        /*003a*/ 	.short	(.L_1373 - .L_1372)
.L_1372:
        /*003c*/ 	.word	0x00000000
        /*0040*/ 	.short	0x0001
        /*0042*/ 	.short	0x0008
        /*0044*/ 	.byte	0x00, 0xf5, 0x21, 0x00


	//----- nvinfo : EIATTR_KPARAM_INFO
	.align		4
.L_1373:
        /*0048*/ 	.byte	0x04, 0x17
        /*004a*/ 	.short	(.L_1375 - .L_1374)
.L_1374:
        /*004c*/ 	.word	0x00000000
        /*0050*/ 	.short	0x0000
        /*0052*/ 	.short	0x0000
        /*0054*/ 	.byte	0x00, 0xf5, 0x21, 0x00


	//----- nvinfo : EIATTR_SPARSE_MMA_MASK
	.align		4
.L_1375:
        /*0058*/ 	.byte	0x03, 0x50
        /*005a*/ 	.short	0x0000


	//----- nvinfo : EIATTR_MAXREG_COUNT
	.align		4
        /*005c*/ 	.byte	0x03, 0x1b
        /*005e*/ 	.short	0x00ff


	//----- nvinfo : EIATTR_NUM_BARRIERS
	.align		4
        /*0060*/ 	.byte	0x02, 0x4c
        /*0062*/ 	.byte	0x01
	.zero		1


	//----- nvinfo : EIATTR_MERCURY_ISA_VERSION
	.align		4
        /*0064*/ 	.byte	0x03, 0x5f
        /*0066*/ 	.short	0x0101


	//----- nvinfo : EIATTR_VRC_CTA_INIT_COUNT
	.align		4
        /*0068*/ 	.byte	0x02, 0x4a
	.zero		1
	.zero		1


	//----- nvinfo : EIATTR_EXIT_INSTR_OFFSETS
	.align		4
        /*006c*/ 	.byte	0x04, 0x1c
        /*006e*/ 	.short	(.L_1377 - .L_1376)


	//   ....[0]....
.L_1376:
        /*0070*/ 	.word	0x00000150


	//   ....[1]....
        /*0074*/ 	.word	0x000001e0


	//   ....[2]....
        /*0078*/ 	.word	0x000007b0


	//----- nvinfo : EIATTR_CBANK_PARAM_SIZE
	.align		4
.L_1377:
        /*007c*/ 	.byte	0x03, 0x19
        /*007e*/ 	.short	0x0028


	//----- nvinfo : EIATTR_PARAM_CBANK
	.align		4
        /*0080*/ 	.byte	0x04, 0x0a
        /*0082*/ 	.short	(.L_1379 - .L_1378)
	.align		4
.L_1378:
        /*0084*/ 	.word	index@(.nv.constant0.contiguous_reduce33_u16)
        /*0088*/ 	.short	0x0380
        /*008a*/ 	.short	0x0028


	//----- nvinfo : EIATTR_SW_WAR
	.align		4
.L_1379:
        /*008c*/ 	.byte	0x04, 0x36
        /*008e*/ 	.short	(.L_1381 - .L_1380)
.L_1380:
        /*0090*/ 	.word	0x00000008
.L_1381:


//--------------------- .nv.info.contiguous_reduce3_u16 --------------------------
	.section	.nv.info.contiguous_reduce3_u16,"",@"SHT_CUDA_INFO"
	.sectionflags	@""
	.align	4


	//----- nvinfo : EIATTR_CUDA_API_VERSION
	.align		4
        /*0000*/ 	.byte	0x04, 0x37
        /*0002*/ 	.short	(.L_1383 - .L_1382)
.L_1382:
        /*0004*/ 	.word	0x00000082


	//----- nvinfo : EIATTR_KPARAM_INFO
	.align		4
.L_1383:
        /*0008*/ 	.byte	0x04, 0x17
        /*000a*/ 	.short	(.L_1385 - .L_1384)
.L_1384:
        /*000c*/ 	.word	0x00000000
        /*0010*/ 	.short	0x0006
        /*0012*/ 	.short	0x0030
        /*0014*/ 	.byte	0x00, 0xf0, 0x21, 0x00


	//----- nvinfo : EIATTR_KPARAM_INFO
	.align		4
.L_1385:
        /*0018*/ 	.byte	0x04, 0x17
        /*001a*/ 	.short	(.L_1387 - .L_1386)
.L_1386:
        /*001c*/ 	.word	0x00000000
        /*0020*/ 	.short	0x0005
        /*0022*/ 	.short	0x0028
        /*0024*/ 	.byte	0x00, 0xf0, 0x21, 0x00


	//----- nvinfo : EIATTR_KPARAM_INFO
	.align		4
.L_1387:
        /*0028*/ 	.byte	0x04, 0x17
        /*002a*/ 	.short	(.L_1389 - .L_1388)
.L_1388:
        /*002c*/ 	.word	0x00000000
        /*0030*/ 	.short	0x0004
        /*0032*/ 	.short	0x0020
        /*0034*/ 	.byte	0x00, 0xf0, 0x21, 0x00


	//----- nvinfo : EIATTR_KPARAM_INFO
	.align		4
.L_1389:
        /*0038*/ 	.byte	0x04, 0x17
        /*003a*/ 	.short	(.L_1391 - .L_1390)
.L_1390:
        /*003c*/ 	.word	0x00000000
        /*0040*/ 	.short	0x0003
        /*0042*/ 	.short	0x0018
        /*0044*/ 	.byte	0x00, 0xf5, 0x21, 0x00


	//----- nvinfo : EIATTR_KPARAM_INFO
	.align		4
.L_1391:
        /*0048*/ 	.byte	0x04, 0x17
        /*004a*/ 	.short	(.L_1393 - .L_1392)
.L_1392:
        /*004c*/ 	.word	0x00000000
        /*0050*/ 	.short	0x0002
        /*0052*/ 	.short	0x0010
        /*0054*/ 	.byte	0x00, 0xf5, 0x21, 0x00


	//----- nvinfo : EIATTR_KPARAM_INFO
	.align		4
.L_1393:
        /*0058*/ 	.byte	0x04, 0x17
        /*005a*/ 	.short	(.L_1395 - .L_1394)
.L_1394:
        /*005c*/ 	.word	0x00000000
        /*0060*/ 	.short	0x0001
        /*0062*/ 	.short	0x0008
        /*0064*/ 	.byte	0x00, 0xf5, 0x21, 0x00


	//----- nvinfo : EIATTR_KPARAM_INFO
	.align		4
.L_1395:
        /*0068*/ 	.byte	0x04, 0x17
        /*006a*/ 	.short	(.L_1397 - .L_1396)
.L_1396:
        /*006c*/ 	.word	0x00000000
        /*0070*/ 	.short	0x0000
        /*0072*/ 	.short	0x0000
        /*0074*/ 	.byte	0x00, 0xf5, 0x21, 0x00


	//----- nvinfo : EIATTR_SPARSE_MMA_MASK
	.align		4
.L_1397:
        /*0078*/ 	.byte	0x03, 0x50
        /*007a*/ 	.short	0x0000


	//----- nvinfo : EIATTR_MAXREG_COUNT
	.align		4
        /*007c*/ 	.byte	0x03, 0x1b
        /*007e*/ 	.short	0x00ff


	//----- nvinfo : EIATTR_NUM_BARRIERS
	.align		4
        /*0080*/ 	.byte	0x02, 0x4c
        /*0082*/ 	.byte	0x01
	.zero		1


	//----- nvinfo : EIATTR_MERCURY_ISA_VERSION
	.align		4
        /*0084*/ 	.byte	0x03, 0x5f
        /*0086*/ 	.short	0x0101


	//----- nvinfo : EIATTR_VRC_CTA_INIT_COUNT
	.align		4
        /*0088*/ 	.byte	0x02, 0x4a
	.zero		1
	.zero		1


	//----- nvinfo : EIATTR_EXIT_INSTR_OFFSETS
	.align		4
        /*008c*/ 	.byte	0x04, 0x1c
        /*008e*/ 	.short	(.L_1399 - .L_1398)


	//   ....[0]....
.L_1398:
        /*0090*/ 	.word	0x00000150


	//   ....[1]....
        /*0094*/ 	.word	0x00003120


	//   ....[2]....
        /*0098*/ 	.word	0x00003760


	//----- nvinfo : EIATTR_CRS_STACK_SIZE
	.align		4
.L_1399:
        /*009c*/ 	.byte	0x04, 0x1e
        /*009e*/ 	.short	(.L_1401 - .L_1400)
.L_1400:
        /*00a0*/ 	.word	0x00000000


	//----- nvinfo : EIATTR_CBANK_PARAM_SIZE
	.align		4
.L_1401:
        /*00a4*/ 	.byte	0x03, 0x19
        /*00a6*/ 	.short	0x0038


	//----- nvinfo : EIATTR_PARAM_CBANK
	.align		4
        /*00a8*/ 	.byte	0x04, 0x0a
        /*00aa*/ 	.short	(.L_1403 - .L_1402)
	.align		4
.L_1402:
        /*00ac*/ 	.word	index@(.nv.constant0.contiguous_reduce3_u16)
        /*00b0*/ 	.short	0x0380
        /*00b2*/ 	.short	0x0038


	//----- nvinfo : EIATTR_SW_WAR
	.align		4
.L_1403:
        /*00b4*/ 	.byte	0x04, 0x36
        /*00b6*/ 	.short	(.L_1405 - .L_1404)
.L_1404:
        /*00b8*/ 	.word	0x00000008
.L_1405:


//--------------------- .nv.info.contiguous_reduce22_u16 --------------------------
	.section	.nv.info.contiguous_reduce22_u16,"",@"SHT_CUDA_INFO"
	.sectionflags	@""
	.align	4


	//----- nvinfo : EIATTR_CUDA_API_VERSION
	.align		4
        /*0000*/ 	.byte	0x04, 0x37
        /*0002*/ 	.short	(.L_1407 - .L_1406)
.L_1406:
        /*0004*/ 	.word	0x00000082


	//----- nvinfo : EIATTR_KPARAM_INFO
	.align		4
.L_1407:
        /*0008*/ 	.byte	0x04, 0x17
        /*000a*/ 	.short	(.L_1409 - .L_1408)
.L_1408:
        /*000c*/ 	.word	0x00000000
        /*0010*/ 	.short	0x0003
        /*0012*/ 	.short	0x0018
        /*0014*/ 	.byte	0x00, 0xf0, 0x21, 0x00


	//----- nvinfo : EIATTR_KPARAM_INFO
	.align		4
.L_1409:
        /*0018*/ 	.byte	0x04, 0x17
        /*001a*/ 	.short	(.L_1411 - .L_1410)
.L_1410:
        /*001c*/ 	.word	0x00000000
        /*0020*/ 	.short	0x0002
        /*0022*/ 	.short	0x0010
        /*0024*/ 	.byte	0x00, 0xf0, 0x21, 0x00


	//----- nvinfo : EIATTR_KPARAM_INFO
	.align		4
.L_1411:
        /*0028*/ 	.byte	0x04, 0x17
        /*002a*/ 	.short	(.L_1413 - .L_1412)
.L_1412:
        /*002c*/ 	.word	0x00000000
        /*0030*/ 	.short	0x0001
        /*0032*/ 	.short	0x0008
        /*0034*/ 	.byte	0x00, 0xf5, 0x21, 0x00


	//----- nvinfo : EIATTR_KPARAM_INFO
	.align		4
.L_1413:
        /*0038*/ 	.byte	0x04, 0x17
        /*003a*/ 	.short	(.L_1415 - .L_1414)
.L_1414:
        /*003c*/ 	.word	0x00000000
        /*0040*/ 	.short	0x0000
        /*0042*/ 	.short	0x0000
        /*0044*/ 	.byte	0x00, 0xf5, 0x21, 0x00


	//----- nvinfo : EIATTR_SPARSE_MMA_MASK
	.align		4
.L_1415:
        /*0048*/ 	.byte	0x03, 0x50
        /*004a*/ 	.short	0x0000


	//----- nvinfo : EIATTR_MAXREG_COUNT
	.align		4
        /*004c*/ 	.byte	0x03, 0x1b
        /*004e*/ 	.short	0x00ff


	//----- nvinfo : EIATTR_NUM_BARRIERS
	.align		4
        /*0050*/ 	.byte	0x02, 0x4c
        /*0052*/ 	.byte	0x01
	.zero		1


	//----- nvinfo : EIATTR_MERCURY_ISA_VERSION
	.align		4
        /*0054*/ 	.byte	0x03, 0x5f
        /*0056*/ 	.short	0x0101


	//----- nvinfo : EIATTR_VRC_CTA_INIT_COUNT
	.align		4
        /*0058*/ 	.byte	0x02, 0x4a
	.zero		1
	.zero		1


	//----- nvinfo : EIATTR_EXIT_INSTR_OFFSETS
	.align		4
        /*005c*/ 	.byte	0x04, 0x1c
        /*005e*/ 	.short	(.L_1417 - .L_1416)


	//   ....[0]....
.L_1416:
        /*0060*/ 	.word	0x00000400


	//   ....[1]....
        /*0064*/ 	.word	0x000005f0


	//   ....[2]....
        /*0068*/ 	.word	0x00000700


	//----- nvinfo : EIATTR_CRS_STACK_SIZE
	.align		4
.L_1417:
        /*006c*/ 	.byte	0x04, 0x1e
        /*006e*/ 	.short	(.L_1419 - .L_1418)
.L_1418:
        /*0070*/ 	.word	0x00000000


	//----- nvinfo : EIATTR_CBANK_PARAM_SIZE
	.align		4
.L_1419:
        /*0074*/ 	.byte	0x03, 0x19
        /*0076*/ 	.short	0x0020


	//----- nvinfo : EIATTR_PARAM_CBANK
	.align		4
        /*0078*/ 	.byte	0x04, 0x0a
        /*007a*/ 	.short	(.L_1421 - .L_1420)
	.align		4
.L_1420:
        /*007c*/ 	.word	index@(.nv.constant0.contiguous_reduce22_u16)
        /*0080*/ 	.short	0x0380
        /*0082*/ 	.short	0x0020


	//----- nvinfo : EIATTR_SW_WAR
	.align		4
.L_1421:
        /*0084*/ 	.byte	0x04, 0x36
        /*0086*/ 	.short	(.L_1423 - .L_1422)
.L_1422:
        /*0088*/ 	.word	0x00000008
.L_1423:


//--------------------- .nv.info.contiguous_reduce2_u16 --------------------------
	.section	.nv.info.contiguous_reduce2_u16,"",@"SHT_CUDA_INFO"
	.sectionflags	@""
	.align	4


	//----- nvinfo : EIATTR_CUDA_API_VERSION
	.align		4
        /*0000*/ 	.byte	0x04, 0x37
        /*0002*/ 	.short	(.L_1425 - .L_1424)
.L_1424:
        /*0004*/ 	.word	0x00000082


	//----- nvinfo : EIATTR_KPARAM_INFO
	.align		4
.L_1425:
        /*0008*/ 	.byte	0x04, 0x17
        /*000a*/ 	.short	(.L_1427 - .L_1426)
.L_1426:
        /*000c*/ 	.word	0x00000000
        /*0010*/ 	.short	0x0006
        /*0012*/ 	.short	0x0030
        /*0014*/ 	.byte	0x00, 0xf0, 0x21, 0x00


	//----- nvinfo : EIATTR_KPARAM_INFO
	.align		4
.L_1427:
        /*0018*/ 	.byte	0x04, 0x17
        /*001a*/ 	.short	(.L_1429 - .L_1428)
.L_1428:
        /*001c*/ 	.word	0x00000000
        /*0020*/ 	.short	0x0005
        /*0022*/ 	.short	0x0028
        /*0024*/ 	.byte	0x00, 0xf0, 0x21, 0x00


	//----- nvinfo : EIATTR_KPARAM_INFO
	.align		4
.L_1429:
        /*0028*/ 	.byte	0x04, 0x17
        /*002a*/ 	.short	(.L_1431 - .L_1430)
.L_1430:
        /*002c*/ 	.word	0x00000000
        /*0030*/ 	.short	0x0004
        /*0032*/ 	.short	0x0020
        /*0034*/ 	.byte	0x00, 0xf0, 0x21, 0x00


	//----- nvinfo : EIATTR_KPARAM_INFO
	.align		4
.L_1431:
        /*0038*/ 	.byte	0x04, 0x17
        /*003a*/ 	.short	(.L_1433 - .L_1432)
.L_1432:
        /*003c*/ 	.word	0x00000000
        /*0040*/ 	.short	0x0003
        /*0042*/ 	.short	0x0018
        /*0044*/ 	.byte	0x00, 0xf5, 0x21, 0x00


	//----- nvinfo : EIATTR_KPARAM_INFO
	.align		4
.L_1433:
        /*0048*/ 	.byte	0x04, 0x17
        /*004a*/ 	.short	(.L_1435 - .L_1434)
.L_1434:
        /*004c*/ 	.word	0x00000000
        /*0050*/ 	.short	0x0002
        /*0052*/ 	.short	0x0010
        /*0054*/ 	.byte	0x00, 0xf5, 0x21, 0x00


	//----- nvinfo : EIATTR_KPARAM_INFO
	.align		4
.L_1435:
        /*0058*/ 	.byte	0x04, 0x17
        /*005a*/ 	.short	(.L_1437 - .L_1436)
.L_1436:
        /*005c*/ 	.word	0x00000000
        /*0060*/ 	.short	0x0001
        /*0062*/ 	.short	0x0008
        /*0064*/ 	.byte	0x00, 0xf5, 0x21, 0x00


	//----- nvinfo : EIATTR_KPARAM_INFO
	.align		4
.L_1437:
        /*0068*/ 	.byte	0x04, 0x17
        /*006a*/ 	.short	(.L_1439 - .L_1438)
.L_1438:
        /*006c*/ 	.word	0x00000000
        /*0070*/ 	.short	0x0000
        /*0072*/ 	.short	0x0000
        /*0074*/ 	.byte	0x00, 0xf5, 0x21, 0x00


	//----- nvinfo : EIATTR_SPARSE_MMA_MASK
	.align		4
.L_1439:
        /*0078*/ 	.byte	0x03, 0x50
        /*007a*/ 	.short	0x0000


	//----- nvinfo : EIATTR_MAXREG_COUNT
	.align		4
        /*007c*/ 	.byte	0x03, 0x1b
        /*007e*/ 	.short	0x00ff


	//----- nvinfo : EIATTR_NUM_BARRIERS
	.align		4
        /*0080*/ 	.byte	0x02, 0x4c
        /*0082*/ 	.byte	0x01
	.zero		1


	//----- nvinfo : EIATTR_MERCURY_ISA_VERSION
	.align		4
        /*0084*/ 	.byte	0x03, 0x5f
        /*0086*/ 	.short	0x0101


	//----- nvinfo : EIATTR_VRC_CTA_INIT_COUNT
	.align		4
        /*0088*/ 	.byte	0x02, 0x4a
	.zero		1
	.zero		1


	//----- nvinfo : EIATTR_EXIT_INSTR_OFFSETS
	.align		4
        /*008c*/ 	.byte	0x04, 0x1c
        /*008e*/ 	.short	(.L_1441 - .L_1440)


	//   ....[0]....
.L_1440:
        /*0090*/ 	.word	0x000067f0


	//   ....[1]....
        /*0094*/ 	.word	0x000069e0


	//   ....[2]....
        /*0098*/ 	.word	0x00006af0


	//----- nvinfo : EIATTR_CRS_STACK_SIZE
	.align		4
.L_1441:
        /*009c*/ 	.byte	0x04, 0x1e
        /*009e*/ 	.short	(.L_1443 - .L_1442)
.L_1442:
        /*00a0*/ 	.word	0x00000000


	//----- nvinfo : EIATTR_CBANK_PARAM_SIZE
	.align		4
.L_1443:
        /*00a4*/ 	.byte	0x03, 0x19
        /*00a6*/ 	.short	0x0038


	//----- nvinfo : EIATTR_PARAM_CBANK
	.align		4
        /*00a8*/ 	.byte	0x04, 0x0a
        /*00aa*/ 	.short	(.L_1445 - .L_1444)
	.align		4
.L_1444:
        /*00ac*/ 	.word	index@(.nv.constant0.contiguous_reduce2_u16)
        /*00b0*/ 	.short	0x0380
        /*00b2*/ 	.short	0x0038


	//----- nvinfo : EIATTR_SW_WAR
	.align		4
.L_1445:
        /*00b4*/ 	.byte	0x04, 0x36
        /*00b6*/ 	.short	(.L_1447 - .L_1446)
.L_1446:
        /*00b8*/ 	.word	0x00000008
.L_1447:


//--------------------- .nv.info.uncontiguous_reduce_u16 --------------------------
	.section	.nv.info.uncontiguous_reduce_u16,"",@"SHT_CUDA_INFO"
	.sectionflags	@""
	.align	4


	//----- nvinfo : EIATTR_CUDA_API_VERSION
	.align		4
        /*0000*/ 	.byte	0x04, 0x37
        /*0002*/ 	.short	(.L_1449 - .L_1448)
.L_1448:
        /*0004*/ 	.word	0x00000082


	//----- nvinfo : EIATTR_KPARAM_INFO
	.align		4
.L_1449:
        /*0008*/ 	.byte	0x04, 0x17
        /*000a*/ 	.short	(.L_1451 - .L_1450)
.L_1450:
        /*000c*/ 	.word	0x00000000
        /*0010*/ 	.short	0x0005
        /*0012*/ 	.short	0x0028
        /*0014*/ 	.byte	0x00, 0xf0, 0x21, 0x00


	//----- nvinfo : EIATTR_KPARAM_INFO
	.align		4
.L_1451:
        /*0018*/ 	.byte	0x04, 0x17
        /*001a*/ 	.short	(.L_1453 - .L_1452)
.L_1452:
        /*001c*/ 	.word	0x00000000
        /*0020*/ 	.short	0x0004
        /*0022*/ 	.short	0x0020
        /*0024*/ 	.byte	0x00, 0xf0, 0x21, 0x00


	//----- nvinfo : EIATTR_KPARAM_INFO
	.align		4
.L_1453:
        /*0028*/ 	.byte	0x04, 0x17
        /*002a*/ 	.short	(.L_1455 - .L_1454)
.L_1454:
        /*002c*/ 	.word	0x00000000
        /*0030*/ 	.short	0x0003
        /*0032*/ 	.short	0x0018
        /*0034*/ 	.byte	0x00, 0xf5, 0x21, 0x00


	//----- nvinfo : EIATTR_KPARAM_INFO
	.align		4
.L_1455:
        /*0038*/ 	.byte	0x04, 0x17
        /*003a*/ 	.short	(.L_1457 - .L_1456)
.L_1456:
        /*003c*/ 	.word	0x00000000
        /*0040*/ 	.short	0x0002
        /*0042*/ 	.short	0x0010
        /*0044*/ 	.byte	0x00, 0xf5, 0x21, 0x00


	//----- nvinfo : EIATTR_KPARAM_INFO
	.align		4
.L_1457:
        /*0048*/ 	.byte	0x04, 0x17
        /*004a*/ 	.short	(.L_1459 - .L_1458)
.L_1458:
        /*004c*/ 	.word	0x00000000
        /*0050*/ 	.short	0x0001
        /*0052*/ 	.short	0x0008
        /*0054*/ 	.byte	0x00, 0xf5, 0x21, 0x00


	//----- nvinfo : EIATTR_KPARAM_INFO
	.align		4
.L_1459:
        /*0058*/ 	.byte	0x04, 0x17
        /*005a*/ 	.short	(.L_1461 - .L_1460)
.L_1460:
        /*005c*/ 	.word	0x00000000
        /*0060*/ 	.short	0x0000
        /*0062*/ 	.short	0x0000
        /*0064*/ 	.byte	0x00, 0xf5, 0x21, 0x00


	//----- nvinfo : EIATTR_SPARSE_MMA_MASK
	.align		4
.L_1461:
        /*0068*/ 	.byte	0x03, 0x50
        /*006a*/ 	.short	0x0000


	//----- nvinfo : EIATTR_MAXREG_COUNT
	.align		4
        /*006c*/ 	.byte	0x03, 0x1b
        /*006e*/ 	.short	0x00ff


	//----- nvinfo : EIATTR_NUM_BARRIERS
	.align		4
        /*0070*/ 	.byte	0x02, 0x4c
        /*0072*/ 	.byte	0x01
	.zero		1


	//----- nvinfo : EIATTR_MERCURY_ISA_VERSION
	.align		4
        /*0074*/ 	.byte	0x03, 0x5f
        /*0076*/ 	.short	0x0101


	//----- nvinfo : EIATTR_INT_WARP_WIDE_INSTR_OFFSETS
	.align		4
        /*0078*/ 	.byte	0x04, 0x31
        /*007a*/ 	.short	(.L_1463 - .L_1462)


	//   ....[0]....
.L_1462:
        /*007c*/ 	.word	0x00006640


	//----- nvinfo : EIATTR_VRC_CTA_INIT_COUNT
	.align		4
.L_1463:
        /*0080*/ 	.byte	0x02, 0x4a
	.zero		1
	.zero		1


	//----- nvinfo : EIATTR_EXIT_INSTR_OFFSETS
	.align		4
        /*0084*/ 	.byte	0x04, 0x1c
        /*0086*/ 	.short	(.L_1465 - .L_1464)


	//   ....[0]....
.L_1464:
        /*0088*/ 	.word	0x000066e0


	//   ....[1]....
        /*008c*/ 	.word	0x000068d0


	//   ....[2]....
        /*0090*/ 	.word	0x00006950


	//----- nvinfo : EIATTR_CRS_STACK_SIZE
	.align		4
.L_1465:
        /*0094*/ 	.byte	0x04, 0x1e
        /*0096*/ 	.short	(.L_1467 - .L_1466)
.L_1466:
        /*0098*/ 	.word	0x00000000


	//----- nvinfo : EIATTR_CBANK_PARAM_SIZE
	.align		4
.L_1467:
        /*009c*/ 	.byte	0x03, 0x19
        /*009e*/ 	.short	0x0030


	//----- nvinfo : EIATTR_PARAM_CBANK
	.align		4
        /*00a0*/ 	.byte	0x04, 0x0a
        /*00a2*/ 	.short	(.L_1469 - .L_1468)
	.align		4
.L_1468:
        /*00a4*/ 	.word	index@(.nv.constant0.uncontiguous_reduce_u16)
        /*00a8*/ 	.short	0x0380
        /*00aa*/ 	.short	0x0030


	//----- nvinfo : EIATTR_SW_WAR
	.align		4
.L_1469:
        /*00ac*/ 	.byte	0x04, 0x36
        /*00ae*/ 	.short	(.L_1471 - .L_1470)
.L_1470:
        /*00b0*/ 	.word	0x00000008
.L_1471:


//--------------------- .nv.info.contiguous_reduce_u16 --------------------------
	.section	.nv.info.contiguous_reduce_u16,"",@"SHT_CUDA_INFO"
	.sectionflags	@""
	.align	4


	//----- nvinfo : EIATTR_CUDA_API_VERSION
	.align		4
        /*0000*/ 	.byte	0x04, 0x37
        /*0002*/ 	.short	(.L_1473 - .L_1472)
.L_1472:
        /*0004*/ 	.word	0x00000082


	//----- nvinfo : EIATTR_KPARAM_INFO
	.align		4
.L_1473:
        /*0008*/ 	.byte	0x04, 0x17
        /*000a*/ 	.short	(.L_1475 - .L_1474)
.L_1474:
        /*000c*/ 	.word	0x00000000
        /*0010*/ 	.short	0x0002
        /*0012*/ 	.short	0x0010
        /*0014*/ 	.byte	0x00, 0xf0, 0x21, 0x00


	//----- nvinfo : EIATTR_KPARAM_INFO
	.align		4
.L_1475:
        /*0018*/ 	.byte	0x04, 0x17
        /*001a*/ 	.short	(.L_1477 - .L_1476)
.L_1476:
        /*001c*/ 	.word	0x00000000
        /*0020*/ 	.short	0x0001
        /*0022*/ 	.short	0x0008
        /*0024*/ 	.byte	0x00, 0xf5, 0x21, 0x00


	//----- nvinfo : EIATTR_KPARAM_INFO
	.align		4
.L_1477:
        /*0028*/ 	.byte	0x04, 0x17
        /*002a*/ 	.short	(.L_1479 - .L_1478)
.L_1478:
        /*002c*/ 	.word	0x00000000
        /*0030*/ 	.short	0x0000
        /*0032*/ 	.short	0x0000
        /*0034*/ 	.byte	0x00, 0xf5, 0x21, 0x00


	//----- nvinfo : EIATTR_SPARSE_MMA_MASK
	.align		4
.L_1479:
        /*0038*/ 	.byte	0x03, 0x50
        /*003a*/ 	.short	0x0000


	//----- nvinfo : EIATTR_MAXREG_COUNT
	.align		4
        /*003c*/ 	.byte	0x03, 0x1b
        /*003e*/ 	.short	0x00ff


	//----- nvinfo : EIATTR_NUM_BARRIERS
	.align		4
        /*0040*/ 	.byte	0x02, 0x4c
        /*0042*/ 	.byte	0x01
	.zero		1


	//----- nvinfo : EIATTR_MERCURY_ISA_VERSION
	.align		4
        /*0044*/ 	.byte	0x03, 0x5f
        /*0046*/ 	.short	0x0101


	//----- nvinfo : EIATTR_INT_WARP_WIDE_INSTR_OFFSETS
	.align		4
        /*0048*/ 	.byte	0x04, 0x31
        /*004a*/ 	.short	(.L_1481 - .L_1480)


	//   ....[0]....
.L_1480:
        /*004c*/ 	.word	0x000002a0


	//----- nvinfo : EIATTR_VRC_CTA_INIT_COUNT
	.align		4
.L_1481:
        /*0050*/ 	.byte	0x02, 0x4a
	.zero		1
	.zero		1


	//----- nvinfo : EIATTR_EXIT_INSTR_OFFSETS
	.align		4
        /*0054*/ 	.byte	0x04, 0x1c
        /*0056*/ 	.short	(.L_1483 - .L_1482)


	//   ....[0]....
.L_1482:
        /*0058*/ 	.word	0x00000340


	//   ....[1]....
        /*005c*/ 	.word	0x00000530


	//   ....[2]....
        /*0060*/ 	.word	0x000005b0


	//----- nvinfo : EIATTR_CRS_STACK_SIZE
	.align		4
.L_1483:
        /*0064*/ 	.byte	0x04, 0x1e
        /*0066*/ 	.short	(.L_1485 - .L_1484)
.L_1484:
        /*0068*/ 	.word	0x00000000


	//----- nvinfo : EIATTR_CBANK_PARAM_SIZE
	.align		4
.L_1485:
        /*006c*/ 	.byte	0x03, 0x19
        /*006e*/ 	.short	0x0018


	//----- nvinfo : EIATTR_PARAM_CBANK
	.align		4
        /*0070*/ 	.byte	0x04, 0x0a
        /*0072*/ 	.short	(.L_1487 - .L_1486)
	.align		4
.L_1486:
        /*0074*/ 	.word	index@(.nv.constant0.contiguous_reduce_u16)
        /*0078*/ 	.short	0x0380
        /*007a*/ 	.short	0x0018


	//----- nvinfo : EIATTR_SW_WAR
	.align		4
.L_1487:
        /*007c*/ 	.byte	0x04, 0x36
        /*007e*/ 	.short	(.L_1489 - .L_1488)
.L_1488:
        /*0080*/ 	.word	0x00000008
.L_1489:


//--------------------- .nv.info.contiguous_reduce33_u8 --------------------------
	.section	.nv.info.contiguous_reduce33_u8,"",@"SHT_CUDA_INFO"
	.sectionflags	@""
	.align	4


	//----- nvinfo : EIATTR_CUDA_API_VERSION
	.align		4
        /*0000*/ 	.byte	0x04, 0x37
        /*0002*/ 	.short	(.L_1491 - .L_1490)
.L_1490:
        /*0004*/ 	.word	0x00000082


	//----- nvinfo : EIATTR_KPARAM_INFO
	.align		4
.L_1491:
        /*0008*/ 	.byte	0x04, 0x17
        /*000a*/ 	.short	(.L_1493 - .L_1492)
.L_1492:
        /*000c*/ 	.word	0x00000000
        /*0010*/ 	.short	0x0004
        /*0012*/ 	.short	0x0020
        /*0014*/ 	.byte	0x00, 0xf0, 0x21, 0x00


	//----- nvinfo : EIATTR_KPARAM_INFO
	.align		4
.L_1493:
        /*0018*/ 	.byte	0x04, 0x17
        /*001a*/ 	.short	(.L_1495 - .L_1494)
.L_1494:
        /*001c*/ 	.word	0x00000000
        /*0020*/ 	.short	0x0003
        /*0022*/ 	.short	0x0018
        /*0024*/ 	.byte	0x00, 0xf0, 0x21, 0x00


	//----- nvinfo : EIATTR_KPARAM_INFO
	.align		4
.L_1495:
        /*0028*/ 	.byte	0x04, 0x17
        /*002a*/ 	.short	(.L_1497 - .L_1496)
.L_1496:
        /*002c*/ 	.word	0x00000000
        /*0030*/ 	.short	0x0002
        /*0032*/ 	.short	0x0010
        /*0034*/ 	.byte	0x00, 0xf0, 0x21, 0x00


	//----- nvinfo : EIATTR_KPARAM_INFO
	.align		4
.L_1497:
        /*0038*/ 	.byte	0x04, 0x17
        /*003a*/ 	.short	(.L_1499 - .L_1498)
.L_1498:
        /*003c*/ 	.word	0x00000000
        /*0040*/ 	.short	0x0001
        /*0042*/ 	.short	0x0008
        /*0044*/ 	.byte	0x00, 0xf5, 0x21, 0x00


	//----- nvinfo : EIATTR_KPARAM_INFO
	.align		4
.L_1499:
        /*0048*/ 	.byte	0x04, 0x17
        /*004a*/ 	.short	(.L_1501 - .L_1500)
.L_1500:
        /*004c*/ 	.word	0x00000000
        /*0050*/ 	.short	0x0000
        /*0052*/ 	.short	0x0000
        /*0054*/ 	.byte	0x00, 0xf5, 0x21, 0x00


	//----- nvinfo : EIATTR_SPARSE_MMA_MASK
	.align		4
.L_1501:
        /*0058*/ 	.byte	0x03, 0x50
        /*005a*/ 	.short	0x0000


	//----- nvinfo : EIATTR_MAXREG_COUNT
	.align		4
        /*005c*/ 	.byte	0x03, 0x1b
        /*005e*/ 	.short	0x00ff


	//----- nvinfo : EIATTR_NUM_BARRIERS
	.align		4
        /*0060*/ 	.byte	0x02, 0x4c
        /*0062*/ 	.byte	0x01
	.zero		1


	//----- nvinfo : EIATTR_MERCURY_ISA_VERSION
	.align		4
        /*0064*/ 	.byte	0x03, 0x5f
        /*0066*/ 	.short	0x0101


	//----- nvinfo : EIATTR_VRC_CTA_INIT_COUNT
	.align		4
        /*0068*/ 	.byte	0x02, 0x4a
	.zero		1
	.zero		1


	//----- nvinfo : EIATTR_EXIT_INSTR_OFFSETS
	.align		4
        /*006c*/ 	.byte	0x04, 0x1c
        /*006e*/ 	.short	(.L_1503 - .L_1502)


	//   ....[0]....
.L_1502:
        /*0070*/ 	.word	0x00000140


	//   ....[1]....
        /*0074*/ 	.word	0x000001e0


	//   ....[2]....
        /*0078*/ 	.word	0x00000730


	//----- nvinfo : EIATTR_CBANK_PARAM_SIZE
	.align		4
.L_1503:
        /*007c*/ 	.byte	0x03, 0x19
        /*007e*/ 	.short	0x0028


	//----- nvinfo : EIATTR_PARAM_CBANK
	.align		4
        /*0080*/ 	.byte	0x04, 0x0a
        /*0082*/ 	.short	(.L_1505 - .L_1504)
	.align		4
.L_1504:
        /*0084*/ 	.word	index@(.nv.constant0.contiguous_reduce33_u8)
        /*0088*/ 	.short	0x0380
        /*008a*/ 	.short	0x0028


	//----- nvinfo : EIATTR_SW_WAR
	.align		4
.L_1505:
        /*008c*/ 	.byte	0x04, 0x36
        /*008e*/ 	.short	(.L_1507 - .L_1506)
.L_1506:
        /*0090*/ 	.word	0x00000008
.L_1507:


//--------------------- .nv.info.contiguous_reduce3_u8 --------------------------
	.section	.nv.info.contiguous_reduce3_u8,"",@"SHT_CUDA_INFO"
	.sectionflags	@""
	.align	4


	//----- nvinfo : EIATTR_CUDA_API_VERSION
	.align		4
        /*0000*/ 	.byte	0x04, 0x37
        /*0002*/ 	.short	(.L_1509 - .L_1508)
.L_1508:
        /*0004*/ 	.word	0x00000082


	//----- nvinfo : EIATTR_KPARAM_INFO
	.align		4
.L_1509:
        /*0008*/ 	.byte	0x04, 0x17
        /*000a*/ 	.short	(.L_1511 - .L_1510)
.L_1510:
        /*000c*/ 	.word	0x00000000
        /*0010*/ 	.short	0x0006
        /*0012*/ 	.short	0x0030
        /*0014*/ 	.byte	0x00, 0xf0, 0x21, 0x00


	//----- nvinfo : EIATTR_KPARAM_INFO
	.align		4
.L_1511:
        /*0018*/ 	.byte	0x04, 0x17
        /*001a*/ 	.short	(.L_1513 - .L_1512)
.L_1512:
        /*001c*/ 	.word	0x00000000
        /*0020*/ 	.short	0x0005
        /*0022*/ 	.short	0x0028
        /*0024*/ 	.byte	0x00, 0xf0, 0x21, 0x00


	//----- nvinfo : EIATTR_KPARAM_INFO
	.align		4
.L_1513:
        /*0028*/ 	.byte	0x04, 0x17
        /*002a*/ 	.short	(.L_1515 - .L_1514)
.L_1514:
        /*002c*/ 	.word	0x00000000
        /*0030*/ 	.short	0x0004
        /*0032*/ 	.short	0x0020
        /*0034*/ 	.byte	0x00, 0xf0, 0x21, 0x00


	//----- nvinfo : EIATTR_KPARAM_INFO
	.align		4
.L_1515:
        /*0038*/ 	.byte	0x04, 0x17
        /*003a*/ 	.short	(.L_1517 - .L_1516)
.L_1516:
        /*003c*/ 	.word	0x00000000
        /*0040*/ 	.short	0x0003
        /*0042*/ 	.short	0x0018
        /*0044*/ 	.byte	0x00, 0xf5, 0x21, 0x00


	//----- nvinfo : EIATTR_KPARAM_INFO
	.align		4
.L_1517:
        /*0048*/ 	.byte	0x04, 0x17
        /*004a*/ 	.short	(.L_1519 - .L_1518)
.L_1518:
        /*004c*/ 	.word	0x00000000
        /*0050*/ 	.short	0x0002
        /*0052*/ 	.short	0x0010
        /*0054*/ 	.byte	0x00, 0xf5, 0x21, 0x00


	//----- nvinfo : EIATTR_KPARAM_INFO
	.align		4
.L_1519:
        /*0058*/ 	.byte	0x04, 0x17
        /*005a*/ 	.short	(.L_1521 - .L_1520)
.L_1520:
        /*005c*/ 	.word	0x00000000
        /*0060*/ 	.short	0x0001
        /*0062*/ 	.short	0x0008
        /*0064*/ 	.byte	0x00, 0xf5, 0x21, 0x00


	//----- nvinfo : EIATTR_KPARAM_INFO
	.align		4
.L_1521:
        /*0068*/ 	.byte	0x04, 0x17
        /*006a*/ 	.short	(.L_1523 - .L_1522)
.L_1522:
        /*006c*/ 	.word	0x00000000
        /*0070*/ 	.short	0x0000
        /*0072*/ 	.short	0x0000
        /*0074*/ 	.byte	0x00, 0xf5, 0x21, 0x00


	//----- nvinfo : EIATTR_SPARSE_MMA_MASK
	.align		4
.L_1523:
        /*0078*/ 	.byte	0x03, 0x50
        /*007a*/ 	.short	0x0000


	//----- nvinfo : EIATTR_MAXREG_COUNT
	.align		4
        /*007c*/ 	.byte	0x03, 0x1b
        /*007e*/ 	.short	0x00ff


	//----- nvinfo : EIATTR_NUM_BARRIERS
	.align		4
        /*0080*/ 	.byte	0x02, 0x4c
        /*0082*/ 	.byte	0x01
	.zero		1


	//----- nvinfo : EIATTR_MERCURY_ISA_VERSION
	.align		4
        /*0084*/ 	.byte	0x03, 0x5f
        /*0086*/ 	.short	0x0101


	//----- nvinfo : EIATTR_VRC_CTA_INIT_COUNT
	.align		4
        /*0088*/ 	.byte	0x02, 0x4a
	.zero		1
	.zero		1


	//----- nvinfo : EIATTR_EXIT_INSTR_OFFSETS
	.align		4
        /*008c*/ 	.byte	0x04, 0x1c
        /*008e*/ 	.short	(.L_1525 - .L_1524)


	//   ....[0]....
.L_1524:
        /*0090*/ 	.word	0x00000140


	//   ....[1]....
        /*0094*/ 	.word	0x00003110


	//   ....[2]....
        /*0098*/ 	.word	0x00003700


	//----- nvinfo : EIATTR_CRS_STACK_SIZE
	.align		4
.L_1525:
        /*009c*/ 	.byte	0x04, 0x1e
        /*009e*/ 	.short	(.L_1527 - .L_1526)
.L_1526:
        /*00a0*/ 	.word	0x00000000


	//----- nvinfo : EIATTR_CBANK_PARAM_SIZE
	.align		4
.L_1527:
        /*00a4*/ 	.byte	0x03, 0x19
        /*00a6*/ 	.short	0x0038


	//----- nvinfo : EIATTR_PARAM_CBANK
	.align		4
        /*00a8*/ 	.byte	0x04, 0x0a
        /*00aa*/ 	.short	(.L_1529 - .L_1528)
	.align		4
.L_1528:
        /*00ac*/ 	.word	index@(.nv.constant0.contiguous_reduce3_u8)
        /*00b0*/ 	.short	0x0380
        /*00b2*/ 	.short	0x0038


	//----- nvinfo : EIATTR_SW_WAR
	.align		4
.L_1529:
        /*00b4*/ 	.byte	0x04, 0x36
        /*00b6*/ 	.short	(.L_1531 - .L_1530)
.L_1530:
        /*00b8*/ 	.word	0x00000008
.L_1531:


//--------------------- .nv.info.contiguous_reduce22_u8 --------------------------
	.section	.nv.info.contiguous_reduce22_u8,"",@"SHT_CUDA_INFO"
	.sectionflags	@""
	.align	4


	//----- nvinfo : EIATTR_CUDA_API_VERSION
	.align		4
        /*0000*/ 	.byte	0x04, 0x37
        /*0002*/ 	.short	(.L_1533 - .L_1532)
.L_1532:
        /*0004*/ 	.word	0x00000082


	//----- nvinfo : EIATTR_KPARAM_INFO
	.align		4
.L_1533:
        /*0008*/ 	.byte	0x04, 0x17
        /*000a*/ 	.short	(.L_1535 - .L_1534)
.L_1534:
        /*000c*/ 	.word	0x00000000
        /*0010*/ 	.short	0x0003
        /*0012*/ 	.short	0x0018
        /*0014*/ 	.byte	0x00, 0xf0, 0x21, 0x00


	//----- nvinfo : EIATTR_KPARAM_INFO
	.align		4
.L_1535:
        /*0018*/ 	.byte	0x04, 0x17
        /*001a*/ 	.short	(.L_1537 - .L_1536)
.L_1536:
        /*001c*/ 	.word	0x00000000
        /*0020*/ 	.short	0x0002
        /*0022*/ 	.short	0x0010
        /*0024*/ 	.byte	0x00, 0xf0, 0x21, 0x00


	//----- nvinfo : EIATTR_KPARAM_INFO
	.align		4
.L_1537:
        /*0028*/ 	.byte	0x04, 0x17
        /*002a*/ 	.short	(.L_1539 - .L_1538)
.L_1538:
        /*002c*/ 	.word	0x00000000
        /*0030*/ 	.short	0x0001
        /*0032*/ 	.short	0x0008
        /*0034*/ 	.byte	0x00, 0xf5, 0x21, 0x00


	//----- nvinfo : EIATTR_KPARAM_INFO
	.align		4
.L_1539:
        /*0038*/ 	.byte	0x04, 0x17
        /*003a*/ 	.short	(.L_1541 - .L_1540)
.L_1540:
        /*003c*/ 	.word	0x00000000
        /*0040*/ 	.short	0x0000
        /*0042*/ 	.short	0x0000
        /*0044*/ 	.byte	0x00, 0xf5, 0x21, 0x00


	//----- nvinfo : EIATTR_SPARSE_MMA_MASK
	.align		4
.L_1541:
        /*0048*/ 	.byte	0x03, 0x50
        /*004a*/ 	.short	0x0000


	//----- nvinfo : EIATTR_MAXREG_COUNT
	.align		4
        /*004c*/ 	.byte	0x03, 0x1b
        /*004e*/ 	.short	0x00ff


	//----- nvinfo : EIATTR_NUM_BARRIERS
	.align		4
        /*0050*/ 	.byte	0x02, 0x4c
        /*0052*/ 	.byte	0x01
	.zero		1


	//----- nvinfo : EIATTR_MERCURY_ISA_VERSION
	.align		4
        /*0054*/ 	.byte	0x03, 0x5f
        /*0056*/ 	.short	0x0101


	//----- nvinfo : EIATTR_VRC_CTA_INIT_COUNT
	.align		4
        /*0058*/ 	.byte	0x02, 0x4a
	.zero		1
	.zero		1


	//----- nvinfo : EIATTR_EXIT_INSTR_OFFSETS
	.align		4
        /*005c*/ 	.byte	0x04, 0x1c
        /*005e*/ 	.short	(.L_1543 - .L_1542)


	//   ....[0]....
.L_1542:
        /*0060*/ 	.word	0x000003d0


	//   ....[1]....
        /*0064*/ 	.word	0x000005c0


	//   ....[2]....
        /*0068*/ 	.word	0x000006d0


	//----- nvinfo : EIATTR_CRS_STACK_SIZE
	.align		4
.L_1543:
        /*006c*/ 	.byte	0x04, 0x1e
        /*006e*/ 	.short	(.L_1545 - .L_1544)
.L_1544:
        /*0070*/ 	.word	0x00000000


	//----- nvinfo : EIATTR_CBANK_PARAM_SIZE
	.align		4
.L_1545:
        /*0074*/ 	.byte	0x03, 0x19
        /*0076*/ 	.short	0x0020


	//----- nvinfo : EIATTR_PARAM_CBANK
	.align		4
        /*0078*/ 	.byte	0x04, 0x0a
        /*007a*/ 	.short	(.L_1547 - .L_1546)
	.align		4
.L_1546:
        /*007c*/ 	.word	index@(.nv.constant0.contiguous_reduce22_u8)
        /*0080*/ 	.short	0x0380
        /*0082*/ 	.short	0x0020


	//----- nvinfo : EIATTR_SW_WAR
	.align		4
.L_1547:
        /*0084*/ 	.byte	0x04, 0x36
        /*0086*/ 	.short	(.L_1549 - .L_1548)
.L_1548:
        /*0088*/ 	.word	0x00000008
.L_1549:


//--------------------- .nv.info.contiguous_reduce2_u8 --------------------------
	.section	.nv.info.contiguous_reduce2_u8,"",@"SHT_CUDA_INFO"
	.sectionflags	@""
	.align	4


	//----- nvinfo : EIATTR_CUDA_API_VERSION
	.align		4
        /*0000*/ 	.byte	0x04, 0x37
        /*0002*/ 	.short	(.L_1551 - .L_1550)
.L_1550:
        /*0004*/ 	.word	0x00000082


	//----- nvinfo : EIATTR_KPARAM_INFO
	.align		4
.L_1551:
        /*0008*/ 	.byte	0x04, 0x17
        /*000a*/ 	.short	(.L_1553 - .L_1552)
.L_1552:
        /*000c*/ 	.word	0x00000000
        /*0010*/ 	.short	0x0006
        /*0012*/ 	.short	0x0030
        /*0014*/ 	.byte	0x00, 0xf0, 0x21, 0x00


	//----- nvinfo : EIATTR_KPARAM_INFO
	.align		4
.L_1553:
        /*0018*/ 	.byte	0x04, 0x17
        /*001a*/ 	.short	(.L_1555 - .L_1554)
.L_1554:
        /*001c*/ 	.word	0x00000000
        /*0020*/ 	.short	0x0005
        /*0022*/ 	.short	0x0028
        /*0024*/ 	.byte	0x00, 0xf0, 0x21, 0x00


	//----- nvinfo : EIATTR_KPARAM_INFO
	.align		4
.L_1555:
        /*0028*/ 	.byte	0x04, 0x17
        /*002a*/ 	.short	(.L_1557 - .L_1556)
.L_1556:
        /*002c*/ 	.word	0x00000000
        /*0030*/ 	.short	0x0004
        /*0032*/ 	.short	0x0020
        /*0034*/ 	.byte	0x00, 0xf0, 0x21, 0x00


	//----- nvinfo : EIATTR_KPARAM_INFO
	.align		4
.L_1557:
        /*0038*/ 	.byte	0x04, 0x17
        /*003a*/ 	.short	(.L_1559 - .L_1558)
.L_1558:
        /*003c*/ 	.word	0x00000000
        /*0040*/ 	.short	0x0003
        /*0042*/ 	.short	0x0018
        /*0044*/ 	.byte	0x00, 0xf5, 0x21, 0x00


	//----- nvinfo : EIATTR_KPARAM_INFO
	.align		4
.L_1559:
        /*0048*/ 	.byte	0x04, 0x17
        /*004a*/ 	.short	(.L_1561 - .L_1560)
.L_1560:
        /*004c*/ 	.word	0x00000000
        /*0050*/ 	.short	0x0002
        /*0052*/ 	.short	0x0010
        /*0054*/ 	.byte	0x00, 0xf5, 0x21, 0x00


	//----- nvinfo : EIATTR_KPARAM_INFO
	.align		4
.L_1561:
        /*0058*/ 	.byte	0x04, 0x17
        /*005a*/ 	.short	(.L_1563 - .L_1562)
.L_1562:
        /*005c*/ 	.word	0x00000000
        /*0060*/ 	.short	0x0001
        /*0062*/ 	.short	0x0008
        /*0064*/ 	.byte	0x00, 0xf5, 0x21, 0x00


	//----- nvinfo : EIATTR_KPARAM_INFO
	.align		4
.L_1563:
        /*0068*/ 	.byte	0x04, 0x17
        /*006a*/ 	.short	(.L_1565 - .L_1564)
.L_1564:
        /*006c*/ 	.word	0x00000000
        /*0070*/ 	.short	0x0000
        /*0072*/ 	.short	0x0000
        /*0074*/ 	.byte	0x00, 0xf5, 0x21, 0x00


	//----- nvinfo : EIATTR_SPARSE_MMA_MASK
	.align		4
.L_1565:
        /*0078*/ 	.byte	0x03, 0x50
        /*007a*/ 	.short	0x0000


	//----- nvinfo : EIATTR_MAXREG_COUNT
	.align		4
        /*007c*/ 	.byte	0x03, 0x1b
        /*007e*/ 	.short	0x00ff


	//----- nvinfo : EIATTR_NUM_BARRIERS
	.align		4
        /*0080*/ 	.byte	0x02, 0x4c
        /*0082*/ 	.byte	0x01
	.zero		1


	//----- nvinfo : EIATTR_MERCURY_ISA_VERSION
	.align		4
        /*0084*/ 	.byte	0x03, 0x5f
        /*0086*/ 	.short	0x0101


	//----- nvinfo : EIATTR_VRC_CTA_INIT_COUNT
	.align		4
        /*0088*/ 	.byte	0x02, 0x4a
	.zero		1
	.zero		1


	//----- nvinfo : EIATTR_EXIT_INSTR_OFFSETS
	.align		4
        /*008c*/ 	.byte	0x04, 0x1c
        /*008e*/ 	.short	(.L_1567 - .L_1566)


	//   ....[0]....
.L_1566:
        /*0090*/ 	.word	0x00006750


	//   ....[1]....
        /*0094*/ 	.word	0x00006940


	//   ....[2]....
        /*0098*/ 	.word	0x00006a50


	//----- nvinfo : EIATTR_CRS_STACK_SIZE
	.align		4
.L_1567:
        /*009c*/ 	.byte	0x04, 0x1e
        /*009e*/ 	.short	(.L_1569 - .L_1568)
.L_1568:
        /*00a0*/ 	.word	0x00000000


	//----- nvinfo : EIATTR_CBANK_PARAM_SIZE
	.align		4
.L_1569:
        /*00a4*/ 	.byte	0x03, 0x19
        /*00a6*/ 	.short	0x0038


	//----- nvinfo : EIATTR_PARAM_CBANK
	.align		4
        /*00a8*/ 	.byte	0x04, 0x0a
        /*00aa*/ 	.short	(.L_1571 - .L_1570)
	.align		4
.L_1570:
        /*00ac*/ 	.word	index@(.nv.constant0.contiguous_reduce2_u8)
        /*00b0*/ 	.short	0x0380
        /*00b2*/ 	.short	0x0038


	//----- nvinfo : EIATTR_SW_WAR
	.align		4
.L_1571:
        /*00b4*/ 	.byte	0x04, 0x36
        /*00b6*/ 	.short	(.L_1573 - .L_1572)
.L_1572:
        /*00b8*/ 	.word	0x00000008
.L_1573:


//--------------------- .nv.info.uncontiguous_reduce_u8 --------------------------
	.section	.nv.info.uncontiguous_reduce_u8,"",@"SHT_CUDA_INFO"
	.sectionflags	@""
	.align	4


	//----- nvinfo : EIATTR_CUDA_API_VERSION
	.align		4
        /*0000*/ 	.byte	0x04, 0x37
        /*0002*/ 	.short	(.L_1575 - .L_1574)
.L_1574:
        /*0004*/ 	.word	0x00000082


	//----- nvinfo : EIATTR_KPARAM_INFO
	.align		4
.L_1575:
        /*0008*/ 	.byte	0x04, 0x17
        /*000a*/ 	.short	(.L_1577 - .L_1576)
.L_1576:
        /*000c*/ 	.word	0x00000000
        /*0010*/ 	.short	0x0005
        /*0012*/ 	.short	0x0028
        /*0014*/ 	.byte	0x00, 0xf0, 0x21, 0x00


	//----- nvinfo : EIATTR_KPARAM_INFO
	.align		4
.L_1577:
        /*0018*/ 	.byte	0x04, 0x17
        /*001a*/ 	.short	(.L_1579 - .L_1578)
.L_1578:
        /*001c*/ 	.word	0x00000000
        /*0020*/ 	.short	0x0004
        /*0022*/ 	.short	0x0020
        /*0024*/ 	.byte	0x00, 0xf0, 0x21, 0x00


	//----- nvinfo : EIATTR_KPARAM_INFO
	.align		4
.L_1579:
        /*0028*/ 	.byte	0x04, 0x17
        /*002a*/ 	.short	(.L_1581 - .L_1580)
.L_1580:
        /*002c*/ 	.word	0x00000000
        /*0030*/ 	.short	0x0003
        /*0032*/ 	.short	0x0018
        /*0034*/ 	.byte	0x00, 0xf5, 0x21, 0x00


	//----- nvinfo : EIATTR_KPARAM_INFO
	.align		4
.L_1581:
        /*0038*/ 	.byte	0x04, 0x17
        /*003a*/ 	.short	(.L_1583 - .L_1582)
.L_1582:
        /*003c*/ 	.word	0x00000000
        /*0040*/ 	.short	0x0002
        /*0042*/ 	.short	0x0010
        /*0044*/ 	.byte	0x00, 0xf5, 0x21, 0x00


	//----- nvinfo : EIATTR_KPARAM_INFO
	.align		4
.L_1583:
        /*0048*/ 	.byte	0x04, 0x17
        /*004a*/ 	.short	(.L_1585 - .L_1584)
.L_1584:
        /*004c*/ 	.word	0x00000000
        /*0050*/ 	.short	0x0001
        /*0052*/ 	.short	0x0008
        /*0054*/ 	.byte	0x00, 0xf5, 0x21, 0x00


	//----- nvinfo : EIATTR_KPARAM_INFO
	.align		4
.L_1585:
        /*0058*/ 	.byte	0x04, 0x17
        /*005a*/ 	.short	(.L_1587 - .L_1586)
.L_1586:
        /*005c*/ 	.word	0x00000000
        /*0060*/ 	.short	0x0000
        /*0062*/ 	.short	0x0000
        /*0064*/ 	.byte	0x00, 0xf5, 0x21, 0x00


	//----- nvinfo : EIATTR_SPARSE_MMA_MASK
	.align		4
.L_1587:
        /*0068*/ 	.byte	0x03, 0x50
        /*006a*/ 	.short	0x0000


	//----- nvinfo : EIATTR_MAXREG_COUNT
	.align		4
        /*006c*/ 	.byte	0x03, 0x1b
        /*006e*/ 	.short	0x00ff


	//----- nvinfo : EIATTR_NUM_BARRIERS
	.align		4
        /*0070*/ 	.byte	0x02, 0x4c
        /*0072*/ 	.byte	0x01
	.zero		1


	//----- nvinfo : EIATTR_MERCURY_ISA_VERSION
	.align		4
        /*0074*/ 	.byte	0x03, 0x5f
        /*0076*/ 	.short	0x0101


	//----- nvinfo : EIATTR_VRC_CTA_INIT_COUNT
	.align		4
        /*0078*/ 	.byte	0x02, 0x4a
	.zero		1
	.zero		1


	//----- nvinfo : EIATTR_EXIT_INSTR_OFFSETS
	.align		4
        /*007c*/ 	.byte	0x04, 0x1c
        /*007e*/ 	.short	(.L_1589 - .L_1588)


	//   ....[0]....
.L_1588:
        /*0080*/ 	.word	0x00006710


	//   ....[1]....
        /*0084*/ 	.word	0x00006900


	//   ....[2]....
        /*0088*/ 	.word	0x000069b0


	//----- nvinfo : EIATTR_CRS_STACK_SIZE
	.align		4
.L_1589:
        /*008c*/ 	.byte	0x04, 0x1e
        /*008e*/ 	.short	(.L_1591 - .L_1590)
.L_1590:
        /*0090*/ 	.word	0x00000000


	//----- nvinfo : EIATTR_CBANK_PARAM_SIZE
	.align		4
.L_1591:
        /*0094*/ 	.byte	0x03, 0x19
        /*0096*/ 	.short	0x0030


	//----- nvinfo : EIATTR_PARAM_CBANK
	.align		4
        /*0098*/ 	.byte	0x04, 0x0a
        /*009a*/ 	.short	(.L_1593 - .L_1592)
	.align		4
.L_1592:
        /*009c*/ 	.word	index@(.nv.constant0.uncontiguous_reduce_u8)
        /*00a0*/ 	.short	0x0380
        /*00a2*/ 	.short	0x0030


	//----- nvinfo : EIATTR_SW_WAR
	.align		4
.L_1593:
        /*00a4*/ 	.byte	0x04, 0x36
        /*00a6*/ 	.short	(.L_1595 - .L_1594)
.L_1594:
        /*00a8*/ 	.word	0x00000008
.L_1595:


//--------------------- .nv.info.contiguous_reduce_u8 --------------------------
	.section	.nv.info.contiguous_reduce_u8,"",@"SHT_CUDA_INFO"
	.sectionflags	@""
	.align	4


	//----- nvinfo : EIATTR_CUDA_API_VERSION
	.align		4
        /*0000*/ 	.byte	0x04, 0x37
        /*0002*/ 	.short	(.L_1597 - .L_1596)
.L_1596:
        /*0004*/ 	.word	0x00000082


	//----- nvinfo : EIATTR_KPARAM_INFO
	.align		4
.L_1597:
        /*0008*/ 	.byte	0x04, 0x17
        /*000a*/ 	.short	(.L_1599 - .L_1598)
.L_1598:
        /*000c*/ 	.word	0x00000000
        /*0010*/ 	.short	0x0002
        /*0012*/ 	.short	0x0010
        /*0014*/ 	.byte	0x00, 0xf0, 0x21, 0x00


	//----- nvinfo : EIATTR_KPARAM_INFO
	.align		4
.L_1599:
        /*0018*/ 	.byte	0x04, 0x17
        /*001a*/ 	.short	(.L_1601 - .L_1600)
.L_1600:
        /*001c*/ 	.word	0x00000000
        /*0020*/ 	.short	0x0001
        /*0022*/ 	.short	0x0008
        /*0024*/ 	.byte	0x00, 0xf5, 0x21, 0x00


	//----- nvinfo : EIATTR_KPARAM_INFO
	.align		4
.L_1601:
        /*0028*/ 	.byte	0x04, 0x17
        /*002a*/ 	.short	(.L_1603 - .L_1602)
.L_1602:
        /*002c*/ 	.word	0x00000000
        /*0030*/ 	.short	0x0000
        /*0032*/ 	.short	0x0000
        /*0034*/ 	.byte	0x00, 0xf5, 0x21, 0x00


	//----- nvinfo : EIATTR_SPARSE_MMA_MASK
	.align		4
.L_1603:
        /*0038*/ 	.byte	0x03, 0x50
        /*003a*/ 	.short	0x0000


	//----- nvinfo : EIATTR_MAXREG_COUNT
	.align		4
        /*003c*/ 	.byte	0x03, 0x1b
        /*003e*/ 	.short	0x00ff


	//----- nvinfo : EIATTR_NUM_BARRIERS
	.align		4
        /*0040*/ 	.byte	0x02, 0x4c
        /*0042*/ 	.byte	0x01
	.zero		1


	//----- nvinfo : EIATTR_MERCURY_ISA_VERSION
	.align		4
        /*0044*/ 	.byte	0x03, 0x5f
        /*0046*/ 	.short	0x0101


	//----- nvinfo : EIATTR_VRC_CTA_INIT_COUNT
	.align		4
        /*0048*/ 	.byte	0x02, 0x4a
	.zero		1
	.zero		1


	//----- nvinfo : EIATTR_EXIT_INSTR_OFFSETS
	.align		4
        /*004c*/ 	.byte	0x04, 0x1c
        /*004e*/ 	.short	(.L_1605 - .L_1604)


	//   ....[0]....
.L_1604:
        /*0050*/ 	.word	0x00000330


	//   ....[1]....
        /*0054*/ 	.word	0x00000520


	//   ....[2]....
        /*0058*/ 	.word	0x000005d0


	//----- nvinfo : EIATTR_CRS_STACK_SIZE
	.align		4
.L_1605:
        /*005c*/ 	.byte	0x04, 0x1e
        /*005e*/ 	.short	(.L_1607 - .L_1606)
.L_1606:
        /*0060*/ 	.word	0x00000000


	//----- nvinfo : EIATTR_CBANK_PARAM_SIZE
	.align		4
.L_1607:
        /*0064*/ 	.byte	0x03, 0x19
        /*0066*/ 	.short	0x0018


	//----- nvinfo : EIATTR_PARAM_CBANK
	.align		4
        /*0068*/ 	.byte	0x04, 0x0a
        /*006a*/ 	.short	(.L_1609 - .L_1608)
	.align		4
.L_1608:
        /*006c*/ 	.word	index@(.nv.constant0.contiguous_reduce_u8)
        /*0070*/ 	.short	0x0380
        /*0072*/ 	.short	0x0018


	//----- nvinfo : EIATTR_SW_WAR
	.align		4
.L_1609:
        /*0074*/ 	.byte	0x04, 0x36
        /*0076*/ 	.short	(.L_1611 - .L_1610)
.L_1610:
        /*0078*/ 	.word	0x00000008
.L_1611:


//--------------------- .nv.info.contiguous_reduce33_i64 --------------------------
	.section	.nv.info.contiguous_reduce33_i64,"",@"SHT_CUDA_INFO"
	.sectionflags	@""
	.align	4


	//----- nvinfo : EIATTR_CUDA_API_VERSION
	.align		4
        /*0000*/ 	.byte	0x04, 0x37
        /*0002*/ 	.short	(.L_1613 - .L_1612)
.L_1612:
        /*0004*/ 	.word	0x00000082


	//----- nvinfo : EIATTR_KPARAM_INFO
	.align		4
.L_1613:
        /*0008*/ 	.byte	0x04, 0x17
        /*000a*/ 	.short	(.L_1615 - .L_1614)
.L_1614:
        /*000c*/ 	.word	0x00000000
        /*0010*/ 	.short	0x0004
        /*0012*/ 	.short	0x0020
        /*0014*/ 	.byte	0x00, 0xf0, 0x21, 0x00


	//----- nvinfo : EIATTR_KPARAM_INFO
	.align		4
.L_1615:
        /*0018*/ 	.byte	0x04, 0x17
        /*001a*/ 	.short	(.L_1617 - .L_1616)
.L_1616:
        /*001c*/ 	.word	0x00000000
        /*0020*/ 	.short	0x0003
        /*0022*/ 	.short	0x0018
        /*0024*/ 	.byte	0x00, 0xf0, 0x21, 0x00


	//----- nvinfo : EIATTR_KPARAM_INFO
	.align		4
.L_1617:
        /*0028*/ 	.byte	0x04, 0x17
        /*002a*/ 	.short	(.L_1619 - .L_1618)
.L_1618:
        /*002c*/ 	.word	0x00000000
        /*0030*/ 	.short	0x0002
        /*0032*/ 	.short	0x0010
        /*0034*/ 	.byte	0x00, 0xf0, 0x21, 0x00


	//----- nvinfo : EIATTR_KPARAM_INFO
	.align		4
.L_1619:
        /*0038*/ 	.byte	0x04, 0x17
        /*003a*/ 	.short	(.L_1621 - .L_1620)
.L_1620:
        /*003c*/ 	.word	0x00000000
        /*0040*/ 	.short	0x0001
        /*0042*/ 	.short	0x0008
        /*0044*/ 	.byte	0x00, 0xf5, 0x21, 0x00


	//----- nvinfo : EIATTR_KPARAM_INFO
	.align		4
.L_1621:
        /*0048*/ 	.byte	0x04, 0x17
        /*004a*/ 	.short	(.L_1623 - .L_1622)
.L_1622:
        /*004c*/ 	.word	0x00000000
        /*0050*/ 	.short	0x0000
        /*0052*/ 	.short	0x0000
        /*0054*/ 	.byte	0x00, 0xf5, 0x21, 0x00


	//----- nvinfo : EIATTR_SPARSE_MMA_MASK
	.align		4
.L_1623:
        /*0058*/ 	.byte	0x03, 0x50
        /*005a*/ 	.short	0x0000


	//----- nvinfo : EIATTR_MAXREG_COUNT
	.align		4
        /*005c*/ 	.byte	0x03, 0x1b
        /*005e*/ 	.short	0x00ff


	//----- nvinfo : EIATTR_NUM_BARRIERS
	.align		4
        /*0060*/ 	.byte	0x02, 0x4c
        /*0062*/ 	.byte	0x01
	.zero		1


	//----- nvinfo : EIATTR_MERCURY_ISA_VERSION
	.align		4
        /*0064*/ 	.byte	0x03, 0x5f
        /*0066*/ 	.short	0x0101


	//----- nvinfo : EIATTR_VRC_CTA_INIT_COUNT
	.align		4
        /*0068*/ 	.byte	0x02, 0x4a
	.zero		1
	.zero		1


	//----- nvinfo : EIATTR_EXIT_INSTR_OFFSETS
	.align		4
        /*006c*/ 	.byte	0x04, 0x1c
        /*006e*/ 	.short	(.L_1625 - .L_1624)


	//   ....[0]....
.L_1624:
        /*0070*/ 	.word	0x00000170


	//   ....[1]....
        /*0074*/ 	.word	0x00000200


	//   ....[2]....
        /*0078*/ 	.word	0x00000b10


	//----- nvinfo : EIATTR_CBANK_PARAM_SIZE
	.align		4
.L_1625:
        /*007c*/ 	.byte	0x03, 0x19
        /*007e*/ 	.short	0x0028


	//----- nvinfo : EIATTR_PARAM_CBANK
	.align		4
        /*0080*/ 	.byte	0x04, 0x0a
        /*0082*/ 	.short	(.L_1627 - .L_1626)
	.align		4
.L_1626:
        /*0084*/ 	.word	index@(.nv.constant0.contiguous_reduce33_i64)
        /*0088*/ 	.short	0x0380
        /*008a*/ 	.short	0x0028


	//----- nvinfo : EIATTR_SW_WAR
	.align		4
.L_1627:
        /*008c*/ 	.byte	0x04, 0x36
        /*008e*/ 	.short	(.L_1629 - .L_1628)
.L_1628:
        /*0090*/ 	.word	0x00000008
.L_1629:


//--------------------- .nv.info.contiguous_reduce3_i64 --------------------------
	.section	.nv.info.contiguous_reduce3_i64,"",@"SHT_CUDA_INFO"
	.sectionflags	@""
	.align	4


	//----- nvinfo : EIATTR_CUDA_API_VERSION
	.align		4
        /*0000*/ 	.byte	0x04, 0x37
        /*0002*/ 	.short	(.L_1631 - .L_1630)
.L_1630:
        /*0004*/ 	.word	0x00000082


	//----- nvinfo : EIATTR_KPARAM_INFO
	.align		4
.L_1631:
        /*0008*/ 	.byte	0x04, 0x17
        /*000a*/ 	.short	(.L_1633 - .L_1632)
.L_1632:
        /*000c*/ 	.word	0x00000000
        /*0010*/ 	.short	0x0006
        /*0012*/ 	.short	0x0030
        /*0014*/ 	.byte	0x00, 0xf0, 0x21, 0x00


	//----- nvinfo : EIATTR_KPARAM_INFO
	.align		4
.L_1633:
        /*0018*/ 	.byte	0x04, 0x17
        /*001a*/ 	.short	(.L_1635 - .L_1634)
.L_1634:
        /*001c*/ 	.word	0x00000000
        /*0020*/ 	.short	0x0005
        /*0022*/ 	.short	0x0028
        /*0024*/ 	.byte	0x00, 0xf0, 0x21, 0x00


	//----- nvinfo : EIATTR_KPARAM_INFO
	.align		4
.L_1635:
        /*0028*/ 	.byte	0x04, 0x17
        /*002a*/ 	.short	(.L_1637 - .L_1636)
.L_1636:
        /*002c*/ 	.word	0x00000000
        /*0030*/ 	.short	0x0004
        /*0032*/ 	.short	0x0020
        /*0034*/ 	.byte	0x00, 0xf0, 0x21, 0x00


	//----- nvinfo : EIATTR_KPARAM_INFO
	.align		4
.L_1637:
        /*0038*/ 	.byte	0x04, 0x17
        /*003a*/ 	.short	(.L_1639 - .L_1638)
.L_1638:
        /*003c*/ 	.word	0x00000000
        /*0040*/ 	.short	0x0003
        /*0042*/ 	.short	0x0018
        /*0044*/ 	.byte	0x00, 0xf5, 0x21, 0x00


	//----- nvinfo : EIATTR_KPARAM_INFO
	.align		4
.L_1639:
        /*0048*/ 	.byte	0x04, 0x17
        /*004a*/ 	.short	(.L_1641 - .L_1640)
.L_1640:
        /*004c*/ 	.word	0x00000000
        /*0050*/ 	.short	0x0002
        /*0052*/ 	.short	0x0010
        /*0054*/ 	.byte	0x00, 0xf5, 0x21, 0x00


	//----- nvinfo : EIATTR_KPARAM_INFO
	.align		4
.L_1641:
        /*0058*/ 	.byte	0x04, 0x17
        /*005a*/ 	.short	(.L_1643 - .L_1642)
.L_1642:
        /*005c*/ 	.word	0x00000000
        /*0060*/ 	.short	0x0001
        /*0062*/ 	.short	0x0008
        /*0064*/ 	.byte	0x00, 0xf5, 0x21, 0x00


	//----- nvinfo : EIATTR_KPARAM_INFO
	.align		4
.L_1643:
        /*0068*/ 	.byte	0x04, 0x17
        /*006a*/ 	.short	(.L_1645 - .L_1644)
.L_1644:
        /*006c*/ 	.word	0x00000000
        /*0070*/ 	.short	0x0000
        /*0072*/ 	.short	0x0000
        /*0074*/ 	.byte	0x00, 0xf5, 0x21, 0x00


	//----- nvinfo : EIATTR_SPARSE_MMA_MASK
	.align		4
.L_1645:
        /*0078*/ 	.byte	0x03, 0x50
        /*007a*/ 	.short	0x0000


	//----- nvinfo : EIATTR_MAXREG_COUNT
	.align		4
        /*007c*/ 	.byte	0x03, 0x1b
        /*007e*/ 	.short	0x00ff


	//----- nvinfo : EIATTR_NUM_BARRIERS
	.align		4
        /*0080*/ 	.byte	0x02, 0x4c
        /*0082*/ 	.byte	0x01
	.zero		1


	//----- nvinfo : EIATTR_MERCURY_ISA_VERSION
	.align		4
        /*0084*/ 	.byte	0x03, 0x5f
        /*0086*/ 	.short	0x0101


	//----- nvinfo : EIATTR_VRC_CTA_INIT_COUNT
	.align		4
        /*0088*/ 	.byte	0x02, 0x4a
	.zero		1
	.zero		1


	//----- nvinfo : EIATTR_EXIT_INSTR_OFFSETS
	.align		4
        /*008c*/ 	.byte	0x04, 0x1c
        /*008e*/ 	.short	(.L_1647 - .L_1646)


	//   ....[0]....
.L_1646:
        /*0090*/ 	.word	0x00000170


	//   ....[1]....
        /*0094*/ 	.word	0x00003140


	//   ....[2]....
        /*0098*/ 	.word	0x00003ac0


	//----- nvinfo : EIATTR_CRS_STACK_SIZE
	.align		4
.L_1647:
        /*009c*/ 	.byte	0x04, 0x1e
        /*009e*/ 	.short	(.L_1649 - .L_1648)
.L_1648:
        /*00a0*/ 	.word	0x00000000


	//----- nvinfo : EIATTR_CBANK_PARAM_SIZE
	.align		4
.L_1649:
        /*00a4*/ 	.byte	0x03, 0x19
        /*00a6*/ 	.short	0x0038


	//----- nvinfo : EIATTR_PARAM_CBANK
	.align		4
        /*00a8*/ 	.byte	0x04, 0x0a
        /*00aa*/ 	.short	(.L_1651 - .L_1650)
	.align		4
.L_1650:
        /*00ac*/ 	.word	index@(.nv.constant0.contiguous_reduce3_i64)
        /*00b0*/ 	.short	0x0380
        /*00b2*/ 	.short	0x0038


	//----- nvinfo : EIATTR_SW_WAR
	.align		4
.L_1651:
        /*00b4*/ 	.byte	0x04, 0x36
        /*00b6*/ 	.short	(.L_1653 - .L_1652)
.L_1652:
        /*00b8*/ 	.word	0x00000008
.L_1653:


//--------------------- .nv.info.contiguous_reduce22_i64 --------------------------
	.section	.nv.info.contiguous_reduce22_i64,"",@"SHT_CUDA_INFO"
	.sectionflags	@""
	.align	4


	//----- nvinfo : EIATTR_CUDA_API_VERSION
	.align		4
        /*0000*/ 	.byte	0x04, 0x37
        /*0002*/ 	.short	(.L_1655 - .L_1654)
.L_1654:
        /*0004*/ 	.word	0x00000082


	//----- nvinfo : EIATTR_KPARAM_INFO
	.align		4
.L_1655:
        /*0008*/ 	.byte	0x04, 0x17
        /*000a*/ 	.short	(.L_1657 - .L_1656)
.L_1656:
        /*000c*/ 	.word	0x00000000
        /*0010*/ 	.short	0x0003
        /*0012*/ 	.short	0x0018
        /*0014*/ 	.byte	0x00, 0xf0, 0x21, 0x00


	//----- nvinfo : EIATTR_KPARAM_INFO
	.align		4
.L_1657:
        /*0018*/ 	.byte	0x04, 0x17
        /*001a*/ 	.short	(.L_1659 - .L_1658)
.L_1658:
        /*001c*/ 	.word	0x00000000
        /*0020*/ 	.short	0x0002
        /*0022*/ 	.short	0x0010
        /*0024*/ 	.byte	0x00, 0xf0, 0x21, 0x00


	//----- nvinfo : EIATTR_KPARAM_INFO
	.align		4
.L_1659:
        /*0028*/ 	.byte	0x04, 0x17
        /*002a*/ 	.short	(.L_1661 - .L_1660)
.L_1660:
        /*002c*/ 	.word	0x00000000
        /*0030*/ 	.short	0x0001
        /*0032*/ 	.short	0x0008
        /*0034*/ 	.byte	0x00, 0xf5, 0x21, 0x00


	//----- nvinfo : EIATTR_KPARAM_INFO
	.align		4
.L_1661:
        /*0038*/ 	.byte	0x04, 0x17
        /*003a*/ 	.short	(.L_1663 - .L_1662)
.L_1662:
        /*003c*/ 	.word	0x00000000
        /*0040*/ 	.short	0x0000
        /*0042*/ 	.short	0x0000
        /*0044*/ 	.byte	0x00, 0xf5, 0x21, 0x00


	//----- nvinfo : EIATTR_SPARSE_MMA_MASK
	.align		4
.L_1663:
        /*0048*/ 	.byte	0x03, 0x50
        /*004a*/ 	.short	0x0000


	//----- nvinfo : EIATTR_MAXREG_COUNT
	.align		4
        /*004c*/ 	.byte	0x03, 0x1b
        /*004e*/ 	.short	0x00ff


	//----- nvinfo : EIATTR_NUM_BARRIERS
	.align		4
        /*0050*/ 	.byte	0x02, 0x4c
        /*0052*/ 	.byte	0x01
	.zero		1


	//----- nvinfo : EIATTR_MERCURY_ISA_VERSION
	.align		4
        /*0054*/ 	.byte	0x03, 0x5f
        /*0056*/ 	.short	0x0101


	//----- nvinfo : EIATTR_VRC_CTA_INIT_COUNT
	.align		4
        /*0058*/ 	.byte	0x02, 0x4a
	.zero		1
	.zero		1


	//----- nvinfo : EIATTR_EXIT_INSTR_OFFSETS
	.align		4
        /*005c*/ 	.byte	0x04, 0x1c
        /*005e*/ 	.short	(.L_1665 - .L_1664)


	//   ....[0]....
.L_1664:
        /*0060*/ 	.word	0x000004b0


	//   ....[1]....
        /*0064*/ 	.word	0x00000770


	//   ....[2]....
        /*0068*/ 	.word	0x00000880


	//----- nvinfo : EIATTR_CRS_STACK_SIZE
	.align		4
.L_1665:
        /*006c*/ 	.byte	0x04, 0x1e
        /*006e*/ 	.short	(.L_1667 - .L_1666)
.L_1666:
        /*0070*/ 	.word	0x00000000


	//----- nvinfo : EIATTR_CBANK_PARAM_SIZE
	.align		4
.L_1667:
        /*0074*/ 	.byte	0x03, 0x19
        /*0076*/ 	.short	0x0020


	//----- nvinfo : EIATTR_PARAM_CBANK
	.align		4
        /*0078*/ 	.byte	0x04, 0x0a
        /*007a*/ 	.short	(.L_1669 - .L_1668)
	.align		4
.L_1668:
        /*007c*/ 	.word	index@(.nv.constant0.contiguous_reduce22_i64)
        /*0080*/ 	.short	0x0380
        /*0082*/ 	.short	0x0020


	//----- nvinfo : EIATTR_SW_WAR
	.align		4
.L_1669:
        /*0084*/ 	.byte	0x04, 0x36
        /*0086*/ 	.short	(.L_1671 - .L_1670)
.L_1670:
        /*0088*/ 	.word	0x00000008
.L_1671:


//--------------------- .nv.info.contiguous_reduce2_i64 --------------------------
	.section	.nv.info.contiguous_reduce2_i64,"",@"SHT_CUDA_INFO"
	.sectionflags	@""
	.align	4


	//----- nvinfo : EIATTR_CUDA_API_VERSION
	.align		4
        /*0000*/ 	.byte	0x04, 0x37
        /*0002*/ 	.short	(.L_1673 - .L_1672)
.L_1672:
        /*0004*/ 	.word	0x00000082


	//----- nvinfo : EIATTR_KPARAM_INFO
	.align		4
.L_1673:
        /*0008*/ 	.byte	0x04, 0x17
        /*000a*/ 	.short	(.L_1675 - .L_1674)
.L_1674:
        /*000c*/ 	.word	0x00000000
        /*0010*/ 	.short	0x0006
        /*0012*/ 	.short	0x0030
        /*0014*/ 	.byte	0x00, 0xf0, 0x21, 0x00


	//----- nvinfo : EIATTR_KPARAM_INFO
	.align		4
.L_1675:
        /*0018*/ 	.byte	0x04, 0x17
        /*001a*/ 	.short	(.L_1677 - .L_1676)
.L_1676:
        /*001c*/ 	.word	0x00000000
        /*0020*/ 	.short	0x0005
        /*0022*/ 	.short	0x0028
        /*0024*/ 	.byte	0x00, 0xf0, 0x21, 0x00


	//----- nvinfo : EIATTR_KPARAM_INFO
	.align		4
.L_1677:
        /*0028*/ 	.byte	0x04, 0x17
        /*002a*/ 	.short	(.L_1679 - .L_1678)
.L_1678:
        /*002c*/ 	.word	0x00000000
        /*0030*/ 	.short	0x0004
        /*0032*/ 	.short	0x0020
        /*0034*/ 	.byte	0x00, 0xf0, 0x21, 0x00


	//----- nvinfo : EIATTR_KPARAM_INFO
	.align		4
.L_1679:
        /*0038*/ 	.byte	0x04, 0x17
        /*003a*/ 	.short	(.L_1681 - .L_1680)
.L_1680:
        /*003c*/ 	.word	0x00000000
        /*0040*/ 	.short	0x0003
        /*0042*/ 	.short	0x0018
        /*0044*/ 	.byte	0x00, 0xf5, 0x21, 0x00


	//----- nvinfo : EIATTR_KPARAM_INFO
	.align		4
.L_1681:
        /*0048*/ 	.byte	0x04, 0x17
        /*004a*/ 	.short	(.L_1683 - .L_1682)
.L_1682:
        /*004c*/ 	.word	0x00000000
        /*0050*/ 	.short	0x0002
        /*0052*/ 	.short	0x0010
        /*0054*/ 	.byte	0x00, 0xf5, 0x21, 0x00


	//----- nvinfo : EIATTR_KPARAM_INFO
	.align		4
.L_1683:
        /*0058*/ 	.byte	0x04, 0x17
        /*005a*/ 	.short	(.L_1685 - .L_1684)
.L_1684:
        /*005c*/ 	.word	0x00000000
        /*0060*/ 	.short	0x0001
        /*0062*/ 	.short	0x0008
        /*0064*/ 	.byte	0x00, 0xf5, 0x21, 0x00


	//----- nvinfo : EIATTR_KPARAM_INFO
	.align		4
.L_1685:
        /*0068*/ 	.byte	0x04, 0x17
        /*006a*/ 	.short	(.L_1687 - .L_1686)
.L_1686:
        /*006c*/ 	.word	0x00000000
        /*0070*/ 	.short	0x0000
        /*0072*/ 	.short	0x0000
        /*0074*/ 	.byte	0x00, 0xf5, 0x21, 0x00


	//----- nvinfo : EIATTR_SPARSE_MMA_MASK
	.align		4
.L_1687:
        /*0078*/ 	.byte	0x03, 0x50
        /*007a*/ 	.short	0x0000


	//----- nvinfo : EIATTR_MAXREG_COUNT
	.align		4
        /*007c*/ 	.byte	0x03, 0x1b
        /*007e*/ 	.short	0x00ff


	//----- nvinfo : EIATTR_NUM_BARRIERS
	.align		4
        /*0080*/ 	.byte	0x02, 0x4c
        /*0082*/ 	.byte	0x01
	.zero		1


	//----- nvinfo : EIATTR_MERCURY_ISA_VERSION
	.align		4
        /*0084*/ 	.byte	0x03, 0x5f
        /*0086*/ 	.short	0x0101


	//----- nvinfo : EIATTR_VRC_CTA_INIT_COUNT
	.align		4
        /*0088*/ 	.byte	0x02, 0x4a
	.zero		1
	.zero		1


	//----- nvinfo : EIATTR_EXIT_INSTR_OFFSETS
	.align		4
        /*008c*/ 	.byte	0x04, 0x1c
        /*008e*/ 	.short	(.L_1689 - .L_1688)


	//   ....[0]....
.L_1688:
        /*0090*/ 	.word	0x00006890


	//   ....[1]....
        /*0094*/ 	.word	0x00006b50


	//   ....[2]....
        /*0098*/ 	.word	0x00006c60


	//----- nvinfo : EIATTR_CRS_STACK_SIZE
	.align		4
.L_1689:
        /*009c*/ 	.byte	0x04, 0x1e
        /*009e*/ 	.short	(.L_1691 - .L_1690)
.L_1690:
        /*00a0*/ 	.word	0x00000000


	//----- nvinfo : EIATTR_CBANK_PARAM_SIZE
	.align		4
.L_1691:
        /*00a4*/ 	.byte	0x03, 0x19
        /*00a6*/ 	.short	0x0038


	//----- nvinfo : EIATTR_PARAM_CBANK
	.align		4
        /*00a8*/ 	.byte	0x04, 0x0a
        /*00aa*/ 	.short	(.L_1693 - .L_1692)
	.align		4
.L_1692:
        /*00ac*/ 	.word	index@(.nv.constant0.contiguous_reduce2_i64)
        /*00b0*/ 	.short	0x0380
        /*00b2*/ 	.short	0x0038


	//----- nvinfo : EIATTR_SW_WAR
	.align		4
.L_1693:
        /*00b4*/ 	.byte	0x04, 0x36
        /*00b6*/ 	.short	(.L_1695 - .L_1694)
.L_1694:
        /*00b8*/ 	.word	0x00000008
.L_1695:


//--------------------- .nv.info.uncontiguous_reduce_i64 --------------------------
	.section	.nv.info.uncontiguous_reduce_i64,"",@"SHT_CUDA_INFO"
	.sectionflags	@""
	.align	4


	//----- nvinfo : EIATTR_CUDA_API_VERSION
	.align		4
        /*0000*/ 	.byte	0x04, 0x37
        /*0002*/ 	.short	(.L_1697 - .L_1696)
.L_1696:
        /*0004*/ 	.word	0x00000082


	//----- nvinfo : EIATTR_KPARAM_INFO
	.align		4
.L_1697:
        /*0008*/ 	.byte	0x04, 0x17
        /*000a*/ 	.short	(.L_1699 - .L_1698)
.L_1698:
        /*000c*/ 	.word	0x00000000
        /*0010*/ 	.short	0x0005
        /*0012*/ 	.short	0x0028
        /*0014*/ 	.byte	0x00, 0xf0, 0x21, 0x00


	//----- nvinfo : EIATTR_KPARAM_INFO
	.align		4
.L_1699:
        /*0018*/ 	.byte	0x04, 0x17
        /*001a*/ 	.short	(.L_1701 - .L_1700)
.L_1700:
        /*001c*/ 	.word	0x00000000
        /*0020*/ 	.short	0x0004
        /*0022*/ 	.short	0x0020
        /*0024*/ 	.byte	0x00, 0xf0, 0x21, 0x00


	//----- nvinfo : EIATTR_KPARAM_INFO
	.align		4
.L_1701:
        /*0028*/ 	.byte	0x04, 0x17
        /*002a*/ 	.short	(.L_1703 - .L_1702)
.L_1702:
        /*002c*/ 	.word	0x00000000
        /*0030*/ 	.short	0x0003
        /*0032*/ 	.short	0x0018
        /*0034*/ 	.byte	0x00, 0xf5, 0x21, 0x00


	//----- nvinfo : EIATTR_KPARAM_INFO
	.align		4
.L_1703:
        /*0038*/ 	.byte	0x04, 0x17
        /*003a*/ 	.short	(.L_1705 - .L_1704)
.L_1704:
        /*003c*/ 	.word	0x00000000
        /*0040*/ 	.short	0x0002
        /*0042*/ 	.short	0x0010
        /*0044*/ 	.byte	0x00, 0xf5, 0x21, 0x00


	//----- nvinfo : EIATTR_KPARAM_INFO
	.align		4
.L_1705:
        /*0048*/ 	.byte	0x04, 0x17
        /*004a*/ 	.short	(.L_1707 - .L_1706)
.L_1706:
        /*004c*/ 	.word	0x00000000
        /*0050*/ 	.short	0x0001
        /*0052*/ 	.short	0x0008
        /*0054*/ 	.byte	0x00, 0xf5, 0x21, 0x00


	//----- nvinfo : EIATTR_KPARAM_INFO
	.align		4
.L_1707:
        /*0058*/ 	.byte	0x04, 0x17
        /*005a*/ 	.short	(.L_1709 - .L_1708)
.L_1708:
        /*005c*/ 	.word	0x00000000
        /*0060*/ 	.short	0x0000
        /*0062*/ 	.short	0x0000
        /*0064*/ 	.byte	0x00, 0xf5, 0x21, 0x00


	//----- nvinfo : EIATTR_SPARSE_MMA_MASK
	.align		4
.L_1709:
        /*0068*/ 	.byte	0x03, 0x50
        /*006a*/ 	.short	0x0000


	//----- nvinfo : EIATTR_MAXREG_COUNT
	.align		4
        /*006c*/ 	.byte	0x03, 0x1b
        /*006e*/ 	.short	0x00ff


	//----- nvinfo : EIATTR_NUM_BARRIERS
	.align		4
        /*0070*/ 	.byte	0x02, 0x4c
        /*0072*/ 	.byte	0x01
	.zero		1


	//----- nvinfo : EIATTR_MERCURY_ISA_VERSION
	.align		4
        /*0074*/ 	.byte	0x03, 0x5f
        /*0076*/ 	.short	0x0101


	//----- nvinfo : EIATTR_VRC_CTA_INIT_COUNT
	.align		4
        /*0078*/ 	.byte	0x02, 0x4a
	.zero		1
	.zero		1


	//----- nvinfo : EIATTR_EXIT_INSTR_OFFSETS
	.align		4
        /*007c*/ 	.byte	0x04, 0x1c
        /*007e*/ 	.short	(.L_1711 - .L_1710)


	//   ....[0]....
.L_1710:
        /*0080*/ 	.word	0x00006ad0


	//   ....[1]....
        /*0084*/ 	.word	0x00006d90


	//   ....[2]....
        /*0088*/ 	.word	0x00006e10


	//----- nvinfo : EIATTR_CRS_STACK_SIZE
	.align		4
.L_1711:
        /*008c*/ 	.byte	0x04, 0x1e
        /*008e*/ 	.short	(.L_1713 - .L_1712)
.L_1712:
        /*0090*/ 	.word	0x00000000


	//----- nvinfo : EIATTR_CBANK_PARAM_SIZE
	.align		4
.L_1713:
        /*0094*/ 	.byte	0x03, 0x19
        /*0096*/ 	.short	0x0030


	//----- nvinfo : EIATTR_PARAM_CBANK
	.align		4
        /*0098*/ 	.byte	0x04, 0x0a
        /*009a*/ 	.short	(.L_1715 - .L_1714)
	.align		4
.L_1714:
        /*009c*/ 	.word	index@(.nv.constant0.uncontiguous_reduce_i64)
        /*00a0*/ 	.short	0x0380
        /*00a2*/ 	.short	0x0030


	//----- nvinfo : EIATTR_SW_WAR
	.align		4
.L_1715:
        /*00a4*/ 	.byte	0x04, 0x36
        /*00a6*/ 	.short	(.L_1717 - .L_1716)
.L_1716:
        /*00a8*/ 	.word	0x00000008
.L_1717:


//--------------------- .nv.info.contiguous_reduce_i64 --------------------------
	.section	.nv.info.contiguous_reduce_i64,"",@"SHT_CUDA_INFO"
	.sectionflags	@""
	.align	4


	//----- nvinfo : EIATTR_CUDA_API_VERSION
	.align		4
        /*0000*/ 	.byte	0x04, 0x37
        /*0002*/ 	.short	(.L_1719 - .L_1718)
.L_1718:
        /*0004*/ 	.word	0x00000082


	//----- nvinfo : EIATTR_KPARAM_INFO
	.align		4
.L_1719:
        /*0008*/ 	.byte	0x04, 0x17
        /*000a*/ 	.short	(.L_1721 - .L_1720)
.L_1720:
        /*000c*/ 	.word	0x00000000
        /*0010*/ 	.short	0x0002
        /*0012*/ 	.short	0x0010
        /*0014*/ 	.byte	0x00, 0xf0, 0x21, 0x00


	//----- nvinfo : EIATTR_KPARAM_INFO
	.align		4
.L_1721:
        /*0018*/ 	.byte	0x04, 0x17
        /*001a*/ 	.short	(.L_1723 - .L_1722)
.L_1722:
        /*001c*/ 	.word	0x00000000
        /*0020*/ 	.short	0x0001
        /*0022*/ 	.short	0x0008
        /*0024*/ 	.byte	0x00, 0xf5, 0x21, 0x00


	//----- nvinfo : EIATTR_KPARAM_INFO
	.align		4
.L_1723:
        /*0028*/ 	.byte	0x04, 0x17
        /*002a*/ 	.short	(.L_1725 - .L_1724)
.L_1724:
        /*002c*/ 	.word	0x00000000
        /*0030*/ 	.short	0x0000
        /*0032*/ 	.short	0x0000
        /*0034*/ 	.byte	0x00, 0xf5, 0x21, 0x00


	//----- nvinfo : EIATTR_SPARSE_MMA_MASK
	.align		4
.L_1725:
        /*0038*/ 	.byte	0x03, 0x50
        /*003a*/ 	.short	0x0000


	//----- nvinfo : EIATTR_MAXREG_COUNT
	.align		4
        /*003c*/ 	.byte	0x03, 0x1b
        /*003e*/ 	.short	0x00ff


	//----- nvinfo : EIATTR_NUM_BARRIERS
	.align		4
        /*0040*/ 	.byte	0x02, 0x4c
        /*0042*/ 	.byte	0x01
	.zero		1


	//----- nvinfo : EIATTR_MERCURY_ISA_VERSION
	.align		4
        /*0044*/ 	.byte	0x03, 0x5f
        /*0046*/ 	.short	0x0101


	//----- nvinfo : EIATTR_VRC_CTA_INIT_COUNT
	.align		4
        /*0048*/ 	.byte	0x02, 0x4a
	.zero		1
	.zero		1


	//----- nvinfo : EIATTR_EXIT_INSTR_OFFSETS
	.align		4
        /*004c*/ 	.byte	0x04, 0x1c
        /*004e*/ 	.short	(.L_1727 - .L_1726)


	//   ....[0]....
.L_1726:
        /*0050*/ 	.word	0x000003f0


	//   ....[1]....
        /*0054*/ 	.word	0x000006b0


	//   ....[2]....
        /*0058*/ 	.word	0x00000730


	//----- nvinfo : EIATTR_CRS_STACK_SIZE
	.align		4
.L_1727:
        /*005c*/ 	.byte	0x04, 0x1e
        /*005e*/ 	.short	(.L_1729 - .L_1728)
.L_1728:
        /*0060*/ 	.word	0x00000000


	//----- nvinfo : EIATTR_CBANK_PARAM_SIZE
	.align		4
.L_1729:
        /*0064*/ 	.byte	0x03, 0x19
        /*0066*/ 	.short	0x0018


	//----- nvinfo : EIATTR_PARAM_CBANK
	.align		4
        /*0068*/ 	.byte	0x04, 0x0a
        /*006a*/ 	.short	(.L_1731 - .L_1730)
	.align		4
.L_1730:
        /*006c*/ 	.word	index@(.nv.constant0.contiguous_reduce_i64)
        /*0070*/ 	.short	0x0380
        /*0072*/ 	.short	0x0018


	//----- nvinfo : EIATTR_SW_WAR
	.align		4
.L_1731:
        /*0074*/ 	.byte	0x04, 0x36
        /*0076*/ 	.short	(.L_1733 - .L_1732)
.L_1732:
        /*0078*/ 	.word	0x00000008
.L_1733:


//--------------------- .nv.info.contiguous_reduce33_i32 --------------------------
	.section	.nv.info.contiguous_reduce33_i32,"",@"SHT_CUDA_INFO"
	.sectionflags	@""
	.align	4


	//----- nvinfo : EIATTR_CUDA_API_VERSION
	.align		4
        /*0000*/ 	.byte	0x04, 0x37
        /*0002*/ 	.short	(.L_1735 - .L_1734)
.L_1734:
        /*0004*/ 	.word	0x00000082


	//----- nvinfo : EIATTR_KPARAM_INFO
	.align		4
.L_1735:
        /*0008*/ 	.byte	0x04, 0x17
        /*000a*/ 	.short	(.L_1737 - .L_1736)
.L_1736:
        /*000c*/ 	.word	0x00000000
        /*0010*/ 	.short	0x0004
        /*0012*/ 	.short	0x0020
        /*0014*/ 	.byte	0x00, 0xf0, 0x21, 0x00


	//----- nvinfo : EIATTR_KPARAM_INFO
	.align		4
.L_1737:
        /*0018*/ 	.byte	0x04, 0x17
        /*001a*/ 	.short	(.L_1739 - .L_1738)
.L_1738:
        /*001c*/ 	.word	0x00000000
        /*0020*/ 	.short	0x0003
        /*0022*/ 	.short	0x0018
        /*0024*/ 	.byte	0x00, 0xf0, 0x21, 0x00


	//----- nvinfo : EIATTR_KPARAM_INFO
	.align		4
.L_1739:
        /*0028*/ 	.byte	0x04, 0x17
        /*002a*/ 	.short	(.L_1741 - .L_1740)
.L_1740:
        /*002c*/ 	.word	0x00000000
        /*0030*/ 	.short	0x0002
        /*0032*/ 	.short	0x0010
        /*0034*/ 	.byte	0x00, 0xf0, 0x21, 0x00


	//----- nvinfo : EIATTR_KPARAM_INFO
	.align		4
.L_1741:
        /*0038*/ 	.byte	0x04, 0x17
        /*003a*/ 	.short	(.L_1743 - .L_1742)
.L_1742:
        /*003c*/ 	.word	0x00000000
        /*0040*/ 	.short	0x0001
        /*0042*/ 	.short	0x0008
        /*0044*/ 	.byte	0x00, 0xf5, 0x21, 0x00


	//----- nvinfo : EIATTR_KPARAM_INFO
	.align		4
.L_1743:
        /*0048*/ 	.byte	0x04, 0x17
        /*004a*/ 	.short	(.L_1745 - .L_1744)
.L_1744:
        /*004c*/ 	.word	0x00000000
        /*0050*/ 	.short	0x0000
        /*0052*/ 	.short	0x0000
        /*0054*/ 	.byte	0x00, 0xf5, 0x21, 0x00


	//----- nvinfo : EIATTR_SPARSE_MMA_MASK
	.align		4
.L_1745:
        /*0058*/ 	.byte	0x03, 0x50
        /*005a*/ 	.short	0x0000


	//----- nvinfo : EIATTR_MAXREG_COUNT
	.align		4
        /*005c*/ 	.byte	0x03, 0x1b
        /*005e*/ 	.short	0x00ff


	//----- nvinfo : EIATTR_NUM_BARRIERS
	.align		4
        /*0060*/ 	.byte	0x02, 0x4c
        /*0062*/ 	.byte	0x01
	.zero		1


	//----- nvinfo : EIATTR_MERCURY_ISA_VERSION
	.align		4
        /*0064*/ 	.byte	0x03, 0x5f
        /*0066*/ 	.short	0x0101


	//----- nvinfo : EIATTR_VRC_CTA_INIT_COUNT
	.align		4
        /*0068*/ 	.byte	0x02, 0x4a
	.zero		1
	.zero		1


	//----- nvinfo : EIATTR_EXIT_INSTR_OFFSETS
	.align		4
        /*006c*/ 	.byte	0x04, 0x1c
        /*006e*/ 	.short	(.L_1747 - .L_1746)


	//   ....[0]....
.L_1746:
        /*0070*/ 	.word	0x00000160


	//   ....[1]....
        /*0074*/ 	.word	0x000001f0


	//   ....[2]....
        /*0078*/ 	.word	0x000007b0


	//----- nvinfo : EIATTR_CBANK_PARAM_SIZE
	.align		4
.L_1747:
        /*007c*/ 	.byte	0x03, 0x19
        /*007e*/ 	.short	0x0028


	//----- nvinfo : EIATTR_PARAM_CBANK
	.align		4
        /*0080*/ 	.byte	0x04, 0x0a
        /*0082*/ 	.short	(.L_1749 - .L_1748)
	.align		4
.L_1748:
        /*0084*/ 	.word	index@(.nv.constant0.contiguous_reduce33_i32)
        /*0088*/ 	.short	0x0380
        /*008a*/ 	.short	0x0028


	//----- nvinfo : EIATTR_SW_WAR
	.align		4
.L_1749:
        /*008c*/ 	.byte	0x04, 0x36
        /*008e*/ 	.short	(.L_1751 - .L_1750)
.L_1750:
        /*0090*/ 	.word	0x00000008
.L_1751:


//--------------------- .nv.info.contiguous_reduce3_i32 --------------------------
	.section	.nv.info.contiguous_reduce3_i32,"",@"SHT_CUDA_INFO"
	.sectionflags	@""
	.align	4


	//----- nvinfo : EIATTR_CUDA_API_VERSION
	.align		4
        /*0000*/ 	.byte	0x04, 0x37
        /*0002*/ 	.short	(.L_1753 - .L_1752)
.L_1752:
        /*0004*/ 	.word	0x00000082


	//----- nvinfo : EIATTR_KPARAM_INFO
	.align		4
.L_1753:
        /*0008*/ 	.byte	0x04, 0x17
        /*000a*/ 	.short	(.L_1755 - .L_1754)
.L_1754:
        /*000c*/ 	.word	0x00000000
        /*0010*/ 	.short	0x0006
        /*0012*/ 	.short	0x0030
        /*0014*/ 	.byte	0x00, 0xf0, 0x21, 0x00


	//----- nvinfo : EIATTR_KPARAM_INFO
	.align		4
.L_1755:
        /*0018*/ 	.byte	0x04, 0x17
        /*001a*/ 	.short	(.L_1757 - .L_1756)
.L_1756:
        /*001c*/ 	.word	0x00000000
        /*0020*/ 	.short	0x0005
        /*0022*/ 	.short	0x0028
        /*0024*/ 	.byte	0x00, 0xf0, 0x21, 0x00


	//----- nvinfo : EIATTR_KPARAM_INFO
	.align		4
.L_1757:
        /*0028*/ 	.byte	0x04, 0x17
        /*002a*/ 	.short	(.L_1759 - .L_1758)
.L_1758:
        /*002c*/ 	.word	0x00000000
        /*0030*/ 	.short	0x0004
        /*0032*/ 	.short	0x0020
        /*0034*/ 	.byte	0x00, 0xf0, 0x21, 0x00


	//----- nvinfo : EIATTR_KPARAM_INFO
	.align		4
.L_1759:
        /*0038*/ 	.byte	0x04, 0x17
        /*003a*/ 	.short	(.L_1761 - .L_1760)
.L_1760:
        /*003c*/ 	.word	0x00000000
        /*0040*/ 	.short	0x0003
        /*0042*/ 	.short	0x0018
        /*0044*/ 	.byte	0x00, 0xf5, 0x21, 0x00


	//----- nvinfo : EIATTR_KPARAM_INFO
	.align		4
.L_1761:
        /*0048*/ 	.byte	0x04, 0x17
        /*004a*/ 	.short	(.L_1763 - .L_1762)
.L_1762:
        /*004c*/ 	.word	0x00000000
        /*0050*/ 	.short	0x0002
        /*0052*/ 	.short	0x0010
        /*0054*/ 	.byte	0x00, 0xf5, 0x21, 0x00


	//----- nvinfo : EIATTR_KPARAM_INFO
	.align		4
.L_1763:
        /*0058*/ 	.byte	0x04, 0x17
        /*005a*/ 	.short	(.L_1765 - .L_1764)
.L_1764:
        /*005c*/ 	.word	0x00000000
        /*0060*/ 	.short	0x0001
        /*0062*/ 	.short	0x0008
        /*0064*/ 	.byte	0x00, 0xf5, 0x21, 0x00


	//----- nvinfo : EIATTR_KPARAM_INFO
	.align		4
.L_1765:
        /*0068*/ 	.byte	0x04, 0x17
        /*006a*/ 	.short	(.L_1767 - .L_1766)
.L_1766:
        /*006c*/ 	.word	0x00000000
        /*0070*/ 	.short	0x0000
        /*0072*/ 	.short	0x0000
        /*0074*/ 	.byte	0x00, 0xf5, 0x21, 0x00


	//----- nvinfo : EIATTR_SPARSE_MMA_MASK
	.align		4
.L_1767:
        /*0078*/ 	.byte	0x03, 0x50
        /*007a*/ 	.short	0x0000


	//----- nvinfo : EIATTR_MAXREG_COUNT
	.align		4
        /*007c*/ 	.byte	0x03, 0x1b
        /*007e*/ 	.short	0x00ff


	//----- nvinfo : EIATTR_NUM_BARRIERS
	.align		4
        /*0080*/ 	.byte	0x02, 0x4c
        /*0082*/ 	.byte	0x01
	.zero		1


	//----- nvinfo : EIATTR_MERCURY_ISA_VERSION
	.align		4
        /*0084*/ 	.byte	0x03, 0x5f
        /*0086*/ 	.short	0x0101


	//----- nvinfo : EIATTR_VRC_CTA_INIT_COUNT
	.align		4
        /*0088*/ 	.byte	0x02, 0x4a
	.zero		1
	.zero		1


	//----- nvinfo : EIATTR_EXIT_INSTR_OFFSETS
	.align		4
        /*008c*/ 	.byte	0x04, 0x1c
        /*008e*/ 	.short	(.L_1769 - .L_1768)


	//   ....[0]....
.L_1768:
        /*0090*/ 	.word	0x00000160


	//   ....[1]....
        /*0094*/ 	.word	0x00003130


	//   ....[2]....
        /*0098*/ 	.word	0x00003760


	//----- nvinfo : EIATTR_CRS_STACK_SIZE
	.align		4
.L_1769:
        /*009c*/ 	.byte	0x04, 0x1e
        /*009e*/ 	.short	(.L_1771 - .L_1770)
.L_1770:
        /*00a0*/ 	.word	0x00000000


	//----- nvinfo : EIATTR_CBANK_PARAM_SIZE
	.align		4
.L_1771:
        /*00a4*/ 	.byte	0x03, 0x19
        /*00a6*/ 	.short	0x0038


	//----- nvinfo : EIATTR_PARAM_CBANK
	.align		4
        /*00a8*/ 	.byte	0x04, 0x0a
        /*00aa*/ 	.short	(.L_1773 - .L_1772)
	.align		4
.L_1772:
        /*00ac*/ 	.word	index@(.nv.constant0.contiguous_reduce3_i32)
        /*00b0*/ 	.short	0x0380
        /*00b2*/ 	.short	0x0038


	//----- nvinfo : EIATTR_SW_WAR
	.align		4
.L_1773:
        /*00b4*/ 	.byte	0x04, 0x36
        /*00b6*/ 	.short	(.L_1775 - .L_1774)
.L_1774:
        /*00b8*/ 	.word	0x00000008
.L_1775:


//--------------------- .nv.info.contiguous_reduce22_i32 --------------------------
	.section	.nv.info.contiguous_reduce22_i32,"",@"SHT_CUDA_INFO"
	.sectionflags	@""
	.align	4


	//----- nvinfo : EIATTR_CUDA_API_VERSION
	.align		4
        /*0000*/ 	.byte	0x04, 0x37
        /*0002*/ 	.short	(.L_1777 - .L_1776)
.L_1776:
        /*0004*/ 	.word	0x00000082


	//----- nvinfo : EIATTR_KPARAM_INFO
	.align		4
.L_1777:
        /*0008*/ 	.byte	0x04, 0x17
        /*000a*/ 	.short	(.L_1779 - .L_1778)
.L_1778:
        /*000c*/ 	.word	0x00000000
        /*0010*/ 	.short	0x0003
        /*0012*/ 	.short	0x0018
        /*0014*/ 	.byte	0x00, 0xf0, 0x21, 0x00


	//----- nvinfo : EIATTR_KPARAM_INFO
	.align		4
.L_1779:
        /*0018*/ 	.byte	0x04, 0x17
        /*001a*/ 	.short	(.L_1781 - .L_1780)
.L_1780:
        /*001c*/ 	.word	0x00000000
        /*0020*/ 	.short	0x0002
        /*0022*/ 	.short	0x0010
        /*0024*/ 	.byte	0x00, 0xf0, 0x21, 0x00


	//----- nvinfo : EIATTR_KPARAM_INFO
	.align		4
.L_1781:
        /*0028*/ 	.byte	0x04, 0x17
        /*002a*/ 	.short	(.L_1783 - .L_1782)
.L_1782:
        /*002c*/ 	.word	0x00000000
        /*0030*/ 	.short	0x0001
        /*0032*/ 	.short	0x0008
        /*0034*/ 	.byte	0x00, 0xf5, 0x21, 0x00


	//----- nvinfo : EIATTR_KPARAM_INFO
	.align		4
.L_1783:
        /*0038*/ 	.byte	0x04, 0x17
        /*003a*/ 	.short	(.L_1785 - .L_1784)
.L_1784:
        /*003c*/ 	.word	0x00000000
        /*0040*/ 	.short	0x0000
        /*0042*/ 	.short	0x0000
        /*0044*/ 	.byte	0x00, 0xf5, 0x21, 0x00


	//----- nvinfo : EIATTR_SPARSE_MMA_MASK
	.align		4
.L_1785:
        /*0048*/ 	.byte	0x03, 0x50
        /*004a*/ 	.short	0x0000


	//----- nvinfo : EIATTR_MAXREG_COUNT
	.align		4
        /*004c*/ 	.byte	0x03, 0x1b
        /*004e*/ 	.short	0x00ff


	//----- nvinfo : EIATTR_NUM_BARRIERS
	.align		4
        /*0050*/ 	.byte	0x02, 0x4c
        /*0052*/ 	.byte	0x01
	.zero		1


	//----- nvinfo : EIATTR_MERCURY_ISA_VERSION
	.align		4
        /*0054*/ 	.byte	0x03, 0x5f
        /*0056*/ 	.short	0x0101


	//----- nvinfo : EIATTR_VRC_CTA_INIT_COUNT
	.align		4
        /*0058*/ 	.byte	0x02, 0x4a
	.zero		1
	.zero		1


	//----- nvinfo : EIATTR_EXIT_INSTR_OFFSETS
	.align		4
        /*005c*/ 	.byte	0x04, 0x1c
        /*005e*/ 	.short	(.L_1787 - .L_1786)


	//   ....[0]....
.L_1786:
        /*0060*/ 	.word	0x00000400


	//   ....[1]....
        /*0064*/ 	.word	0x000005a0


	//   ....[2]....
        /*0068*/ 	.word	0x000006b0


	//----- nvinfo : EIATTR_CRS_STACK_SIZE
	.align		4
.L_1787:
        /*006c*/ 	.byte	0x04, 0x1e
        /*006e*/ 	.short	(.L_1789 - .L_1788)
.L_1788:
        /*0070*/ 	.word	0x00000000


	//----- nvinfo : EIATTR_CBANK_PARAM_SIZE
	.align		4
.L_1789:
        /*0074*/ 	.byte	0x03, 0x19
        /*0076*/ 	.short	0x0020


	//----- nvinfo : EIATTR_PARAM_CBANK
	.align		4
        /*0078*/ 	.byte	0x04, 0x0a
        /*007a*/ 	.short	(.L_1791 - .L_1790)
	.align		4
.L_1790:
        /*007c*/ 	.word	index@(.nv.constant0.contiguous_reduce22_i32)
        /*0080*/ 	.short	0x0380
        /*0082*/ 	.short	0x0020


	//----- nvinfo : EIATTR_SW_WAR
	.align		4
.L_1791:
        /*0084*/ 	.byte	0x04, 0x36
        /*0086*/ 	.short	(.L_1793 - .L_1792)
.L_1792:
        /*0088*/ 	.word	0x00000008
.L_1793:


//--------------------- .nv.info.contiguous_reduce2_i32 --------------------------
	.section	.nv.info.contiguous_reduce2_i32,"",@"SHT_CUDA_INFO"
	.sectionflags	@""
	.align	4


	//----- nvinfo : EIATTR_CUDA_API_VERSION
	.align		4
        /*0000*/ 	.byte	0x04, 0x37
        /*0002*/ 	.short	(.L_1795 - .L_1794)
.L_1794:
        /*0004*/ 	.word	0x00000082


	//----- nvinfo : EIATTR_KPARAM_INFO
	.align		4
.L_1795:
        /*0008*/ 	.byte	0x04, 0x17
        /*000a*/ 	.short	(.L_1797 - .L_1796)
.L_1796:
        /*000c*/ 	.word	0x00000000
        /*0010*/ 	.short	0x0006
        /*0012*/ 	.short	0x0030
        /*0014*/ 	.byte	0x00, 0xf0, 0x21, 0x00


	//----- nvinfo : EIATTR_KPARAM_INFO
	.align		4
.L_1797:
        /*0018*/ 	.byte	0x04, 0x17
        /*001a*/ 	.short	(.L_1799 - .L_1798)
.L_1798:
        /*001c*/ 	.word	0x00000000
        /*0020*/ 	.short	0x0005
        /*0022*/ 	.short	0x0028
        /*0024*/ 	.byte	0x00, 0xf0, 0x21, 0x00


	//----- nvinfo : EIATTR_KPARAM_INFO
	.align		4
.L_1799:
        /*0028*/ 	.byte	0x04, 0x17
        /*002a*/ 	.short	(.L_1801 - .L_1800)
.L_1800:
        /*002c*/ 	.word	0x00000000
        /*0030*/ 	.short	0x0004
        /*0032*/ 	.short	0x0020
        /*0034*/ 	.byte	0x00, 0xf0, 0x21, 0x00


	//----- nvinfo : EIATTR_KPARAM_INFO
	.align		4
.L_1801:
        /*0038*/ 	.byte	0x04, 0x17
        /*003a*/ 	.short	(.L_1803 - .L_1802)
.L_1802:
        /*003c*/ 	.word	0x00000000
        /*0040*/ 	.short	0x0003
        /*0042*/ 	.short	0x0018
        /*0044*/ 	.byte	0x00, 0xf5, 0x21, 0x00


	//----- nvinfo : EIATTR_KPARAM_INFO
	.align		4
.L_1803:
        /*0048*/ 	.byte	0x04, 0x17
        /*004a*/ 	.short	(.L_1805 - .L_1804)
.L_1804:
        /*004c*/ 	.word	0x00000000
        /*0050*/ 	.short	0x0002
        /*0052*/ 	.short	0x0010
        /*0054*/ 	.byte	0x00, 0xf5, 0x21, 0x00


	//----- nvinfo : EIATTR_KPARAM_INFO
	.align		4
.L_1805:
        /*0058*/ 	.byte	0x04, 0x17
        /*005a*/ 	.short	(.L_1807 - .L_1806)
.L_1806:
        /*005c*/ 	.word	0x00000000
        /*0060*/ 	.short	0x0001
        /*0062*/ 	.short	0x0008
        /*0064*/ 	.byte	0x00, 0xf5, 0x21, 0x00


	//----- nvinfo : EIATTR_KPARAM_INFO
	.align		4
.L_1807:
        /*0068*/ 	.byte	0x04, 0x17
        /*006a*/ 	.short	(.L_1809 - .L_1808)
.L_1808:
        /*006c*/ 	.word	0x00000000
        /*0070*/ 	.short	0x0000
        /*0072*/ 	.short	0x0000
        /*0074*/ 	.byte	0x00, 0xf5, 0x21, 0x00


	//----- nvinfo : EIATTR_SPARSE_MMA_MASK
	.align		4
.L_1809:
        /*0078*/ 	.byte	0x03, 0x50
        /*007a*/ 	.short	0x0000


	//----- nvinfo : EIATTR_MAXREG_COUNT
	.align		4
        /*007c*/ 	.byte	0x03, 0x1b
        /*007e*/ 	.short	0x00ff


	//----- nvinfo : EIATTR_NUM_BARRIERS
	.align		4
        /*0080*/ 	.byte	0x02, 0x4c
        /*0082*/ 	.byte	0x01
	.zero		1


	//----- nvinfo : EIATTR_MERCURY_ISA_VERSION
	.align		4
        /*0084*/ 	.byte	0x03, 0x5f
        /*0086*/ 	.short	0x0101


	//----- nvinfo : EIATTR_VRC_CTA_INIT_COUNT
	.align		4
        /*0088*/ 	.byte	0x02, 0x4a
	.zero		1
	.zero		1


	//----- nvinfo : EIATTR_EXIT_INSTR_OFFSETS
	.align		4
        /*008c*/ 	.byte	0x04, 0x1c
        /*008e*/ 	.short	(.L_1811 - .L_1810)


	//   ....[0]....
.L_1810:
        /*0090*/ 	.word	0x000067f0


	//   ....[1]....
        /*0094*/ 	.word	0x00006990


	//   ....[2]....
        /*0098*/ 	.word	0x00006aa0


	//----- nvinfo : EIATTR_CRS_STACK_SIZE
	.align		4
.L_1811:
        /*009c*/ 	.byte	0x04, 0x1e
        /*009e*/ 	.short	(.L_1813 - .L_1812)
.L_1812:
        /*00a0*/ 	.word	0x00000000


	//----- nvinfo : EIATTR_CBANK_PARAM_SIZE
	.align		4
.L_1813:
        /*00a4*/ 	.byte	0x03, 0x19
        /*00a6*/ 	.short	0x0038


	//----- nvinfo : EIATTR_PARAM_CBANK
	.align		4
        /*00a8*/ 	.byte	0x04, 0x0a
        /*00aa*/ 	.short	(.L_1815 - .L_1814)
	.align		4
.L_1814:
        /*00ac*/ 	.word	index@(.nv.constant0.contiguous_reduce2_i32)
        /*00b0*/ 	.short	0x0380
        /*00b2*/ 	.short	0x0038


	//----- nvinfo : EIATTR_SW_WAR
	.align		4
.L_1815:
        /*00b4*/ 	.byte	0x04, 0x36
        /*00b6*/ 	.short	(.L_1817 - .L_1816)
.L_1816:
        /*00b8*/ 	.word	0x00000008
.L_1817:


//--------------------- .nv.info.uncontiguous_reduce_i32 --------------------------
	.section	.nv.info.uncontiguous_reduce_i32,"",@"SHT_CUDA_INFO"
	.sectionflags	@""
	.align	4


	//----- nvinfo : EIATTR_CUDA_API_VERSION
	.align		4
        /*0000*/ 	.byte	0x04, 0x37
        /*0002*/ 	.short	(.L_1819 - .L_1818)
.L_1818:
        /*0004*/ 	.word	0x00000082


	//----- nvinfo : EIATTR_KPARAM_INFO
	.align		4
.L_1819:
        /*0008*/ 	.byte	0x04, 0x17
        /*000a*/ 	.short	(.L_1821 - .L_1820)
.L_1820:
        /*000c*/ 	.word	0x00000000
        /*0010*/ 	.short	0x0005
        /*0012*/ 	.short	0x0028
        /*0014*/ 	.byte	0x00, 0xf0, 0x21, 0x00


	//----- nvinfo : EIATTR_KPARAM_INFO
	.align		4
.L_1821:
        /*0018*/ 	.byte	0x04, 0x17
        /*001a*/ 	.short	(.L_1823 - .L_1822)
.L_1822:
        /*001c*/ 	.word	0x00000000
        /*0020*/ 	.short	0x0004
        /*0022*/ 	.short	0x0020
        /*0024*/ 	.byte	0x00, 0xf0, 0x21, 0x00


	//----- nvinfo : EIATTR_KPARAM_INFO
	.align		4
.L_1823:
        /*0028*/ 	.byte	0x04, 0x17
        /*002a*/ 	.short	(.L_1825 - .L_1824)
.L_1824:
        /*002c*/ 	.word	0x00000000
        /*0030*/ 	.short	0x0003
        /*0032*/ 	.short	0x0018
        /*0034*/ 	.byte	0x00, 0xf5, 0x21, 0x00


	//----- nvinfo : EIATTR_KPARAM_INFO
	.align		4
.L_1825:
        /*0038*/ 	.byte	0x04, 0x17
        /*003a*/ 	.short	(.L_1827 - .L_1826)
.L_1826:
        /*003c*/ 	.word	0x00000000
        /*0040*/ 	.short	0x0002
        /*0042*/ 	.short	0x0010
        /*0044*/ 	.byte	0x00, 0xf5, 0x21, 0x00


	//----- nvinfo : EIATTR_KPARAM_INFO
	.align		4
.L_1827:
        /*0048*/ 	.byte	0x04, 0x17
        /*004a*/ 	.short	(.L_1829 - .L_1828)
.L_1828:
        /*004c*/ 	.word	0x00000000
        /*0050*/ 	.short	0x0001
        /*0052*/ 	.short	0x0008
        /*0054*/ 	.byte	0x00, 0xf5, 0x21, 0x00


	//----- nvinfo : EIATTR_KPARAM_INFO
	.align		4
.L_1829:
        /*0058*/ 	.byte	0x04, 0x17
        /*005a*/ 	.short	(.L_1831 - .L_1830)
.L_1830:
        /*005c*/ 	.word	0x00000000
        /*0060*/ 	.short	0x0000
        /*0062*/ 	.short	0x0000
        /*0064*/ 	.byte	0x00, 0xf5, 0x21, 0x00


	//----- nvinfo : EIATTR_SPARSE_MMA_MASK
	.align		4
.L_1831:
        /*0068*/ 	.byte	0x03, 0x50
        /*006a*/ 	.short	0x0000


	//----- nvinfo : EIATTR_MAXREG_COUNT
	.align		4
        /*006c*/ 	.byte	0x03, 0x1b
        /*006e*/ 	.short	0x00ff


	//----- nvinfo : EIATTR_NUM_BARRIERS
	.align		4
        /*0070*/ 	.byte	0x02, 0x4c
        /*0072*/ 	.byte	0x01
	.zero		1


	//----- nvinfo : EIATTR_MERCURY_ISA_VERSION
	.align		4
        /*0074*/ 	.byte	0x03, 0x5f
        /*0076*/ 	.short	0x0101


	//----- nvinfo : EIATTR_VRC_CTA_INIT_COUNT
	.align		4
        /*0078*/ 	.byte	0x02, 0x4a
	.zero		1
	.zero		1


	//----- nvinfo : EIATTR_EXIT_INSTR_OFFSETS
	.align		4
        /*007c*/ 	.byte	0x04, 0x1c
        /*007e*/ 	.short	(.L_1833 - .L_1832)


	//   ....[0]....
.L_1832:
        /*0080*/ 	.word	0x00006a20


	//   ....[1]....
        /*0084*/ 	.word	0x00006bc0


	//   ....[2]....
        /*0088*/ 	.word	0x00006c40


	//----- nvinfo : EIATTR_CRS_STACK_SIZE
	.align		4
.L_1833:
        /*008c*/ 	.byte	0x04, 0x1e
        /*008e*/ 	.short	(.L_1835 - .L_1834)
.L_1834:
        /*0090*/ 	.word	0x00000000


	//----- nvinfo : EIATTR_CBANK_PARAM_SIZE
	.align		4
.L_1835:
        /*0094*/ 	.byte	0x03, 0x19
        /*0096*/ 	.short	0x0030


	//----- nvinfo : EIATTR_PARAM_CBANK
	.align		4
        /*0098*/ 	.byte	0x04, 0x0a
        /*009a*/ 	.short	(.L_1837 - .L_1836)
	.align		4
.L_1836:
        /*009c*/ 	.word	index@(.nv.constant0.uncontiguous_reduce_i32)
        /*00a0*/ 	.short	0x0380
        /*00a2*/ 	.short	0x0030


	//----- nvinfo : EIATTR_SW_WAR
	.align		4
.L_1837:
        /*00a4*/ 	.byte	0x04, 0x36
        /*00a6*/ 	.short	(.L_1839 - .L_1838)
.L_1838:
        /*00a8*/ 	.word	0x00000008
.L_1839:


//--------------------- .nv.info.contiguous_reduce_i32 --------------------------
	.section	.nv.info.contiguous_reduce_i32,"",@"SHT_CUDA_INFO"
	.sectionflags	@""
	.align	4


	//----- nvinfo : EIATTR_CUDA_API_VERSION
	.align		4
        /*0000*/ 	.byte	0x04, 0x37
        /*0002*/ 	.short	(.L_1841 - .L_1840)
.L_1840:
        /*0004*/ 	.word	0x00000082


	//----- nvinfo : EIATTR_KPARAM_INFO
	.align		4
.L_1841:
        /*0008*/ 	.byte	0x04, 0x17
        /*000a*/ 	.short	(.L_1843 - .L_1842)
.L_1842:
        /*000c*/ 	.word	0x00000000
        /*0010*/ 	.short	0x0002
        /*0012*/ 	.short	0x0010
        /*0014*/ 	.byte	0x00, 0xf0, 0x21, 0x00


	//----- nvinfo : EIATTR_KPARAM_INFO
	.align		4
.L_1843:
        /*0018*/ 	.byte	0x04, 0x17
        /*001a*/ 	.short	(.L_1845 - .L_1844)
.L_1844:
        /*001c*/ 	.word	0x00000000
        /*0020*/ 	.short	0x0001
        /*0022*/ 	.short	0x0008
        /*0024*/ 	.byte	0x00, 0xf5, 0x21, 0x00


	//----- nvinfo : EIATTR_KPARAM_INFO
	.align		4
.L_1845:
        /*0028*/ 	.byte	0x04, 0x17
        /*002a*/ 	.short	(.L_1847 - .L_1846)
.L_1846:
        /*002c*/ 	.word	0x00000000
        /*0030*/ 	.short	0x0000
        /*0032*/ 	.short	0x0000
        /*0034*/ 	.byte	0x00, 0xf5, 0x21, 0x00


	//----- nvinfo : EIATTR_SPARSE_MMA_MASK
	.align		4
.L_1847:
        /*0038*/ 	.byte	0x03, 0x50
        /*003a*/ 	.short	0x0000


	//----- nvinfo : EIATTR_MAXREG_COUNT
	.align		4
        /*003c*/ 	.byte	0x03, 0x1b
        /*003e*/ 	.short	0x00ff


	//----- nvinfo : EIATTR_NUM_BARRIERS
	.align		4
        /*0040*/ 	.byte	0x02, 0x4c
        /*0042*/ 	.byte	0x01
	.zero		1


	//----- nvinfo : EIATTR_MERCURY_ISA_VERSION
	.align		4
        /*0044*/ 	.byte	0x03, 0x5f
        /*0046*/ 	.short	0x0101


	//----- nvinfo : EIATTR_VRC_CTA_INIT_COUNT
	.align		4
        /*0048*/ 	.byte	0x02, 0x4a
	.zero		1
	.zero		1


	//----- nvinfo : EIATTR_EXIT_INSTR_OFFSETS
	.align		4
        /*004c*/ 	.byte	0x04, 0x1c
        /*004e*/ 	.short	(.L_1849 - .L_1848)


	//   ....[0]....
.L_1848:
        /*0050*/ 	.word	0x00000350


	//   ....[1]....
        /*0054*/ 	.word	0x000004f0


	//   ....[2]....
        /*0058*/ 	.word	0x00000570


	//----- nvinfo : EIATTR_CRS_STACK_SIZE
	.align		4
.L_1849:
        /*005c*/ 	.byte	0x04, 0x1e
        /*005e*/ 	.short	(.L_1851 - .L_1850)
.L_1850:
        /*0060*/ 	.word	0x00000000


	//----- nvinfo : EIATTR_CBANK_PARAM_SIZE
	.align		4
.L_1851:
        /*0064*/ 	.byte	0x03, 0x19
        /*0066*/ 	.short	0x0018


	//----- nvinfo : EIATTR_PARAM_CBANK
	.align		4
        /*0068*/ 	.byte	0x04, 0x0a
        /*006a*/ 	.short	(.L_1853 - .L_1852)
	.align		4
.L_1852:
        /*006c*/ 	.word	index@(.nv.constant0.contiguous_reduce_i32)
        /*0070*/ 	.short	0x0380
        /*0072*/ 	.short	0x0018


	//----- nvinfo : EIATTR_SW_WAR
	.align		4
.L_1853:
        /*0074*/ 	.byte	0x04, 0x36
        /*0076*/ 	.short	(.L_1855 - .L_1854)
.L_1854:
        /*0078*/ 	.word	0x00000008
.L_1855:


//--------------------- .nv.info.contiguous_reduce33_i16 --------------------------
	.section	.nv.info.contiguous_reduce33_i16,"",@"SHT_CUDA_INFO"
	.sectionflags	@""
	.align	4


	//----- nvinfo : EIATTR_CUDA_API_VERSION
	.align		4
        /*0000*/ 	.byte	0x04, 0x37
        /*0002*/ 	.short	(.L_1857 - .L_1856)
.L_1856:
        /*0004*/ 	.word	0x00000082


	//----- nvinfo : EIATTR_KPARAM_INFO
	.align		4
.L_1857:
        /*0008*/ 	.byte	0x04, 0x17
        /*000a*/ 	.short	(.L_1859 - .L_1858)
.L_1858:
        /*000c*/ 	.word	0x00000000
        /*0010*/ 	.short	0x0004
        /*0012*/ 	.short	0x0020
        /*0014*/ 	.byte	0x00, 0xf0, 0x21, 0x00


	//----- nvinfo : EIATTR_KPARAM_INFO
	.align		4
.L_1859:
        /*0018*/ 	.byte	0x04, 0x17
        /*001a*/ 	.short	(.L_1861 - .L_1860)
.L_1860:
        /*001c*/ 	.word	0x00000000
        /*0020*/ 	.short	0x0003
        /*0022*/ 	.short	0x0018
        /*0024*/ 	.byte	0x00, 0xf0, 0x21, 0x00


	//----- nvinfo : EIATTR_KPARAM_INFO
	.align		4
.L_1861:
        /*0028*/ 	.byte	0x04, 0x17
        /*002a*/ 	.short	(.L_1863 - .L_1862)
.L_1862:
        /*002c*/ 	.word	0x00000000
        /*0030*/ 	.short	0x0002
        /*0032*/ 	.short	0x0010
        /*0034*/ 	.byte	0x00, 0xf0, 0x21, 0x00


	//----- nvinfo : EIATTR_KPARAM_INFO
	.align		4
.L_1863:
        /*0038*/ 	.byte	0x04, 0x17
        /*003a*/ 	.short	(.L_1865 - .L_1864)
.L_1864:
        /*003c*/ 	.word	0x00000000
        /*0040*/ 	.short	0x0001
        /*0042*/ 	.short	0x0008
        /*0044*/ 	.byte	0x00, 0xf5, 0x21, 0x00


	//----- nvinfo : EIATTR_KPARAM_INFO
	.align		4
.L_1865:
        /*0048*/ 	.byte	0x04, 0x17
        /*004a*/ 	.short	(.L_1867 - .L_1866)
.L_1866:
        /*004c*/ 	.word	0x00000000
        /*0050*/ 	.short	0x0000
        /*0052*/ 	.short	0x0000
        /*0054*/ 	.byte	0x00, 0xf5, 0x21, 0x00


	//----- nvinfo : EIATTR_SPARSE_MMA_MASK
	.align		4
.L_1867:
        /*0058*/ 	.byte	0x03, 0x50
        /*005a*/ 	.short	0x0000


	//----- nvinfo : EIATTR_MAXREG_COUNT
	.align		4
        /*005c*/ 	.byte	0x03, 0x1b
        /*005e*/ 	.short	0x00ff


	//----- nvinfo : EIATTR_NUM_BARRIERS
	.align		4
        /*0060*/ 	.byte	0x02, 0x4c
        /*0062*/ 	.byte	0x01
	.zero		1


	//----- nvinfo : EIATTR_MERCURY_ISA_VERSION
	.align		4
        /*0064*/ 	.byte	0x03, 0x5f
        /*0066*/ 	.short	0x0101


	//----- nvinfo : EIATTR_VRC_CTA_INIT_COUNT
	.align		4
        /*0068*/ 	.byte	0x02, 0x4a
	.zero		1
	.zero		1


	//----- nvinfo : EIATTR_EXIT_INSTR_OFFSETS
	.align		4
        /*006c*/ 	.byte	0x04, 0x1c
        /*006e*/ 	.short	(.L_1869 - .L_1868)


	//   ....[0]....
.L_1868:
        /*0070*/ 	.word	0x00000160


	//   ....[1]....
        /*0074*/ 	.word	0x000001f0


	//   ....[2]....
        /*0078*/ 	.word	0x000007c0


	//----- nvinfo : EIATTR_CBANK_PARAM_SIZE
	.align		4
.L_1869:
        /*007c*/ 	.byte	0x03, 0x19
        /*007e*/ 	.short	0x0028


	//----- nvinfo : EIATTR_PARAM_CBANK
	.align		4
        /*0080*/ 	.byte	0x04, 0x0a
        /*0082*/ 	.short	(.L_1871 - .L_1870)
	.align		4
.L_1870:
        /*0084*/ 	.word	index@(.nv.constant0.contiguous_reduce33_i16)
        /*0088*/ 	.short	0x0380
        /*008a*/ 	.short	0x0028


	//----- nvinfo : EIATTR_SW_WAR
	.align		4
.L_1871:
        /*008c*/ 	.byte	0x04, 0x36
        /*008e*/ 	.short	(.L_1873 - .L_1872)
.L_1872:
        /*0090*/ 	.word	0x00000008
.L_1873:


//--------------------- .nv.info.contiguous_reduce3_i16 --------------------------
	.section	.nv.info.contiguous_reduce3_i16,"",@"SHT_CUDA_INFO"
	.sectionflags	@""
	.align	4


	//----- nvinfo : EIATTR_CUDA_API_VERSION
	.align		4
        /*0000*/ 	.byte	0x04, 0x37
        /*0002*/ 	.short	(.L_1875 - .L_1874)
.L_1874:
        /*0004*/ 	.word	0x00000082


	//----- nvinfo : EIATTR_KPARAM_INFO
	.align		4
.L_1875:
        /*0008*/ 	.byte	0x04, 0x17
        /*000a*/ 	.short	(.L_1877 - .L_1876)
.L_1876:
        /*000c*/ 	.word	0x00000000
        /*0010*/ 	.short	0x0006
        /*0012*/ 	.short	0x0030
        /*0014*/ 	.byte	0x00, 0xf0, 0x21, 0x00


	//----- nvinfo : EIATTR_KPARAM_INFO
	.align		4
.L_1877:
        /*0018*/ 	.byte	0x04, 0x17
        /*001a*/ 	.short	(.L_1879 - .L_1878)
.L_1878:
        /*001c*/ 	.word	0x00000000
        /*0020*/ 	.short	0x0005
        /*0022*/ 	.short	0x0028
        /*0024*/ 	.byte	0x00, 0xf0, 0x21, 0x00


	//----- nvinfo : EIATTR_KPARAM_INFO
	.align		4
.L_1879:
        /*0028*/ 	.byte	0x04, 0x17
        /*002a*/ 	.short	(.L_1881 - .L_1880)
.L_1880:
        /*002c*/ 	.word	0x00000000
        /*0030*/ 	.short	0x0004
        /*0032*/ 	.short	0x0020
        /*0034*/ 	.byte	0x00, 0xf0, 0x21, 0x00


	//----- nvinfo : EIATTR_KPARAM_INFO
	.align		4
.L_1881:
        /*0038*/ 	.byte	0x04, 0x17
        /*003a*/ 	.short	(.L_1883 - .L_1882)
.L_1882:
        /*003c*/ 	.word	0x00000000
        /*0040*/ 	.short	0x0003
        /*0042*/ 	.short	0x0018
        /*0044*/ 	.byte	0x00, 0xf5, 0x21, 0x00


	//----- nvinfo : EIATTR_KPARAM_INFO
	.align		4
.L_1883:
        /*0048*/ 	.byte	0x04, 0x17
        /*004a*/ 	.short	(.L_1885 - .L_1884)
.L_1884:
        /*004c*/ 	.word	0x00000000
        /*0050*/ 	.short	0x0002
        /*0052*/ 	.short	0x0010
        /*0054*/ 	.byte	0x00, 0xf5, 0x21, 0x00


	//----- nvinfo : EIATTR_KPARAM_INFO
	.align		4
.L_1885:
        /*0058*/ 	.byte	0x04, 0x17
        /*005a*/ 	.short	(.L_1887 - .L_1886)
.L_1886:
        /*005c*/ 	.word	0x00000000
        /*0060*/ 	.short	0x0001
        /*0062*/ 	.short	0x0008
        /*0064*/ 	.byte	0x00, 0xf5, 0x21, 0x00


	//----- nvinfo : EIATTR_KPARAM_INFO
	.align		4
.L_1887:
        /*0068*/ 	.byte	0x04, 0x17
        /*006a*/ 	.short	(.L_1889 - .L_1888)
.L_1888:
        /*006c*/ 	.word	0x00000000
        /*0070*/ 	.short	0x0000
        /*0072*/ 	.short	0x0000
        /*0074*/ 	.byte	0x00, 0xf5, 0x21, 0x00


	//----- nvinfo : EIATTR_SPARSE_MMA_MASK
	.align		4
.L_1889:
        /*0078*/ 	.byte	0x03, 0x50
        /*007a*/ 	.short	0x0000


	//----- nvinfo : EIATTR_MAXREG_COUNT
	.align		4
        /*007c*/ 	.byte	0x03, 0x1b
        /*007e*/ 	.short	0x00ff


	//----- nvinfo : EIATTR_NUM_BARRIERS
	.align		4
        /*0080*/ 	.byte	0x02, 0x4c
        /*0082*/ 	.byte	0x01
	.zero		1


	//----- nvinfo : EIATTR_MERCURY_ISA_VERSION
	.align		4
        /*0084*/ 	.byte	0x03, 0x5f
        /*0086*/ 	.short	0x0101


	//----- nvinfo : EIATTR_VRC_CTA_INIT_COUNT
	.align		4
        /*0088*/ 	.byte	0x02, 0x4a
	.zero		1
	.zero		1


	//----- nvinfo : EIATTR_EXIT_INSTR_OFFSETS
	.align		4
        /*008c*/ 	.byte	0x04, 0x1c
        /*008e*/ 	.short	(.L_1891 - .L_1890)


	//   ....[0]....
.L_1890:
        /*0090*/ 	.word	0x00000160


	//   ....[1]....
        /*0094*/ 	.word	0x00003130


	//   ....[2]....
        /*0098*/ 	.word	0x00003770


	//----- nvinfo : EIATTR_CRS_STACK_SIZE
	.align		4
.L_1891:
        /*009c*/ 	.byte	0x04, 0x1e
        /*009e*/ 	.short	(.L_1893 - .L_1892)
.L_1892:
        /*00a0*/ 	.word	0x00000000


	//----- nvinfo : EIATTR_CBANK_PARAM_SIZE
	.align		4
.L_1893:
        /*00a4*/ 	.byte	0x03, 0x19
        /*00a6*/ 	.short	0x0038


	//----- nvinfo : EIATTR_PARAM_CBANK
	.align		4
        /*00a8*/ 	.byte	0x04, 0x0a
        /*00aa*/ 	.short	(.L_1895 - .L_1894)
	.align		4
.L_1894:
        /*00ac*/ 	.word	index@(.nv.constant0.contiguous_reduce3_i16)
        /*00b0*/ 	.short	0x0380
        /*00b2*/ 	.short	0x0038


	//----- nvinfo : EIATTR_SW_WAR
	.align		4
.L_1895:
        /*00b4*/ 	.byte	0x04, 0x36
        /*00b6*/ 	.short	(.L_1897 - .L_1896)
.L_1896:
        /*00b8*/ 	.word	0x00000008
.L_1897:


//--------------------- .nv.info.contiguous_reduce22_i16 --------------------------
	.section	.nv.info.contiguous_reduce22_i16,"",@"SHT_CUDA_INFO"
	.sectionflags	@""
	.align	4


	//----- nvinfo : EIATTR_CUDA_API_VERSION
	.align		4
        /*0000*/ 	.byte	0x04, 0x37
        /*0002*/ 	.short	(.L_1899 - .L_1898)
.L_1898:
        /*0004*/ 	.word	0x00000082


	//----- nvinfo : EIATTR_KPARAM_INFO
	.align		4
.L_1899:
        /*0008*/ 	.byte	0x04, 0x17
        /*000a*/ 	.short	(.L_1901 - .L_1900)
.L_1900:
        /*000c*/ 	.word	0x00000000
        /*0010*/ 	.short	0x0003
        /*0012*/ 	.short	0x0018
        /*0014*/ 	.byte	0x00, 0xf0, 0x21, 0x00


	//----- nvinfo : EIATTR_KPARAM_INFO
	.align		4
.L_1901:
        /*0018*/ 	.byte	0x04, 0x17
        /*001a*/ 	.short	(.L_1903 - .L_1902)
.L_1902:
        /*001c*/ 	.word	0x00000000
        /*0020*/ 	.short	0x0002
        /*0022*/ 	.short	0x0010
        /*0024*/ 	.byte	0x00, 0xf0, 0x21, 0x00


	//----- nvinfo : EIATTR_KPARAM_INFO
	.align		4
.L_1903:
        /*0028*/ 	.byte	0x04, 0x17
        /*002a*/ 	.short	(.L_1905 - .L_1904)
.L_1904:
        /*002c*/ 	.word	0x00000000
        /*0030*/ 	.short	0x0001
        /*0032*/ 	.short	0x0008
        /*0034*/ 	.byte	0x00, 0xf5, 0x21, 0x00


	//----- nvinfo : EIATTR_KPARAM_INFO
	.align		4
.L_1905:
        /*0038*/ 	.byte	0x04, 0x17
        /*003a*/ 	.short	(.L_1907 - .L_1906)
.L_1906:
        /*003c*/ 	.word	0x00000000
        /*0040*/ 	.short	0x0000
        /*0042*/ 	.short	0x0000
        /*0044*/ 	.byte	0x00, 0xf5, 0x21, 0x00


	//----- nvinfo : EIATTR_SPARSE_MMA_MASK
	.align		4
.L_1907:
        /*0048*/ 	.byte	0x03, 0x50
        /*004a*/ 	.short	0x0000


	//----- nvinfo : EIATTR_MAXREG_COUNT
	.align		4
        /*004c*/ 	.byte	0x03, 0x1b
        /*004e*/ 	.short	0x00ff


	//----- nvinfo : EIATTR_NUM_BARRIERS
	.align		4
        /*0050*/ 	.byte	0x02, 0x4c
        /*0052*/ 	.byte	0x01
	.zero		1


	//----- nvinfo : EIATTR_MERCURY_ISA_VERSION
	.align		4
        /*0054*/ 	.byte	0x03, 0x5f
        /*0056*/ 	.short	0x0101


	//----- nvinfo : EIATTR_VRC_CTA_INIT_COUNT
	.align		4
        /*0058*/ 	.byte	0x02, 0x4a
	.zero		1
	.zero		1


	//----- nvinfo : EIATTR_EXIT_INSTR_OFFSETS
	.align		4
        /*005c*/ 	.byte	0x04, 0x1c
        /*005e*/ 	.short	(.L_1909 - .L_1908)


	//   ....[0]....
.L_1908:
        /*0060*/ 	.word	0x00000410


	//   ....[1]....
        /*0064*/ 	.word	0x00000600


	//   ....[2]....
        /*0068*/ 	.word	0x00000710


	//----- nvinfo : EIATTR_CRS_STACK_SIZE
	.align		4
.L_1909:
        /*006c*/ 	.byte	0x04, 0x1e
        /*006e*/ 	.short	(.L_1911 - .L_1910)
.L_1910:
        /*0070*/ 	.word	0x00000000


	//----- nvinfo : EIATTR_CBANK_PARAM_SIZE
	.align		4
.L_1911:
        /*0074*/ 	.byte	0x03, 0x19
        /*0076*/ 	.short	0x0020


	//----- nvinfo : EIATTR_PARAM_CBANK
	.align		4
        /*0078*/ 	.byte	0x04, 0x0a
        /*007a*/ 	.short	(.L_1913 - .L_1912)
	.align		4
.L_1912:
        /*007c*/ 	.word	index@(.nv.constant0.contiguous_reduce22_i16)
        /*0080*/ 	.short	0x0380
        /*0082*/ 	.short	0x0020


	//----- nvinfo : EIATTR_SW_WAR
	.align		4
.L_1913:
        /*0084*/ 	.byte	0x04, 0x36
        /*0086*/ 	.short	(.L_1915 - .L_1914)
.L_1914:
        /*0088*/ 	.word	0x00000008
.L_1915:


//--------------------- .nv.info.contiguous_reduce2_i16 --------------------------
	.section	.nv.info.contiguous_reduce2_i16,"",@"SHT_CUDA_INFO"
	.sectionflags	@""
	.align	4


	//----- nvinfo : EIATTR_CUDA_API_VERSION
	.align		4
        /*0000*/ 	.byte	0x04, 0x37
        /*0002*/ 	.short	(.L_1917 - .L_1916)
.L_1916:
        /*0004*/ 	.word	0x00000082


	//----- nvinfo : EIATTR_KPARAM_INFO
	.align		4
.L_1917:
        /*0008*/ 	.byte	0x04, 0x17
        /*000a*/ 	.short	(.L_1919 - .L_1918)
.L_1918:
        /*000c*/ 	.word	0x00000000
        /*0010*/ 	.short	0x0006
        /*0012*/ 	.short	0x0030
        /*0014*/ 	.byte	0x00, 0xf0, 0x21, 0x00


	//----- nvinfo : EIATTR_KPARAM_INFO
	.align		4
.L_1919:
        /*0018*/ 	.byte	0x04, 0x17
        /*001a*/ 	.short	(.L_1921 - .L_1920)
.L_1920:
        /*001c*/ 	.word	0x00000000
        /*0020*/ 	.short	0x0005
        /*0022*/ 	.short	0x0028
        /*0024*/ 	.byte	0x00, 0xf0, 0x21, 0x00


	//----- nvinfo : EIATTR_KPARAM_INFO
	.align		4
.L_1921:
        /*0028*/ 	.byte	0x04, 0x17
        /*002a*/ 	.short	(.L_1923 - .L_1922)
.L_1922:
        /*002c*/ 	.word	0x00000000
        /*0030*/ 	.short	0x0004
        /*0032*/ 	.short	0x0020
        /*0034*/ 	.byte	0x00, 0xf0, 0x21, 0x00


	//----- nvinfo : EIATTR_KPARAM_INFO
	.align		4
.L_1923:
        /*0038*/ 	.byte	0x04, 0x17
        /*003a*/ 	.short	(.L_1925 - .L_1924)
.L_1924:
        /*003c*/ 	.word	0x00000000
        /*0040*/ 	.short	0x0003
        /*0042*/ 	.short	0x0018
        /*0044*/ 	.byte	0x00, 0xf5, 0x21, 0x00


	//----- nvinfo : EIATTR_KPARAM_INFO
	.align		4
.L_1925:
        /*0048*/ 	.byte	0x04, 0x17
        /*004a*/ 	.short	(.L_1927 - .L_1926)
.L_1926:
        /*004c*/ 	.word	0x00000000
        /*0050*/ 	.short	0x0002
        /*0052*/ 	.short	0x0010
        /*0054*/ 	.byte	0x00, 0xf5, 0x21, 0x00


	//----- nvinfo : EIATTR_KPARAM_INFO
	.align		4
.L_1927:
        /*0058*/ 	.byte	0x04, 0x17
        /*005a*/ 	.short	(.L_1929 - .L_1928)
.L_1928:
        /*005c*/ 	.word	0x00000000
        /*0060*/ 	.short	0x0001
        /*0062*/ 	.short	0x0008
        /*0064*/ 	.byte	0x00, 0xf5, 0x21, 0x00


	//----- nvinfo : EIATTR_KPARAM_INFO
	.align		4
.L_1929:
        /*0068*/ 	.byte	0x04, 0x17
        /*006a*/ 	.short	(.L_1931 - .L_1930)
.L_1930:
        /*006c*/ 	.word	0x00000000
        /*0070*/ 	.short	0x0000
        /*0072*/ 	.short	0x0000
        /*0074*/ 	.byte	0x00, 0xf5, 0x21, 0x00


	//----- nvinfo : EIATTR_SPARSE_MMA_MASK
	.align		4
.L_1931:
        /*0078*/ 	.byte	0x03, 0x50
        /*007a*/ 	.short	0x0000


	//----- nvinfo : EIATTR_MAXREG_COUNT
	.align		4
        /*007c*/ 	.byte	0x03, 0x1b
        /*007e*/ 	.short	0x00ff


	//----- nvinfo : EIATTR_NUM_BARRIERS
	.align		4
        /*0080*/ 	.byte	0x02, 0x4c
        /*0082*/ 	.byte	0x01
	.zero		1


	//----- nvinfo : EIATTR_MERCURY_ISA_VERSION
	.align		4
        /*0084*/ 	.byte	0x03, 0x5f
        /*0086*/ 	.short	0x0101


	//----- nvinfo : EIATTR_VRC_CTA_INIT_COUNT
	.align		4
        /*0088*/ 	.byte	0x02, 0x4a
	.zero		1
	.zero		1


	//----- nvinfo : EIATTR_EXIT_INSTR_OFFSETS
	.align		4
        /*008c*/ 	.byte	0x04, 0x1c
        /*008e*/ 	.short	(.L_1933 - .L_1932)


	//   ....[0]....
.L_1932:
        /*0090*/ 	.word	0x00006800


	//   ....[1]....
        /*0094*/ 	.word	0x000069f0


	//   ....[2]....
        /*0098*/ 	.word	0x00006b00


	//----- nvinfo : EIATTR_CRS_STACK_SIZE
	.align		4
.L_1933:
        /*009c*/ 	.byte	0x04, 0x1e
        /*009e*/ 	.short	(.L_1935 - .L_1934)
.L_1934:
        /*00a0*/ 	.word	0x00000000


	//----- nvinfo : EIATTR_CBANK_PARAM_SIZE
	.align		4
.L_1935:
        /*00a4*/ 	.byte	0x03, 0x19
        /*00a6*/ 	.short	0x0038


	//----- nvinfo : EIATTR_PARAM_CBANK
	.align		4
        /*00a8*/ 	.byte	0x04, 0x0a
        /*00aa*/ 	.short	(.L_1937 - .L_1936)
	.align		4
.L_1936:
        /*00ac*/ 	.word	index@(.nv.constant0.contiguous_reduce2_i16)
        /*00b0*/ 	.short	0x0380
        /*00b2*/ 	.short	0x0038


	//----- nvinfo : EIATTR_SW_WAR
	.align		4
.L_1937:
        /*00b4*/ 	.byte	0x04, 0x36
        /*00b6*/ 	.short	(.L_1939 - .L_1938)
.L_1938:
        /*00b8*/ 	.word	0x00000008
.L_1939:


//--------------------- .nv.info.uncontiguous_reduce_i16 --------------------------
	.section	.nv.info.uncontiguous_reduce_i16,"",@"SHT_CUDA_INFO"
	.sectionflags	@""
	.align	4


	//----- nvinfo : EIATTR_CUDA_API_VERSION
	.align		4
        /*0000*/ 	.byte	0x04, 0x37
        /*0002*/ 	.short	(.L_1941 - .L_1940)
.L_1940:
        /*0004*/ 	.word	0x00000082


	//----- nvinfo : EIATTR_KPARAM_INFO
	.align		4
.L_1941:
        /*0008*/ 	.byte	0x04, 0x17
        /*000a*/ 	.short	(.L_1943 - .L_1942)
.L_1942:
        /*000c*/ 	.word	0x00000000
        /*0010*/ 	.short	0x0005
        /*0012*/ 	.short	0x0028
        /*0014*/ 	.byte	0x00, 0xf0, 0x21, 0x00


	//----- nvinfo : EIATTR_KPARAM_INFO
	.align		4
.L_1943:
        /*0018*/ 	.byte	0x04, 0x17
        /*001a*/ 	.short	(.L_1945 - .L_1944)
.L_1944:
        /*001c*/ 	.word	0x00000000
        /*0020*/ 	.short	0x0004
        /*0022*/ 	.short	0x0020
        /*0024*/ 	.byte	0x00, 0xf0, 0x21, 0x00


	//----- nvinfo : EIATTR_KPARAM_INFO
	.align		4
.L_1945:
        /*0028*/ 	.byte	0x04, 0x17
        /*002a*/ 	.short	(.L_1947 - .L_1946)
.L_1946:
        /*002c*/ 	.word	0x00000000
        /*0030*/ 	.short	0x0003
        /*0032*/ 	.short	0x0018
        /*0034*/ 	.byte	0x00, 0xf5, 0x21, 0x00


	//----- nvinfo : EIATTR_KPARAM_INFO
	.align		4
.L_1947:
        /*0038*/ 	.byte	0x04, 0x17
        /*003a*/ 	.short	(.L_1949 - .L_1948)
.L_1948:
        /*003c*/ 	.word	0x00000000
        /*0040*/ 	.short	0x0002
        /*0042*/ 	.short	0x0010
        /*0044*/ 	.byte	0x00, 0xf5, 0x21, 0x00


	//----- nvinfo : EIATTR_KPARAM_INFO
	.align		4
.L_1949:
        /*0048*/ 	.byte	0x04, 0x17
        /*004a*/ 	.short	(.L_1951 - .L_1950)
.L_1950:
        /*004c*/ 	.word	0x00000000
        /*0050*/ 	.short	0x0001
        /*0052*/ 	.short	0x0008
        /*0054*/ 	.byte	0x00, 0xf5, 0x21, 0x00


	//----- nvinfo : EIATTR_KPARAM_INFO
	.align		4
.L_1951:
        /*0058*/ 	.byte	0x04, 0x17
        /*005a*/ 	.short	(.L_1953 - .L_1952)
.L_1952:
        /*005c*/ 	.word	0x00000000
        /*0060*/ 	.short	0x0000
        /*0062*/ 	.short	0x0000
        /*0064*/ 	.byte	0x00, 0xf5, 0x21, 0x00


	//----- nvinfo : EIATTR_SPARSE_MMA_MASK
	.align		4
.L_1953:
        /*0068*/ 	.byte	0x03, 0x50
        /*006a*/ 	.short	0x0000


	//----- nvinfo : EIATTR_MAXREG_COUNT
	.align		4
        /*006c*/ 	.byte	0x03, 0x1b
        /*006e*/ 	.short	0x00ff


	//----- nvinfo : EIATTR_NUM_BARRIERS
	.align		4
        /*0070*/ 	.byte	0x02, 0x4c
        /*0072*/ 	.byte	0x01
	.zero		1


	//----- nvinfo : EIATTR_MERCURY_ISA_VERSION
	.align		4
        /*0074*/ 	.byte	0x03, 0x5f
        /*0076*/ 	.short	0x0101


	//----- nvinfo : EIATTR_INT_WARP_WIDE_INSTR_OFFSETS
	.align		4
        /*0078*/ 	.byte	0x04, 0x31
        /*007a*/ 	.short	(.L_1955 - .L_1954)


	//   ....[0]....
.L_1954:
        /*007c*/ 	.word	0x00006650


	//----- nvinfo : EIATTR_VRC_CTA_INIT_COUNT
	.align		4
.L_1955:
        /*0080*/ 	.byte	0x02, 0x4a
	.zero		1
	.zero		1


	//----- nvinfo : EIATTR_EXIT_INSTR_OFFSETS
	.align		4
        /*0084*/ 	.byte	0x04, 0x1c
        /*0086*/ 	.short	(.L_1957 - .L_1956)


	//   ....[0]....
.L_1956:
        /*0088*/ 	.word	0x000066f0


	//   ....[1]....
        /*008c*/ 	.word	0x000068e0


	//   ....[2]....
        /*0090*/ 	.word	0x00006960


	//----- nvinfo : EIATTR_CRS_STACK_SIZE
	.align		4
.L_1957:
        /*0094*/ 	.byte	0x04, 0x1e
        /*0096*/ 	.short	(.L_1959 - .L_1958)
.L_1958:
        /*0098*/ 	.word	0x00000000


	//----- nvinfo : EIATTR_CBANK_PARAM_SIZE
	.align		4
.L_1959:
        /*009c*/ 	.byte	0x03, 0x19
        /*009e*/ 	.short	0x0030


	//----- nvinfo : EIATTR_PARAM_CBANK
	.align		4
        /*00a0*/ 	.byte	0x04, 0x0a
        /*00a2*/ 	.short	(.L_1961 - .L_1960)
	.align		4
.L_1960:
        /*00a4*/ 	.word	index@(.nv.constant0.uncontiguous_reduce_i16)
        /*00a8*/ 	.short	0x0380
        /*00aa*/ 	.short	0x0030


	//----- nvinfo : EIATTR_SW_WAR
	.align		4
.L_1961:
        /*00ac*/ 	.byte	0x04, 0x36
        /*00ae*/ 	.short	(.L_1963 - .L_1962)
.L_1962:
        /*00b0*/ 	.word	0x00000008
.L_1963:


//--------------------- .nv.info.contiguous_reduce_i16 --------------------------
	.section	.nv.info.contiguous_reduce_i16,"",@"SHT_CUDA_INFO"
	.sectionflags	@""
	.align	4


	//----- nvinfo : EIATTR_CUDA_API_VERSION
	.align		4
        /*0000*/ 	.byte	0x04, 0x37
        /*0002*/ 	.short	(.L_1965 - .L_1964)
.L_1964:
        /*0004*/ 	.word	0x00000082


	//----- nvinfo : EIATTR_KPARAM_INFO
	.align		4
.L_1965:
        /*0008*/ 	.byte	0x04, 0x17
        /*000a*/ 	.short	(.L_1967 - .L_1966)
.L_1966:
        /*000c*/ 	.word	0x00000000
        /*0010*/ 	.short	0x0002
        /*0012*/ 	.short	0x0010
        /*0014*/ 	.byte	0x00, 0xf0, 0x21, 0x00


	//----- nvinfo : EIATTR_KPARAM_INFO
	.align		4
.L_1967:
        /*0018*/ 	.byte	0x04, 0x17
        /*001a*/ 	.short	(.L_1969 - .L_1968)
.L_1968:
        /*001c*/ 	.word	0x00000000
        /*0020*/ 	.short	0x0001
        /*0022*/ 	.short	0x0008
        /*0024*/ 	.byte	0x00, 0xf5, 0x21, 0x00


	//----- nvinfo : EIATTR_KPARAM_INFO
	.align		4
.L_1969:
        /*0028*/ 	.byte	0x04, 0x17
        /*002a*/ 	.short	(.L_1971 - .L_1970)
.L_1970:
        /*002c*/ 	.word	0x00000000
        /*0030*/ 	.short	0x0000
        /*0032*/ 	.short	0x0000
        /*0034*/ 	.byte	0x00, 0xf5, 0x21, 0x00


	//----- nvinfo : EIATTR_SPARSE_MMA_MASK
	.align		4
.L_1971:
        /*0038*/ 	.byte	0x03, 0x50
        /*003a*/ 	.short	0x0000


	//----- nvinfo : EIATTR_MAXREG_COUNT
	.align		4
        /*003c*/ 	.byte	0x03, 0x1b
        /*003e*/ 	.short	0x00ff


	//----- nvinfo : EIATTR_NUM_BARRIERS
	.align		4
        /*0040*/ 	.byte	0x02, 0x4c
        /*0042*/ 	.byte	0x01
	.zero		1


	//----- nvinfo : EIATTR_MERCURY_ISA_VERSION
	.align		4
        /*0044*/ 	.byte	0x03, 0x5f
        /*0046*/ 	.short	0x0101


	//----- nvinfo : EIATTR_INT_WARP_WIDE_INSTR_OFFSETS
	.align		4
        /*0048*/ 	.byte	0x04, 0x31
        /*004a*/ 	.short	(.L_1973 - .L_1972)


	//   ....[0]....
.L_1972:
        /*004c*/ 	.word	0x000002c0


	//----- nvinfo : EIATTR_VRC_CTA_INIT_COUNT
	.align		4
.L_1973:
        /*0050*/ 	.byte	0x02, 0x4a
	.zero		1
	.zero		1


	//----- nvinfo : EIATTR_EXIT_INSTR_OFFSETS
	.align		4
        /*0054*/ 	.byte	0x04, 0x1c
        /*0056*/ 	.short	(.L_1975 - .L_1974)


	//   ....[0]....
.L_1974:
        /*0058*/ 	.word	0x00000360


	//   ....[1]....
        /*005c*/ 	.word	0x00000550


	//   ....[2]....
        /*0060*/ 	.word	0x000005d0


	//----- nvinfo : EIATTR_CRS_STACK_SIZE
	.align		4
.L_1975:
        /*0064*/ 	.byte	0x04, 0x1e
        /*0066*/ 	.short	(.L_1977 - .L_1976)
.L_1976:
        /*0068*/ 	.word	0x00000000


	//----- nvinfo : EIATTR_CBANK_PARAM_SIZE
	.align		4
.L_1977:
        /*006c*/ 	.byte	0x03, 0x19
        /*006e*/ 	.short	0x0018


	//----- nvinfo : EIATTR_PARAM_CBANK
	.align		4
        /*0070*/ 	.byte	0x04, 0x0a
        /*0072*/ 	.short	(.L_1979 - .L_1978)
	.align		4
.L_1978:
        /*0074*/ 	.word	index@(.nv.constant0.contiguous_reduce_i16)
        /*0078*/ 	.short	0x0380
        /*007a*/ 	.short	0x0018


	//----- nvinfo : EIATTR_SW_WAR
	.align		4
.L_1979:
        /*007c*/ 	.byte	0x04, 0x36
        /*007e*/ 	.short	(.L_1981 - .L_1980)
.L_1980:
        /*0080*/ 	.word	0x00000008
.L_1981:


//--------------------- .nv.info.contiguous_reduce33_i8 --------------------------
	.section	.nv.info.contiguous_reduce33_i8,"",@"SHT_CUDA_INFO"
	.sectionflags	@""
	.align	4


	//----- nvinfo : EIATTR_CUDA_API_VERSION
	.align		4
        /*0000*/ 	.byte	0x04, 0x37
        /*0002*/ 	.short	(.L_1983 - .L_1982)
.L_1982:
        /*0004*/ 	.word	0x00000082


	//----- nvinfo : EIATTR_KPARAM_INFO
	.align		4
.L_1983:
        /*0008*/ 	.byte	0x04, 0x17
        /*000a*/ 	.short	(.L_1985 - .L_1984)
.L_1984:
        /*000c*/ 	.word	0x00000000
        /*0010*/ 	.short	0x0004
        /*0012*/ 	.short	0x0020
        /*0014*/ 	.byte	0x00, 0xf0, 0x21, 0x00


	//----- nvinfo : EIATTR_KPARAM_INFO
	.align		4
.L_1985:
        /*0018*/ 	.byte	0x04, 0x17
        /*001a*/ 	.short	(.L_1987 - .L_1986)
.L_1986:
        /*001c*/ 	.word	0x00000000
        /*0020*/ 	.short	0x0003
        /*0022*/ 	.short	0x0018
        /*0024*/ 	.byte	0x00, 0xf0, 0x21, 0x00


	//----- nvinfo : EIATTR_KPARAM_INFO
	.align		4
.L_1987:
        /*0028*/ 	.byte	0x04, 0x17
        /*002a*/ 	.short	(.L_1989 - .L_1988)
.L_1988:
        /*002c*/ 	.word	0x00000000
        /*0030*/ 	.short	0x0002
        /*0032*/ 	.short	0x0010
        /*0034*/ 	.byte	0x00, 0xf0, 0x21, 0x00


	//----- nvinfo : EIATTR_KPARAM_INFO
	.align		4
.L_1989:
        /*0038*/ 	.byte	0x04, 0x17
        /*003a*/ 	.short	(.L_1991 - .L_1990)
.L_1990:
        /*003c*/ 	.word	0x00000000
        /*0040*/ 	.short	0x0001
        /*0042*/ 	.short	0x0008
        /*0044*/ 	.byte	0x00, 0xf5, 0x21, 0x00


	//----- nvinfo : EIATTR_KPARAM_INFO
	.align		4
.L_1991:
        /*0048*/ 	.byte	0x04, 0x17
        /*004a*/ 	.short	(.L_1993 - .L_1992)
.L_1992:
        /*004c*/ 	.word	0x00000000
        /*0050*/ 	.short	0x0000
        /*0052*/ 	.short	0x0000
        /*0054*/ 	.byte	0x00, 0xf5, 0x21, 0x00


	//----- nvinfo : EIATTR_SPARSE_MMA_MASK
	.align		4
.L_1993:
        /*0058*/ 	.byte	0x03, 0x50
        /*005a*/ 	.short	0x0000


	//----- nvinfo : EIATTR_MAXREG_COUNT
	.align		4
        /*005c*/ 	.byte	0x03, 0x1b
        /*005e*/ 	.short	0x00ff


	//----- nvinfo : EIATTR_NUM_BARRIERS
	.align		4
        /*0060*/ 	.byte	0x02, 0x4c
        /*0062*/ 	.byte	0x01
	.zero		1


	//----- nvinfo : EIATTR_MERCURY_ISA_VERSION
	.align		4
        /*0064*/ 	.byte	0x03, 0x5f
        /*0066*/ 	.short	0x0101


	//----- nvinfo : EIATTR_VRC_CTA_INIT_COUNT
	.align		4
        /*0068*/ 	.byte	0x02, 0x4a
	.zero		1
	.zero		1


	//----- nvinfo : EIATTR_EXIT_INSTR_OFFSETS
	.align		4
        /*006c*/ 	.byte	0x04, 0x1c
        /*006e*/ 	.short	(.L_1995 - .L_1994)


	//   ....[0]....
.L_1994:
        /*0070*/ 	.word	0x00000150


	//   ....[1]....
        /*0074*/ 	.word	0x000001f0


	//   ....[2]....
        /*0078*/ 	.word	0x00000790


	//----- nvinfo : EIATTR_CBANK_PARAM_SIZE
	.align		4
.L_1995:
        /*007c*/ 	.byte	0x03, 0x19
        /*007e*/ 	.short	0x0028


	//----- nvinfo : EIATTR_PARAM_CBANK
	.align		4
        /*0080*/ 	.byte	0x04, 0x0a
        /*0082*/ 	.short	(.L_1997 - .L_1996)
	.align		4
.L_1996:
        /*0084*/ 	.word	index@(.nv.constant0.contiguous_reduce33_i8)
        /*0088*/ 	.short	0x0380
        /*008a*/ 	.short	0x0028


	//----- nvinfo : EIATTR_SW_WAR
	.align		4
.L_1997:
        /*008c*/ 	.byte	0x04, 0x36
        /*008e*/ 	.short	(.L_1999 - .L_1998)
.L_1998:
        /*0090*/ 	.word	0x00000008
.L_1999:


//--------------------- .nv.info.contiguous_reduce3_i8 --------------------------
	.section	.nv.info.contiguous_reduce3_i8,"",@"SHT_CUDA_INFO"
	.sectionflags	@""
	.align	4


	//----- nvinfo : EIATTR_CUDA_API_VERSION
	.align		4
        /*0000*/ 	.byte	0x04, 0x37
        /*0002*/ 	.short	(.L_2001 - .L_2000)
.L_2000:
        /*0004*/ 	.word	0x00000082


	//----- nvinfo : EIATTR_KPARAM_INFO
	.align		4
.L_2001:
        /*0008*/ 	.byte	0x04, 0x17
        /*000a*/ 	.short	(.L_2003 - .L_2002)
.L_2002:
        /*000c*/ 	.word	0x00000000
        /*0010*/ 	.short	0x0006
        /*0012*/ 	.short	0x0030
        /*0014*/ 	.byte	0x00, 0xf0, 0x21, 0x00


	//----- nvinfo : EIATTR_KPARAM_INFO
	.align		4
.L_2003:
        /*0018*/ 	.byte	0x04, 0x17
        /*001a*/ 	.short	(.L_2005 - .L_2004)
.L_2004:
        /*001c*/ 	.word	0x00000000
        /*0020*/ 	.short	0x0005
        /*0022*/ 	.short	0x0028
        /*0024*/ 	.byte	0x00, 0xf0, 0x21, 0x00


	//----- nvinfo : EIATTR_KPARAM_INFO
	.align		4
.L_2005:
        /*0028*/ 	.byte	0x04, 0x17
        /*002a*/ 	.short	(.L_2007 - .L_2006)
.L_2006:
        /*002c*/ 	.word	0x00000000
        /*0030*/ 	.short	0x0004
        /*0032*/ 	.short	0x0020
        /*0034*/ 	.byte	0x00, 0xf0, 0x21, 0x00


	//----- nvinfo : EIATTR_KPARAM_INFO
	.align		4
.L_2007:
        /*0038*/ 	.byte	0x04, 0x17
        /*003a*/ 	.short	(.L_2009 - .L_2008)
.L_2008:
        /*003c*/ 	.word	0x00000000
        /*0040*/ 	.short	0x0003
        /*0042*/ 	.short	0x0018
        /*0044*/ 	.byte	0x00, 0xf5, 0x21, 0x00


	//----- nvinfo : EIATTR_KPARAM_INFO
	.align		4
.L_2009:
        /*0048*/ 	.byte	0x04, 0x17
        /*004a*/ 	.short	(.L_2011 - .L_2010)
.L_2010:
        /*004c*/ 	.word	0x00000000
        /*0050*/ 	.short	0x0002
        /*0052*/ 	.short	0x0010
        /*0054*/ 	.byte	0x00, 0xf5, 0x21, 0x00


	//----- nvinfo : EIATTR_KPARAM_INFO
	.align		4
.L_2011:
        /*0058*/ 	.byte	0x04, 0x17
        /*005a*/ 	.short	(.L_2013 - .L_2012)
.L_2012:
        /*005c*/ 	.word	0x00000000
        /*0060*/ 	.short	0x0001
        /*0062*/ 	.short	0x0008
        /*0064*/ 	.byte	0x00, 0xf5, 0x21, 0x00


	//----- nvinfo : EIATTR_KPARAM_INFO
	.align		4
.L_2013:
        /*0068*/ 	.byte	0x04, 0x17
        /*006a*/ 	.short	(.L_2015 - .L_2014)
.L_2014:
        /*006c*/ 	.word	0x00000000
        /*0070*/ 	.short	0x0000
        /*0072*/ 	.short	0x0000
        /*0074*/ 	.byte	0x00, 0xf5, 0x21, 0x00


	//----- nvinfo : EIATTR_SPARSE_MMA_MASK
	.align		4
.L_2015:
        /*0078*/ 	.byte	0x03, 0x50
        /*007a*/ 	.short	0x0000


	//----- nvinfo : EIATTR_MAXREG_COUNT
	.align		4
        /*007c*/ 	.byte	0x03, 0x1b
        /*007e*/ 	.short	0x00ff


	//----- nvinfo : EIATTR_NUM_BARRIERS
	.align		4
        /*0080*/ 	.byte	0x02, 0x4c
        /*0082*/ 	.byte	0x01
	.zero		1


	//----- nvinfo : EIATTR_MERCURY_ISA_VERSION
	.align		4
        /*0084*/ 	.byte	0x03, 0x5f
        /*0086*/ 	.short	0x0101


	//----- nvinfo : EIATTR_VRC_CTA_INIT_COUNT
	.align		4
        /*0088*/ 	.byte	0x02, 0x4a
	.zero		1
	.zero		1


	//----- nvinfo : EIATTR_EXIT_INSTR_OFFSETS
	.align		4
        /*008c*/ 	.byte	0x04, 0x1c
        /*008e*/ 	.short	(.L_2017 - .L_2016)


	//   ....[0]....
.L_2016:
        /*0090*/ 	.word	0x00000150


	//   ....[1]....
        /*0094*/ 	.word	0x00003120


	//   ....[2]....
        /*0098*/ 	.word	0x00003750


	//----- nvinfo : EIATTR_CRS_STACK_SIZE
	.align		4
.L_2017:
        /*009c*/ 	.byte	0x04, 0x1e
        /*009e*/ 	.short	(.L_2019 - .L_2018)
.L_2018:
        /*00a0*/ 	.word	0x00000000


	//----- nvinfo : EIATTR_CBANK_PARAM_SIZE
	.align		4
.L_2019:
        /*00a4*/ 	.byte	0x03, 0x19
        /*00a6*/ 	.short	0x0038


	//----- nvinfo : EIATTR_PARAM_CBANK
	.align		4
        /*00a8*/ 	.byte	0x04, 0x0a
        /*00aa*/ 	.short	(.L_2021 - .L_2020)
	.align		4
.L_2020:
        /*00ac*/ 	.word	index@(.nv.constant0.contiguous_reduce3_i8)
        /*00b0*/ 	.short	0x0380
        /*00b2*/ 	.short	0x0038


	//----- nvinfo : EIATTR_SW_WAR
	.align		4
.L_2021:
        /*00b4*/ 	.byte	0x04, 0x36
        /*00b6*/ 	.short	(.L_2023 - .L_2022)
.L_2022:
        /*00b8*/ 	.word	0x00000008
.L_2023:


//--------------------- .nv.info.contiguous_reduce22_i8 --------------------------
	.section	.nv.info.contiguous_reduce22_i8,"",@"SHT_CUDA_INFO"
	.sectionflags	@""
	.align	4


	//----- nvinfo : EIATTR_CUDA_API_VERSION
	.align		4
        /*0000*/ 	.byte	0x04, 0x37
        /*0002*/ 	.short	(.L_2025 - .L_2024)
.L_2024:
        /*0004*/ 	.word	0x00000082


	//----- nvinfo : EIATTR_KPARAM_INFO
	.align		4
.L_2025:
        /*0008*/ 	.byte	0x04, 0x17
        /*000a*/ 	.short	(.L_2027 - .L_2026)
.L_2026:
        /*000c*/ 	.word	0x00000000
        /*0010*/ 	.short	0x0003
        /*0012*/ 	.short	0x0018
        /*0014*/ 	.byte	0x00, 0xf0, 0x21, 0x00


	//----- nvinfo : EIATTR_KPARAM_INFO
	.align		4
.L_2027:
        /*0018*/ 	.byte	0x04, 0x17
        /*001a*/ 	.short	(.L_2029 - .L_2028)
.L_2028:
        /*001c*/ 	.word	0x00000000
        /*0020*/ 	.short	0x0002
        /*0022*/ 	.short	0x0010
        /*0024*/ 	.byte	0x00, 0xf0, 0x21, 0x00


	//----- nvinfo : EIATTR_KPARAM_INFO
	.align		4
.L_2029:
        /*0028*/ 	.byte	0x04, 0x17
        /*002a*/ 	.short	(.L_2031 - .L_2030)
.L_2030:
        /*002c*/ 	.word	0x00000000
        /*0030*/ 	.short	0x0001
        /*0032*/ 	.short	0x0008
        /*0034*/ 	.byte	0x00, 0xf5, 0x21, 0x00


	//----- nvinfo : EIATTR_KPARAM_INFO
	.align		4
.L_2031:
        /*0038*/ 	.byte	0x04, 0x17
        /*003a*/ 	.short	(.L_2033 - .L_2032)
.L_2032:
        /*003c*/ 	.word	0x00000000
        /*0040*/ 	.short	0x0000
        /*0042*/ 	.short	0x0000
        /*0044*/ 	.byte	0x00, 0xf5, 0x21, 0x00


	//----- nvinfo : EIATTR_SPARSE_MMA_MASK
	.align		4
.L_2033:
        /*0048*/ 	.byte	0x03, 0x50
        /*004a*/ 	.short	0x0000


	//----- nvinfo : EIATTR_MAXREG_COUNT
	.align		4
        /*004c*/ 	.byte	0x03, 0x1b
        /*004e*/ 	.short	0x00ff


	//----- nvinfo : EIATTR_NUM_BARRIERS
	.align		4
        /*0050*/ 	.byte	0x02, 0x4c
        /*0052*/ 	.byte	0x01
	.zero		1


	//----- nvinfo : EIATTR_MERCURY_ISA_VERSION
	.align		4
        /*0054*/ 	.byte	0x03, 0x5f
        /*0056*/ 	.short	0x0101


	//----- nvinfo : EIATTR_VRC_CTA_INIT_COUNT
	.align		4
        /*0058*/ 	.byte	0x02, 0x4a
	.zero		1
	.zero		1


	//----- nvinfo : EIATTR_EXIT_INSTR_OFFSETS
	.align		4
        /*005c*/ 	.byte	0x04, 0x1c
        /*005e*/ 	.short	(.L_2035 - .L_2034)


	//   ....[0]....
.L_2034:
        /*0060*/ 	.word	0x000003f0


	//   ....[1]....
        /*0064*/ 	.word	0x000005e0


	//   ....[2]....
        /*0068*/ 	.word	0x000006f0


	//----- nvinfo : EIATTR_CRS_STACK_SIZE
	.align		4
.L_2035:
        /*006c*/ 	.byte	0x04, 0x1e
        /*006e*/ 	.short	(.L_2037 - .L_2036)
.L_2036:
        /*0070*/ 	.word	0x00000000


	//----- nvinfo : EIATTR_CBANK_PARAM_SIZE
	.align		4
.L_2037:
        /*0074*/ 	.byte	0x03, 0x19
        /*0076*/ 	.short	0x0020


	//----- nvinfo : EIATTR_PARAM_CBANK
	.align		4
        /*0078*/ 	.byte	0x04, 0x0a
        /*007a*/ 	.short	(.L_2039 - .L_2038)
	.align		4
.L_2038:
        /*007c*/ 	.word	index@(.nv.constant0.contiguous_reduce22_i8)
        /*0080*/ 	.short	0x0380
        /*0082*/ 	.short	0x0020


	//----- nvinfo : EIATTR_SW_WAR
	.align		4
.L_2039:
        /*0084*/ 	.byte	0x04, 0x36
        /*0086*/ 	.short	(.L_2041 - .L_2040)
.L_2040:
        /*0088*/ 	.word	0x00000008
.L_2041:


//--------------------- .nv.info.contiguous_reduce2_i8 --------------------------
	.section	.nv.info.contiguous_reduce2_i8,"",@"SHT_CUDA_INFO"
	.sectionflags	@""
	.align	4


	//----- nvinfo : EIATTR_CUDA_API_VERSION
	.align		4
        /*0000*/ 	.byte	0x04, 0x37
        /*0002*/ 	.short	(.L_2043 - .L_2042)
.L_2042:
        /*0004*/ 	.word	0x00000082


	//----- nvinfo : EIATTR_KPARAM_INFO
	.align		4
.L_2043:
        /*0008*/ 	.byte	0x04, 0x17
        /*000a*/ 	.short	(.L_2045 - .L_2044)
.L_2044:
        /*000c*/ 	.word	0x00000000
        /*0010*/ 	.short	0x0006
        /*0012*/ 	.short	0x0030
        /*0014*/ 	.byte	0x00, 0xf0, 0x21, 0x00


	//----- nvinfo : EIATTR_KPARAM_INFO
	.align		4
.L_2045:
        /*0018*/ 	.byte	0x04, 0x17
        /*001a*/ 	.short	(.L_2047 - .L_2046)
.L_2046:
        /*001c*/ 	.word	0x00000000
        /*0020*/ 	.short	0x0005
        /*0022*/ 	.short	0x0028
        /*0024*/ 	.byte	0x00, 0xf0, 0x21, 0x00


	//----- nvinfo : EIATTR_KPARAM_INFO
	.align		4
.L_2047:
        /*0028*/ 	.byte	0x04, 0x17
        /*002a*/ 	.short	(.L_2049 - .L_2048)
.L_2048:
        /*002c*/ 	.word	0x00000000
        /*0030*/ 	.short	0x0004
        /*0032*/ 	.short	0x0020
        /*0034*/ 	.byte	0x00, 0xf0, 0x21, 0x00


	//----- nvinfo : EIATTR_KPARAM_INFO
	.align		4
.L_2049:
        /*0038*/ 	.byte	0x04, 0x17
        /*003a*/ 	.short	(.L_2051 - .L_2050)
.L_2050:
        /*003c*/ 	.word	0x00000000
        /*0040*/ 	.short	0x0003
        /*0042*/ 	.short	0x0018
        /*0044*/ 	.byte	0x00, 0xf5, 0x21, 0x00


	//----- nvinfo : EIATTR_KPARAM_INFO
	.align		4
.L_2051:
        /*0048*/ 	.byte	0x04, 0x17
        /*004a*/ 	.short	(.L_2053 - .L_2052)
.L_2052:
        /*004c*/ 	.word	0x00000000
        /*0050*/ 	.short	0x0002
        /*0052*/ 	.short	0x0010
        /*0054*/ 	.byte	0x00, 0xf5, 0x21, 0x00


	//----- nvinfo : EIATTR_KPARAM_INFO
	.align		4
.L_2053:
        /*0058*/ 	.byte	0x04, 0x17
        /*005a*/ 	.short	(.L_2055 - .L_2054)
.L_2054:
        /*005c*/ 	.word	0x00000000
        /*0060*/ 	.short	0x0001
        /*0062*/ 	.short	0x0008
        /*0064*/ 	.byte	0x00, 0xf5, 0x21, 0x00


	//----- nvinfo : EIATTR_KPARAM_INFO
	.align		4
.L_2055:
        /*0068*/ 	.byte	0x04, 0x17
        /*006a*/ 	.short	(.L_2057 - .L_2056)
.L_2056:
        /*006c*/ 	.word	0x00000000
        /*0070*/ 	.short	0x0000
        /*0072*/ 	.short	0x0000
        /*0074*/ 	.byte	0x00, 0xf5, 0x21, 0x00


	//----- nvinfo : EIATTR_SPARSE_MMA_MASK
	.align		4
.L_2057:
        /*0078*/ 	.byte	0x03, 0x50
        /*007a*/ 	.short	0x0000


	//----- nvinfo : EIATTR_MAXREG_COUNT
	.align		4
        /*007c*/ 	.byte	0x03, 0x1b
        /*007e*/ 	.short	0x00ff


	//----- nvinfo : EIATTR_NUM_BARRIERS
	.align		4
        /*0080*/ 	.byte	0x02, 0x4c
        /*0082*/ 	.byte	0x01
	.zero		1


	//----- nvinfo : EIATTR_MERCURY_ISA_VERSION
	.align		4
        /*0084*/ 	.byte	0x03, 0x5f
        /*0086*/ 	.short	0x0101


	//----- nvinfo : EIATTR_VRC_CTA_INIT_COUNT
	.align		4
        /*0088*/ 	.byte	0x02, 0x4a
	.zero		1
	.zero		1


	//----- nvinfo : EIATTR_EXIT_INSTR_OFFSETS
	.align		4
        /*008c*/ 	.byte	0x04, 0x1c
        /*008e*/ 	.short	(.L_2059 - .L_2058)


	//   ....[0]....
.L_2058:
        /*0090*/ 	.word	0x00006760


	//   ....[1]....
        /*0094*/ 	.word	0x00006950


	//   ....[2]....
        /*0098*/ 	.word	0x00006a60


	//----- nvinfo : EIATTR_CRS_STACK_SIZE
	.align		4
.L_2059:
        /*009c*/ 	.byte	0x04, 0x1e
        /*009e*/ 	.short	(.L_2061 - .L_2060)
.L_2060:
        /*00a0*/ 	.word	0x00000000


	//----- nvinfo : EIATTR_CBANK_PARAM_SIZE
	.align		4
.L_2061:
        /*00a4*/ 	.byte	0x03, 0x19
        /*00a6*/ 	.short	0x0038


	//----- nvinfo : EIATTR_PARAM_CBANK
	.align		4
        /*00a8*/ 	.byte	0x04, 0x0a
        /*00aa*/ 	.short	(.L_2063 - .L_2062)
	.align		4
.L_2062:
        /*00ac*/ 	.word	index@(.nv.constant0.contiguous_reduce2_i8)
        /*00b0*/ 	.short	0x0380
        /*00b2*/ 	.short	0x0038


	//----- nvinfo : EIATTR_SW_WAR
	.align		4
.L_2063:
        /*00b4*/ 	.byte	0x04, 0x36
        /*00b6*/ 	.short	(.L_2065 - .L_2064)
.L_2064:
        /*00b8*/ 	.word	0x00000008
.L_2065:


//--------------------- .nv.info.uncontiguous_reduce_i8 --------------------------
	.section	.nv.info.uncontiguous_reduce_i8,"",@"SHT_CUDA_INFO"
	.sectionflags	@""
	.align	4


	//----- nvinfo : EIATTR_CUDA_API_VERSION
	.align		4
        /*0000*/ 	.byte	0x04, 0x37
        /*0002*/ 	.short	(.L_2067 - .L_2066)
.L_2066:
        /*0004*/ 	.word	0x00000082


	//----- nvinfo : EIATTR_KPARAM_INFO
	.align		4
.L_2067:
        /*0008*/ 	.byte	0x04, 0x17
        /*000a*/ 	.short	(.L_2069 - .L_2068)
.L_2068:
        /*000c*/ 	.word	0x00000000
        /*0010*/ 	.short	0x0005
        /*0012*/ 	.short	0x0028
        /*0014*/ 	.byte	0x00, 0xf0, 0x21, 0x00


	//----- nvinfo : EIATTR_KPARAM_INFO
	.align		4
.L_2069:
        /*0018*/ 	.byte	0x04, 0x17
        /*001a*/ 	.short	(.L_2071 - .L_2070)
.L_2070:
        /*001c*/ 	.word	0x00000000
        /*0020*/ 	.short	0x0004
        /*0022*/ 	.short	0x0020
        /*0024*/ 	.byte	0x00, 0xf0, 0x21, 0x00


	//----- nvinfo : EIATTR_KPARAM_INFO
	.align		4
.L_2071:
        /*0028*/ 	.byte	0x04, 0x17
        /*002a*/ 	.short	(.L_2073 - .L_2072)
.L_2072:
        /*002c*/ 	.word	0x00000000
        /*0030*/ 	.short	0x0003
        /*0032*/ 	.short	0x0018
        /*0034*/ 	.byte	0x00, 0xf5, 0x21, 0x00


	//----- nvinfo : EIATTR_KPARAM_INFO
	.align		4
.L_2073:
        /*0038*/ 	.byte	0x04, 0x17
        /*003a*/ 	.short	(.L_2075 - .L_2074)
.L_2074:
        /*003c*/ 	.word	0x00000000
        /*0040*/ 	.short	0x0002
        /*0042*/ 	.short	0x0010
        /*0044*/ 	.byte	0x00, 0xf5, 0x21, 0x00


	//----- nvinfo : EIATTR_KPARAM_INFO
	.align		4
.L_2075:
        /*0048*/ 	.byte	0x04, 0x17
        /*004a*/ 	.short	(.L_2077 - .L_2076)
.L_2076:
        /*004c*/ 	.word	0x00000000
        /*0050*/ 	.short	0x0001
        /*0052*/ 	.short	0x0008
        /*0054*/ 	.byte	0x00, 0xf5, 0x21, 0x00


	//----- nvinfo : EIATTR_KPARAM_INFO
	.align		4
.L_2077:
        /*0058*/ 	.byte	0x04, 0x17
        /*005a*/ 	.short	(.L_2079 - .L_2078)
.L_2078:
        /*005c*/ 	.word	0x00000000
        /*0060*/ 	.short	0x0000
        /*0062*/ 	.short	0x0000
        /*0064*/ 	.byte	0x00, 0xf5, 0x21, 0x00


	//----- nvinfo : EIATTR_SPARSE_MMA_MASK
	.align		4
.L_2079:
        /*0068*/ 	.byte	0x03, 0x50
        /*006a*/ 	.short	0x0000


	//----- nvinfo : EIATTR_MAXREG_COUNT
	.align		4
        /*006c*/ 	.byte	0x03, 0x1b
        /*006e*/ 	.short	0x00ff


	//----- nvinfo : EIATTR_NUM_BARRIERS
	.align		4
        /*0070*/ 	.byte	0x02, 0x4c
        /*0072*/ 	.byte	0x01
	.zero		1


	//----- nvinfo : EIATTR_MERCURY_ISA_VERSION
	.align		4
        /*0074*/ 	.byte	0x03, 0x5f
        /*0076*/ 	.short	0x0101


	//----- nvinfo : EIATTR_VRC_CTA_INIT_COUNT
	.align		4
        /*0078*/ 	.byte	0x02, 0x4a
	.zero		1
	.zero		1


	//----- nvinfo : EIATTR_EXIT_INSTR_OFFSETS
	.align		4
        /*007c*/ 	.byte	0x04, 0x1c
        /*007e*/ 	.short	(.L_2081 - .L_2080)


	//   ....[0]....
.L_2080:
        /*0080*/ 	.word	0x00006720


	//   ....[1]....
        /*0084*/ 	.word	0x00006910


	//   ....[2]....
        /*0088*/ 	.word	0x000069c0


	//----- nvinfo : EIATTR_CRS_STACK_SIZE
	.align		4
.L_2081:
        /*008c*/ 	.byte	0x04, 0x1e
        /*008e*/ 	.short	(.L_2083 - .L_2082)
.L_2082:
        /*0090*/ 	.word	0x00000000


	//----- nvinfo : EIATTR_CBANK_PARAM_SIZE
	.align		4
.L_2083:
        /*0094*/ 	.byte	0x03, 0x19
        /*0096*/ 	.short	0x0030


	//----- nvinfo : EIATTR_PARAM_CBANK
	.align		4
        /*0098*/ 	.byte	0x04, 0x0a
        /*009a*/ 	.short	(.L_2085 - .L_2084)
	.align		4
.L_2084:
        /*009c*/ 	.word	index@(.nv.constant0.uncontiguous_reduce_i8)
        /*00a0*/ 	.short	0x0380
        /*00a2*/ 	.short	0x0030


	//----- nvinfo : EIATTR_SW_WAR
	.align		4
.L_2085:
        /*00a4*/ 	.byte	0x04, 0x36
        /*00a6*/ 	.short	(.L_2087 - .L_2086)
.L_2086:
        /*00a8*/ 	.word	0x00000008
.L_2087:


//--------------------- .nv.info.contiguous_reduce_i8 --------------------------
	.section	.nv.info.contiguous_reduce_i8,"",@"SHT_CUDA_INFO"
	.sectionflags	@""
	.align	4


	//----- nvinfo : EIATTR_CUDA_API_VERSION
	.align		4
        /*0000*/ 	.byte	0x04, 0x37
        /*0002*/ 	.short	(.L_2089 - .L_2088)
.L_2088:
        /*0004*/ 	.word	0x00000082


	//----- nvinfo : EIATTR_KPARAM_INFO
	.align		4
.L_2089:
        /*0008*/ 	.byte	0x04, 0x17
        /*000a*/ 	.short	(.L_2091 - .L_2090)
.L_2090:
        /*000c*/ 	.word	0x00000000
        /*0010*/ 	.short	0x0002
        /*0012*/ 	.short	0x0010
        /*0014*/ 	.byte	0x00, 0xf0, 0x21, 0x00


	//----- nvinfo : EIATTR_KPARAM_INFO
	.align		4
.L_2091:
        /*0018*/ 	.byte	0x04, 0x17
        /*001a*/ 	.short	(.L_2093 - .L_2092)
.L_2092:
        /*001c*/ 	.word	0x00000000
        /*0020*/ 	.short	0x0001
        /*0022*/ 	.short	0x0008
        /*0024*/ 	.byte	0x00, 0xf5, 0x21, 0x00


	//----- nvinfo : EIATTR_KPARAM_INFO
	.align		4
.L_2093:
        /*0028*/ 	.byte	0x04, 0x17
        /*002a*/ 	.short	(.L_2095 - .L_2094)
.L_2094:
        /*002c*/ 	.word	0x00000000
        /*0030*/ 	.short	0x0000
        /*0032*/ 	.short	0x0000
        /*0034*/ 	.byte	0x00, 0xf5, 0x21, 0x00


	//----- nvinfo : EIATTR_SPARSE_MMA_MASK
	.align		4
.L_2095:
        /*0038*/ 	.byte	0x03, 0x50
        /*003a*/ 	.short	0x0000


	//----- nvinfo : EIATTR_MAXREG_COUNT
	.align		4
        /*003c*/ 	.byte	0x03, 0x1b
        /*003e*/ 	.short	0x00ff


	//----- nvinfo : EIATTR_NUM_BARRIERS
	.align		4
        /*0040*/ 	.byte	0x02, 0x4c
        /*0042*/ 	.byte	0x01
	.zero		1


	//----- nvinfo : EIATTR_MERCURY_ISA_VERSION
	.align		4
        /*0044*/ 	.byte	0x03, 0x5f
        /*0046*/ 	.short	0x0101


	//----- nvinfo : EIATTR_VRC_CTA_INIT_COUNT
	.align		4
        /*0048*/ 	.byte	0x02, 0x4a
	.zero		1
	.zero		1


	//----- nvinfo : EIATTR_EXIT_INSTR_OFFSETS
	.align		4
        /*004c*/ 	.byte	0x04, 0x1c
        /*004e*/ 	.short	(.L_2097 - .L_2096)


	//   ....[0]....
.L_2096:
        /*0050*/ 	.word	0x00000350


	//   ....[1]....
        /*0054*/ 	.word	0x00000540


	//   ....[2]....
        /*0058*/ 	.word	0x000005f0


	//----- nvinfo : EIATTR_CRS_STACK_SIZE
	.align		4
.L_2097:
        /*005c*/ 	.byte	0x04, 0x1e
        /*005e*/ 	.short	(.L_2099 - .L_2098)
.L_2098:
        /*0060*/ 	.word	0x00000000


	//----- nvinfo : EIATTR_CBANK_PARAM_SIZE
	.align		4
.L_2099:
        /*0064*/ 	.byte	0x03, 0x19
        /*0066*/ 	.short	0x0018


	//----- nvinfo : EIATTR_PARAM_CBANK
	.align		4
        /*0068*/ 	.byte	0x04, 0x0a
        /*006a*/ 	.short	(.L_2101 - .L_2100)
	.align		4
.L_2100:
        /*006c*/ 	.word	index@(.nv.constant0.contiguous_reduce_i8)
        /*0070*/ 	.short	0x0380
        /*0072*/ 	.short	0x0018


	//----- nvinfo : EIATTR_SW_WAR
	.align		4
.L_2101:
        /*0074*/ 	.byte	0x04, 0x36
        /*0076*/ 	.short	(.L_2103 - .L_2102)
.L_2102:
        /*0078*/ 	.word	0x00000008
.L_2103:


//--------------------- .nv.info.contiguous_reduce33_bool --------------------------
	.section	.nv.info.contiguous_reduce33_bool,"",@"SHT_CUDA_INFO"
	.sectionflags	@""
	.align	4


	//----- nvinfo : EIATTR_CUDA_API_VERSION
	.align		4
        /*0000*/ 	.byte	0x04, 0x37
        /*0002*/ 	.short	(.L_2105 - .L_2104)
.L_2104:
        /*0004*/ 	.word	0x00000082


	//----- nvinfo : EIATTR_KPARAM_INFO
	.align		4
.L_2105:
        /*0008*/ 	.byte	0x04, 0x17
        /*000a*/ 	.short	(.L_2107 - .L_2106)
.L_2106:
        /*000c*/ 	.word	0x00000000
        /*0010*/ 	.short	0x0004
        /*0012*/ 	.short	0x0020
        /*0014*/ 	.byte	0x00, 0xf0, 0x21, 0x00


	//----- nvinfo : EIATTR_KPARAM_INFO
	.align		4
.L_2107:
        /*0018*/ 	.byte	0x04, 0x17
        /*001a*/ 	.short	(.L_2109 - .L_2108)
.L_2108:
        /*001c*/ 	.word	0x00000000
        /*0020*/ 	.short	0x0003
        /*0022*/ 	.short	0x0018
        /*0024*/ 	.byte	0x00, 0xf0, 0x21, 0x00


	//----- nvinfo : EIATTR_KPARAM_INFO
	.align		4
.L_2109:
        /*0028*/ 	.byte	0x04, 0x17
        /*002a*/ 	.short	(.L_2111 - .L_2110)
.L_2110:
        /*002c*/ 	.word	0x00000000
        /*0030*/ 	.short	0x0002
        /*0032*/ 	.short	0x0010
        /*0034*/ 	.byte	0x00, 0xf0, 0x21, 0x00


	//----- nvinfo : EIATTR_KPARAM_INFO
	.align		4
.L_2111:
        /*0038*/ 	.byte	0x04, 0x17
        /*003a*/ 	.short	(.L_2113 - .L_2112)
.L_2112:
        /*003c*/ 	.word	0x00000000
        /*0040*/ 	.short	0x0001
        /*0042*/ 	.short	0x0008
        /*0044*/ 	.byte	0x00, 0xf5, 0x21, 0x00


	//----- nvinfo : EIATTR_KPARAM_INFO
	.align		4
.L_2113:
        /*0048*/ 	.byte	0x04, 0x17
        /*004a*/ 	.short	(.L_2115 - .L_2114)
.L_2114:
        /*004c*/ 	.word	0x00000000
        /*0050*/ 	.short	0x0000
        /*0052*/ 	.short	0x0000
        /*0054*/ 	.byte	0x00, 0xf5, 0x21, 0x00


	//----- nvinfo : EIATTR_SPARSE_MMA_MASK
	.align		4
.L_2115:
        /*0058*/ 	.byte	0x03, 0x50
        /*005a*/ 	.short	0x0000


	//----- nvinfo : EIATTR_MAXREG_COUNT
	.align		4
        /*005c*/ 	.byte	0x03, 0x1b
        /*005e*/ 	.short	0x00ff


	//----- nvinfo : EIATTR_NUM_BARRIERS
	.align		4
        /*0060*/ 	.byte	0x02, 0x4c
        /*0062*/ 	.byte	0x01
	.zero		1


	//----- nvinfo : EIATTR_MERCURY_ISA_VERSION
	.align		4
        /*0064*/ 	.byte	0x03, 0x5f
        /*0066*/ 	.short	0x0101


	//----- nvinfo : EIATTR_VRC_CTA_INIT_COUNT
	.align		4
        /*0068*/ 	.byte	0x02, 0x4a
	.zero		1
	.zero		1


	//----- nvinfo : EIATTR_EXIT_INSTR_OFFSETS
	.align		4
        /*006c*/ 	.byte	0x04, 0x1c
        /*006e*/ 	.short	(.L_2117 - .L_2116)


	//   ....[0]....
.L_2116:
        /*0070*/ 	.word	0x00000140


	//   ....[1]....
        /*0074*/ 	.word	0x000001e0


	//   ....[2]....
        /*0078*/ 	.word	0x00000830


	//----- nvinfo : EIATTR_CBANK_PARAM_SIZE
	.align		4
.L_2117:
        /*007c*/ 	.byte	0x03, 0x19
        /*007e*/ 	.short	0x0028


	//----- nvinfo : EIATTR_PARAM_CBANK
	.align		4
        /*0080*/ 	.byte	0x04, 0x0a
        /*0082*/ 	.short	(.L_2119 - .L_2118)
	.align		4
.L_2118:
        /*0084*/ 	.word	index@(.nv.constant0.contiguous_reduce33_bool)
        /*0088*/ 	.short	0x0380
        /*008a*/ 	.short	0x0028


	//----- nvinfo : EIATTR_SW_WAR
	.align		4
.L_2119:
        /*008c*/ 	.byte	0x04, 0x36
        /*008e*/ 	.short	(.L_2121 - .L_2120)
.L_2120:
        /*0090*/ 	.word	0x00000008
.L_2121:


//--------------------- .nv.info.contiguous_reduce3_bool --------------------------
	.section	.nv.info.contiguous_reduce3_bool,"",@"SHT_CUDA_INFO"
	.sectionflags	@""
	.align	4


	//----- nvinfo : EIATTR_CUDA_API_VERSION
	.align		4
        /*0000*/ 	.byte	0x04, 0x37
        /*0002*/ 	.short	(.L_2123 - .L_2122)
.L_2122:
        /*0004*/ 	.word	0x00000082


	//----- nvinfo : EIATTR_KPARAM_INFO
	.align		4
.L_2123:
        /*0008*/ 	.byte	0x04, 0x17
        /*000a*/ 	.short	(.L_2125 - .L_2124)
.L_2124:
        /*000c*/ 	.word	0x00000000
        /*0010*/ 	.short	0x0006
        /*0012*/ 	.short	0x0030
        /*0014*/ 	.byte	0x00, 0xf0, 0x21, 0x00


	//----- nvinfo : EIATTR_KPARAM_INFO
	.align		4
.L_2125:
        /*0018*/ 	.byte	0x04, 0x17
        /*001a*/ 	.short	(.L_2127 - .L_2126)
.L_2126:
        /*001c*/ 	.word	0x00000000
        /*0020*/ 	.short	0x0005
        /*0022*/ 	.short	0x0028
        /*0024*/ 	.byte	0x00, 0xf0, 0x21, 0x00


	//----- nvinfo : EIATTR_KPARAM_INFO
	.align		4
.L_2127:
        /*0028*/ 	.byte	0x04, 0x17
        /*002a*/ 	.short	(.L_2129 - .L_2128)
.L_2128:
        /*002c*/ 	.word	0x00000000
        /*0030*/ 	.short	0x0004
        /*0032*/ 	.short	0x0020
        /*0034*/ 	.byte	0x00, 0xf0, 0x21, 0x00


	//----- nvinfo : EIATTR_KPARAM_INFO
	.align		4
.L_2129:
        /*0038*/ 	.byte	0x04, 0x17
        /*003a*/ 	.short	(.L_2131 - .L_2130)
.L_2130:
        /*003c*/ 	.word	0x00000000
        /*0040*/ 	.short	0x0003
        /*0042*/ 	.short	0x0018
        /*0044*/ 	.byte	0x00, 0xf5, 0x21, 0x00


	//----- nvinfo : EIATTR_KPARAM_INFO
	.align		4
.L_2131:
        /*0048*/ 	.byte	0x04, 0x17
        /*004a*/ 	.short	(.L_2133 - .L_2132)
.L_2132:
        /*004c*/ 	.word	0x00000000
        /*0050*/ 	.short	0x0002
        /*0052*/ 	.short	0x0010
        /*0054*/ 	.byte	0x00, 0xf5, 0x21, 0x00


	//----- nvinfo : EIATTR_KPARAM_INFO
	.align		4
.L_2133:
        /*0058*/ 	.byte	0x04, 0x17
        /*005a*/ 	.short	(.L_2135 - .L_2134)
.L_2134:
        /*005c*/ 	.word	0x00000000
        /*0060*/ 	.short	0x0001
        /*0062*/ 	.short	0x0008
        /*0064*/ 	.byte	0x00, 0xf5, 0x21, 0x00


	//----- nvinfo : EIATTR_KPARAM_INFO
	.align		4
.L_2135:
        /*0068*/ 	.byte	0x04, 0x17
        /*006a*/ 	.short	(.L_2137 - .L_2136)
.L_2136:
        /*006c*/ 	.word	0x00000000
        /*0070*/ 	.short	0x0000
        /*0072*/ 	.short	0x0000
        /*0074*/ 	.byte	0x00, 0xf5, 0x21, 0x00


	//----- nvinfo : EIATTR_SPARSE_MMA_MASK
	.align		4
.L_2137:
        /*0078*/ 	.byte	0x03, 0x50
        /*007a*/ 	.short	0x0000


	//----- nvinfo : EIATTR_MAXREG_COUNT
	.align		4
        /*007c*/ 	.byte	0x03, 0x1b
        /*007e*/ 	.short	0x00ff


	//----- nvinfo : EIATTR_NUM_BARRIERS
	.align		4
        /*0080*/ 	.byte	0x02, 0x4c
        /*0082*/ 	.byte	0x01
	.zero		1


	//----- nvinfo : EIATTR_MERCURY_ISA_VERSION
	.align		4
        /*0084*/ 	.byte	0x03, 0x5f
        /*0086*/ 	.short	0x0101


	//----- nvinfo : EIATTR_VRC_CTA_INIT_COUNT
	.align		4
        /*0088*/ 	.byte	0x02, 0x4a
	.zero		1
	.zero		1


	//----- nvinfo : EIATTR_EXIT_INSTR_OFFSETS
	.align		4
        /*008c*/ 	.byte	0x04, 0x1c
        /*008e*/ 	.short	(.L_2139 - .L_2138)


	//   ....[0]....
.L_2138:
        /*0090*/ 	.word	0x00000140


	//   ....[1]....
        /*0094*/ 	.word	0x00003110


	//   ....[2]....
        /*0098*/ 	.word	0x000037f0


	//----- nvinfo : EIATTR_CRS_STACK_SIZE
	.align		4
.L_2139:
        /*009c*/ 	.byte	0x04, 0x1e
        /*009e*/ 	.short	(.L_2141 - .L_2140)
.L_2140:
        /*00a0*/ 	.word	0x00000000


	//----- nvinfo : EIATTR_CBANK_PARAM_SIZE
	.align		4
.L_2141:
        /*00a4*/ 	.byte	0x03, 0x19
        /*00a6*/ 	.short	0x0038


	//----- nvinfo : EIATTR_PARAM_CBANK
	.align		4
        /*00a8*/ 	.byte	0x04, 0x0a
        /*00aa*/ 	.short	(.L_2143 - .L_2142)
	.align		4
.L_2142:
        /*00ac*/ 	.word	index@(.nv.constant0.contiguous_reduce3_bool)
        /*00b0*/ 	.short	0x0380
        /*00b2*/ 	.short	0x0038


	//----- nvinfo : EIATTR_SW_WAR
	.align		4
.L_2143:
        /*00b4*/ 	.byte	0x04, 0x36
        /*00b6*/ 	.short	(.L_2145 - .L_2144)
.L_2144:
        /*00b8*/ 	.word	0x00000008
.L_2145:


//--------------------- .nv.info.contiguous_reduce22_bool --------------------------
	.section	.nv.info.contiguous_reduce22_bool,"",@"SHT_CUDA_INFO"
	.sectionflags	@""
	.align	4


	//----- nvinfo : EIATTR_CUDA_API_VERSION
	.align		4
        /*0000*/ 	.byte	0x04, 0x37
        /*0002*/ 	.short	(.L_2147 - .L_2146)
.L_2146:
        /*0004*/ 	.word	0x00000082


	//----- nvinfo : EIATTR_KPARAM_INFO
	.align		4
.L_2147:
        /*0008*/ 	.byte	0x04, 0x17
        /*000a*/ 	.short	(.L_2149 - .L_2148)
.L_2148:
        /*000c*/ 	.word	0x00000000
        /*0010*/ 	.short	0x0003
        /*0012*/ 	.short	0x0018
        /*0014*/ 	.byte	0x00, 0xf0, 0x21, 0x00


	//----- nvinfo : EIATTR_KPARAM_INFO
	.align		4
.L_2149:
        /*0018*/ 	.byte	0x04, 0x17
        /*001a*/ 	.short	(.L_2151 - .L_2150)
.L_2150:
        /*001c*/ 	.word	0x00000000
        /*0020*/ 	.short	0x0002
        /*0022*/ 	.short	0x0010
        /*0024*/ 	.byte	0x00, 0xf0, 0x21, 0x00


	//----- nvinfo : EIATTR_KPARAM_INFO
	.align		4
.L_2151:
        /*0028*/ 	.byte	0x04, 0x17
        /*002a*/ 	.short	(.L_2153 - .L_2152)
.L_2152:
        /*002c*/ 	.word	0x00000000
        /*0030*/ 	.short	0x0001
        /*0032*/ 	.short	0x0008
        /*0034*/ 	.byte	0x00, 0xf5, 0x21, 0x00


	//----- nvinfo : EIATTR_KPARAM_INFO
	.align		4
.L_2153:
        /*0038*/ 	.byte	0x04, 0x17
        /*003a*/ 	.short	(.L_2155 - .L_2154)
.L_2154:
        /*003c*/ 	.word	0x00000000
        /*0040*/ 	.short	0x0000
        /*0042*/ 	.short	0x0000
        /*0044*/ 	.byte	0x00, 0xf5, 0x21, 0x00


	//----- nvinfo : EIATTR_SPARSE_MMA_MASK
	.align		4
.L_2155:
        /*0048*/ 	.byte	0x03, 0x50
        /*004a*/ 	.short	0x0000


	//----- nvinfo : EIATTR_MAXREG_COUNT
	.align		4
        /*004c*/ 	.byte	0x03, 0x1b
        /*004e*/ 	.short	0x00ff


	//----- nvinfo : EIATTR_NUM_BARRIERS
	.align		4
        /*0050*/ 	.byte	0x02, 0x4c
        /*0052*/ 	.byte	0x01
	.zero		1


	//----- nvinfo : EIATTR_MERCURY_ISA_VERSION
	.align		4
        /*0054*/ 	.byte	0x03, 0x5f
        /*0056*/ 	.short	0x0101


	//----- nvinfo : EIATTR_VRC_CTA_INIT_COUNT
	.align		4
        /*0058*/ 	.byte	0x02, 0x4a
	.zero		1
	.zero		1


	//----- nvinfo : EIATTR_EXIT_INSTR_OFFSETS
	.align		4
        /*005c*/ 	.byte	0x04, 0x1c
        /*005e*/ 	.short	(.L_2157 - .L_2156)


	//   ....[0]....
.L_2156:
        /*0060*/ 	.word	0x000003f0


	//   ....[1]....
        /*0064*/ 	.word	0x000005f0


	//   ....[2]....
        /*0068*/ 	.word	0x00000700


	//----- nvinfo : EIATTR_CRS_STACK_SIZE
	.align		4
.L_2157:
        /*006c*/ 	.byte	0x04, 0x1e
        /*006e*/ 	.short	(.L_2159 - .L_2158)
.L_2158:
        /*0070*/ 	.word	0x00000000


	//----- nvinfo : EIATTR_CBANK_PARAM_SIZE
	.align		4
.L_2159:
        /*0074*/ 	.byte	0x03, 0x19
        /*0076*/ 	.short	0x0020


	//----- nvinfo : EIATTR_PARAM_CBANK
	.align		4
        /*0078*/ 	.byte	0x04, 0x0a
        /*007a*/ 	.short	(.L_2161 - .L_2160)
	.align		4
.L_2160:
        /*007c*/ 	.word	index@(.nv.constant0.contiguous_reduce22_bool)
        /*0080*/ 	.short	0x0380
        /*0082*/ 	.short	0x0020


	//----- nvinfo : EIATTR_SW_WAR
	.align		4
.L_2161:
        /*0084*/ 	.byte	0x04, 0x36
        /*0086*/ 	.short	(.L_2163 - .L_2162)
.L_2162:
        /*0088*/ 	.word	0x00000008
.L_2163:


//--------------------- .nv.info.contiguous_reduce2_bool --------------------------
	.section	.nv.info.contiguous_reduce2_bool,"",@"SHT_CUDA_INFO"
	.sectionflags	@""
	.align	4


	//----- nvinfo : EIATTR_CUDA_API_VERSION
	.align		4
        /*0000*/ 	.byte	0x04, 0x37
        /*0002*/ 	.short	(.L_2165 - .L_2164)
.L_2164:
        /*0004*/ 	.word	0x00000082


	//----- nvinfo : EIATTR_KPARAM_INFO
	.align		4
.L_2165:
        /*0008*/ 	.byte	0x04, 0x17
        /*000a*/ 	.short	(.L_2167 - .L_2166)
.L_2166:
        /*000c*/ 	.word	0x00000000
        /*0010*/ 	.short	0x0006
        /*0012*/ 	.short	0x0030
        /*0014*/ 	.byte	0x00, 0xf0, 0x21, 0x00


	//----- nvinfo : EIATTR_KPARAM_INFO
	.align		4
.L_2167:
        /*0018*/ 	.byte	0x04, 0x17
        /*001a*/ 	.short	(.L_2169 - .L_2168)
.L_2168:
        /*001c*/ 	.word	0x00000000
        /*0020*/ 	.short	0x0005
        /*0022*/ 	.short	0x0028
        /*0024*/ 	.byte	0x00, 0xf0, 0x21, 0x00


	//----- nvinfo : EIATTR_KPARAM_INFO
	.align		4
.L_2169:
        /*0028*/ 	.byte	0x04, 0x17
        /*002a*/ 	.short	(.L_2171 - .L_2170)
.L_2170:
        /*002c*/ 	.word	0x00000000
        /*0030*/ 	.short	0x0004
        /*0032*/ 	.short	0x0020
        /*0034*/ 	.byte	0x00, 0xf0, 0x21, 0x00


	//----- nvinfo : EIATTR_KPARAM_INFO
	.align		4
.L_2171:
        /*0038*/ 	.byte	0x04, 0x17
        /*003a*/ 	.short	(.L_2173 - .L_2172)
.L_2172:
        /*003c*/ 	.word	0x00000000
        /*0040*/ 	.short	0x0003
        /*0042*/ 	.short	0x0018
        /*0044*/ 	.byte	0x00, 0xf5, 0x21, 0x00


	//----- nvinfo : EIATTR_KPARAM_INFO
	.align		4
.L_2173:
        /*0048*/ 	.byte	0x04, 0x17
        /*004a*/ 	.short	(.L_2175 - .L_2174)
.L_2174:
        /*004c*/ 	.word	0x00000000
        /*0050*/ 	.short	0x0002
        /*0052*/ 	.short	0x0010
        /*0054*/ 	.byte	0x00, 0xf5, 0x21, 0x00


	//----- nvinfo : EIATTR_KPARAM_INFO
	.align		4
.L_2175:
        /*0058*/ 	.byte	0x04, 0x17
        /*005a*/ 	.short	(.L_2177 - .L_2176)
.L_2176:
        /*005c*/ 	.word	0x00000000
        /*0060*/ 	.short	0x0001
        /*0062*/ 	.short	0x0008
        /*0064*/ 	.byte	0x00, 0xf5, 0x21, 0x00


	//----- nvinfo : EIATTR_KPARAM_INFO
	.align		4
.L_2177:
        /*0068*/ 	.byte	0x04, 0x17
        /*006a*/ 	.short	(.L_2179 - .L_2178)
.L_2178:
        /*006c*/ 	.word	0x00000000
        /*0070*/ 	.short	0x0000
        /*0072*/ 	.short	0x0000
        /*0074*/ 	.byte	0x00, 0xf5, 0x21, 0x00


	//----- nvinfo : EIATTR_SPARSE_MMA_MASK
	.align		4
.L_2179:
        /*0078*/ 	.byte	0x03, 0x50
        /*007a*/ 	.short	0x0000


	//----- nvinfo : EIATTR_MAXREG_COUNT
	.align		4
        /*007c*/ 	.byte	0x03, 0x1b
        /*007e*/ 	.short	0x00ff


	//----- nvinfo : EIATTR_NUM_BARRIERS
	.align		4
        /*0080*/ 	.byte	0x02, 0x4c
        /*0082*/ 	.byte	0x01
	.zero		1


	//----- nvinfo : EIATTR_MERCURY_ISA_VERSION
	.align		4
        /*0084*/ 	.byte	0x03, 0x5f
        /*0086*/ 	.short	0x0101


	//----- nvinfo : EIATTR_VRC_CTA_INIT_COUNT
	.align		4
        /*0088*/ 	.byte	0x02, 0x4a
	.zero		1
	.zero		1


	//----- nvinfo : EIATTR_EXIT_INSTR_OFFSETS
	.align		4
        /*008c*/ 	.byte	0x04, 0x1c
        /*008e*/ 	.short	(.L_2181 - .L_2180)


	//   ....[0]....
.L_2180:
        /*0090*/ 	.word	0x00006770


	//   ....[1]....
        /*0094*/ 	.word	0x00006970


	//   ....[2]....
        /*0098*/ 	.word	0x00006a80


	//----- nvinfo : EIATTR_CRS_STACK_SIZE
	.align		4
.L_2181:
        /*009c*/ 	.byte	0x04, 0x1e
        /*009e*/ 	.short	(.L_2183 - .L_2182)
.L_2182:
        /*00a0*/ 	.word	0x00000000


	//----- nvinfo : EIATTR_CBANK_PARAM_SIZE
	.align		4
.L_2183:
        /*00a4*/ 	.byte	0x03, 0x19
        /*00a6*/ 	.short	0x0038


	//----- nvinfo : EIATTR_PARAM_CBANK
	.align		4
        /*00a8*/ 	.byte	0x04, 0x0a
        /*00aa*/ 	.short	(.L_2185 - .L_2184)
	.align		4
.L_2184:
        /*00ac*/ 	.word	index@(.nv.constant0.contiguous_reduce2_bool)
        /*00b0*/ 	.short	0x0380
        /*00b2*/ 	.short	0x0038


	//----- nvinfo : EIATTR_SW_WAR
	.align		4
.L_2185:
        /*00b4*/ 	.byte	0x04, 0x36
        /*00b6*/ 	.short	(.L_2187 - .L_2186)
.L_2186:
        /*00b8*/ 	.word	0x00000008
.L_2187:


//--------------------- .nv.info.uncontiguous_reduce_bool --------------------------
	.section	.nv.info.uncontiguous_reduce_bool,"",@"SHT_CUDA_INFO"
	.sectionflags	@""
	.align	4


	//----- nvinfo : EIATTR_CUDA_API_VERSION
	.align		4
        /*0000*/ 	.byte	0x04, 0x37
        /*0002*/ 	.short	(.L_2189 - .L_2188)
.L_2188:
        /*0004*/ 	.word	0x00000082


	//----- nvinfo : EIATTR_KPARAM_INFO
	.align		4
.L_2189:
        /*0008*/ 	.byte	0x04, 0x17
        /*000a*/ 	.short	(.L_2191 - .L_2190)
.L_2190:
        /*000c*/ 	.word	0x00000000
        /*0010*/ 	.short	0x0005
        /*0012*/ 	.short	0x0028
        /*0014*/ 	.byte	0x00, 0xf0, 0x21, 0x00


	//----- nvinfo : EIATTR_KPARAM_INFO
	.align		4
.L_2191:
        /*0018*/ 	.byte	0x04, 0x17
        /*001a*/ 	.short	(.L_2193 - .L_2192)
.L_2192:
        /*001c*/ 	.word	0x00000000
        /*0020*/ 	.short	0x0004
        /*0022*/ 	.short	0x0020
        /*0024*/ 	.byte	0x00, 0xf0, 0x21, 0x00


	//----- nvinfo : EIATTR_KPARAM_INFO
	.align		4
.L_2193:
        /*0028*/ 	.byte	0x04, 0x17
        /*002a*/ 	.short	(.L_2195 - .L_2194)
.L_2194:
        /*002c*/ 	.word	0x00000000
        /*0030*/ 	.short	0x0003
        /*0032*/ 	.short	0x0018
        /*0034*/ 	.byte	0x00, 0xf5, 0x21, 0x00


	//----- nvinfo : EIATTR_KPARAM_INFO
	.align		4
.L_2195:
        /*0038*/ 	.byte	0x04, 0x17
        /*003a*/ 	.short	(.L_2197 - .L_2196)
.L_2196:
        /*003c*/ 	.word	0x00000000
        /*0040*/ 	.short	0x0002
        /*0042*/ 	.short	0x0010
        /*0044*/ 	.byte	0x00, 0xf5, 0x21, 0x00


	//----- nvinfo : EIATTR_KPARAM_INFO
	.align		4
.L_2197:
        /*0048*/ 	.byte	0x04, 0x17
        /*004a*/ 	.short	(.L_2199 - .L_2198)
.L_2198:
        /*004c*/ 	.word	0x00000000
        /*0050*/ 	.short	0x0001
        /*0052*/ 	.short	0x0008
        /*0054*/ 	.byte	0x00, 0xf5, 0x21, 0x00


	//----- nvinfo : EIATTR_KPARAM_INFO
	.align		4
.L_2199:
        /*0058*/ 	.byte	0x04, 0x17
        /*005a*/ 	.short	(.L_2201 - .L_2200)
.L_2200:
        /*005c*/ 	.word	0x00000000
        /*0060*/ 	.short	0x0000
        /*0062*/ 	.short	0x0000
        /*0064*/ 	.byte	0x00, 0xf5, 0x21, 0x00


	//----- nvinfo : EIATTR_SPARSE_MMA_MASK
	.align		4
.L_2201:
        /*0068*/ 	.byte	0x03, 0x50
        /*006a*/ 	.short	0x0000


	//----- nvinfo : EIATTR_MAXREG_COUNT
	.align		4
        /*006c*/ 	.byte	0x03, 0x1b
        /*006e*/ 	.short	0x00ff


	//----- nvinfo : EIATTR_NUM_BARRIERS
	.align		4
        /*0070*/ 	.byte	0x02, 0x4c
        /*0072*/ 	.byte	0x01
	.zero		1


	//----- nvinfo : EIATTR_MERCURY_ISA_VERSION
	.align		4
        /*0074*/ 	.byte	0x03, 0x5f
        /*0076*/ 	.short	0x0101


	//----- nvinfo : EIATTR_VRC_CTA_INIT_COUNT
	.align		4
        /*0078*/ 	.byte	0x02, 0x4a
	.zero		1
	.zero		1


	//----- nvinfo : EIATTR_EXIT_INSTR_OFFSETS
	.align		4
        /*007c*/ 	.byte	0x04, 0x1c
        /*007e*/ 	.short	(.L_2203 - .L_2202)


	//   ....[0]....
.L_2202:
        /*0080*/ 	.word	0x00006730


	//   ....[1]....
        /*0084*/ 	.word	0x00006930


	//   ....[2]....
        /*0088*/ 	.word	0x000069e0


	//----- nvinfo : EIATTR_CRS_STACK_SIZE
	.align		4
.L_2203:
        /*008c*/ 	.byte	0x04, 0x1e
        /*008e*/ 	.short	(.L_2205 - .L_2204)
.L_2204:
        /*0090*/ 	.word	0x00000000


	//----- nvinfo : EIATTR_CBANK_PARAM_SIZE
	.align		4
.L_2205:
        /*0094*/ 	.byte	0x03, 0x19
        /*0096*/ 	.short	0x0030


	//----- nvinfo : EIATTR_PARAM_CBANK
	.align		4
        /*0098*/ 	.byte	0x04, 0x0a
        /*009a*/ 	.short	(.L_2207 - .L_2206)
	.align		4
.L_2206:
        /*009c*/ 	.word	index@(.nv.constant0.uncontiguous_reduce_bool)
        /*00a0*/ 	.short	0x0380
        /*00a2*/ 	.short	0x0030


	//----- nvinfo : EIATTR_SW_WAR
	.align		4
.L_2207:
        /*00a4*/ 	.byte	0x04, 0x36
        /*00a6*/ 	.short	(.L_2209 - .L_2208)
.L_2208:
        /*00a8*/ 	.word	0x00000008
.L_2209:


//--------------------- .nv.info.contiguous_reduce_bool --------------------------
	.section	.nv.info.contiguous_reduce_bool,"",@"SHT_CUDA_INFO"
	.sectionflags	@""
	.align	4


	//----- nvinfo : EIATTR_CUDA_API_VERSION
	.align		4
        /*0000*/ 	.byte	0x04, 0x37
        /*0002*/ 	.short	(.L_2211 - .L_2210)
.L_2210:
        /*0004*/ 	.word	0x00000082


	//----- nvinfo : EIATTR_KPARAM_INFO
	.align		4
.L_2211:
        /*0008*/ 	.byte	0x04, 0x17
        /*000a*/ 	.short	(.L_2213 - .L_2212)
.L_2212:
        /*000c*/ 	.word	0x00000000
        /*0010*/ 	.short	0x0002
        /*0012*/ 	.short	0x0010
        /*0014*/ 	.byte	0x00, 0xf0, 0x21, 0x00


	//----- nvinfo : EIATTR_KPARAM_INFO
	.align		4
.L_2213:
        /*0018*/ 	.byte	0x04, 0x17
        /*001a*/ 	.short	(.L_2215 - .L_2214)
.L_2214:
        /*001c*/ 	.word	0x00000000
        /*0020*/ 	.short	0x0001
        /*0022*/ 	.short	0x0008
        /*0024*/ 	.byte	0x00, 0xf5, 0x21, 0x00


	//----- nvinfo : EIATTR_KPARAM_INFO
	.align		4
.L_2215:
        /*0028*/ 	.byte	0x04, 0x17
        /*002a*/ 	.short	(.L_2217 - .L_2216)
.L_2216:
        /*002c*/ 	.word	0x00000000
        /*0030*/ 	.short	0x0000
        /*0032*/ 	.short	0x0000
        /*0034*/ 	.byte	0x00, 0xf5, 0x21, 0x00


	//----- nvinfo : EIATTR_SPARSE_MMA_MASK
	.align		4
.L_2217:
        /*0038*/ 	.byte	0x03, 0x50
        /*003a*/ 	.short	0x0000


	//----- nvinfo : EIATTR_MAXREG_COUNT
	.align		4
        /*003c*/ 	.byte	0x03, 0x1b
        /*003e*/ 	.short	0x00ff


	//----- nvinfo : EIATTR_NUM_BARRIERS
	.align		4
        /*0040*/ 	.byte	0x02, 0x4c
        /*0042*/ 	.byte	0x01
	.zero		1


	//----- nvinfo : EIATTR_MERCURY_ISA_VERSION
	.align		4
        /*0044*/ 	.byte	0x03, 0x5f
        /*0046*/ 	.short	0x0101


	//----- nvinfo : EIATTR_VRC_CTA_INIT_COUNT
	.align		4
        /*0048*/ 	.byte	0x02, 0x4a
	.zero		1
	.zero		1


	//----- nvinfo : EIATTR_EXIT_INSTR_OFFSETS
	.align		4
        /*004c*/ 	.byte	0x04, 0x1c
        /*004e*/ 	.short	(.L_2219 - .L_2218)


	//   ....[0]....
.L_2218:
        /*0050*/ 	.word	0x00000350


	//   ....[1]....
        /*0054*/ 	.word	0x00000550


	//   ....[2]....
        /*0058*/ 	.word	0x00000600


	//----- nvinfo : EIATTR_CRS_STACK_SIZE
	.align		4
.L_2219:
        /*005c*/ 	.byte	0x04, 0x1e
        /*005e*/ 	.short	(.L_2221 - .L_2220)
.L_2220:
        /*0060*/ 	.word	0x00000000


	//----- nvinfo : EIATTR_CBANK_PARAM_SIZE
	.align		4
.L_2221:
        /*0064*/ 	.byte	0x03, 0x19
        /*0066*/ 	.short	0x0018


	//----- nvinfo : EIATTR_PARAM_CBANK
	.align		4
        /*0068*/ 	.byte	0x04, 0x0a
        /*006a*/ 	.short	(.L_2223 - .L_2222)
	.align		4
.L_2222:
        /*006c*/ 	.word	index@(.nv.constant0.contiguous_reduce_bool)
        /*0070*/ 	.short	0x0380
        /*0072*/ 	.short	0x0018


	//----- nvinfo : EIATTR_SW_WAR
	.align		4
.L_2223:
        /*0074*/ 	.byte	0x04, 0x36
        /*0076*/ 	.short	(.L_2225 - .L_2224)
.L_2224:
        /*0078*/ 	.word	0x00000008
.L_2225:


//--------------------- .nv.callgraph             --------------------------
	.section	.nv.callgraph,"",@"SHT_CUDA_CALLGRAPH"
	.align	4
	.sectionentsize	8
	.align		4
        /*0000*/ 	.word	0x00000000
	.align		4
        /*0004*/ 	.word	0xffffffff
	.align		4
        /*0008*/ 	.word	0x00000000
	.align		4
        /*000c*/ 	.word	0xfffffffe
	.align		4
        /*0010*/ 	.word	0x00000000
	.align		4
        /*0014*/ 	.word	0xfffffffd
	.align		4
        /*0018*/ 	.word	0x00000000
	.align		4
        /*001c*/ 	.word	0xfffffffc


//--------------------- .text.contiguous_reduce33_bf16 --------------------------
	.section	.text.contiguous_reduce33_bf16,"ax",@progbits
	.align	128
        .global         contiguous_reduce33_bf16
        .type           contiguous_reduce33_bf16,@function
        .size           contiguous_reduce33_bf16,(.L_x_3519 - contiguous_reduce33_bf16)
        .other          contiguous_reduce33_bf16,@"STO_CUDA_ENTRY STV_DEFAULT"
contiguous_reduce33_bf16:
.text.contiguous_reduce33_bf16:
[----:B------:R-:W-:Y:S01]  /*0000*/  LDC R1, c[0x0][0x37c] ;  /* 0x0000df00ff017b82 */ /* 0x000fe20000000800 */
[----:B------:R-:W0:Y:S07]  /*0010*/  S2R R8, SR_TID.Y ;  /* 0x0000000000087919 */ /* 0x000e2e0000002200 */
[----:B------:R-:W0:Y:S01]  /*0020*/  LDC R5, c[0x0][0x360] ;  /* 0x0000d800ff057b82 */ /* 0x000e220000000800 */
[----:B------:R-:W1:Y:S01]  /*0030*/  LDCU.64 UR8, c[0x0][0x3a0] ;  /* 0x00007400ff0877ac */ /* 0x000e620008000a00 */
[----:B------:R-:W2:Y:S01]  /*0040*/  I2F.BF16.U32 R6, 0xff80 ;  /* 0x0000ff8000067906 */ /* 0x000ea20000202000 */
[----:B------:R-:W0:Y:S05]  /*0050*/  S2R R10, SR_TID.X ;  /* 0x00000000000a7919 */ /* 0x000e2a0000002100 */
[----:B------:R-:W3:Y:S08]  /*0060*/  S2UR UR7, SR_CTAID.Y ;  /* 0x00000000000779c3 */ /* 0x000ef00000002600 */
[----:B------:R-:W3:Y:S08]  /*0070*/  LDC R13, c[0x0][0x364] ;  /* 0x0000d900ff0d7b82 */ /* 0x000ef00000000800 */
[----:B------:R-:W4:Y:S08]  /*0080*/  S2UR UR4, SR_CTAID.X ;  /* 0x00000000000479c3 */ /* 0x000f300000002500 */
[----:B------:R-:W5:Y:S01]  /*0090*/  LDC.64 R2, c[0x0][0x398] ;  /* 0x0000e600ff027b82 */ /* 0x000f620000000a00 */
[----:B0-----:R-:W-:-:S07]  /*00a0*/  IMAD R0, R8, R5, R10 ;  /* 0x0000000508007224 */ /* 0x001fce00078e020a */
[----:B------:R-:W0:Y:S01]  /*00b0*/  S2UR UR5, SR_CgaCtaId ;  /* 0x00000000000579c3 */ /* 0x000e220000008800 */
[----:B---3--:R-:W-:-:S05]  /*00c0*/  IMAD R9, R13, UR7, R8 ;  /* 0x000000070d097c24 */ /* 0x008fca000f8e0208 */
[----:B-1----:R-:W-:Y:S01]  /*00d0*/  ISETP.GE.U32.AND P0, PT, R9, UR8, PT ;  /* 0x0000000809007c0c */ /* 0x002fe2000bf06070 */
[----:B----4-:R-:W-:Y:S01]  /*00e0*/  IMAD R4, R5, UR4, R10 ;  /* 0x0000000405047c24 */ /* 0x010fe2000f8e020a */
[----:B------:R-:W-:Y:S02]  /*00f0*/  UMOV UR4, 0x400 ;  /* 0x0000040000047882 */ /* 0x000fe40000000000 */
[----:B------:R-:W-:Y:S02]  /*0100*/  ISETP.GE.U32.AND.EX P0, PT, RZ, UR9, PT, P0 ;  /* 0x00000009ff007c0c */ /* 0x000fe4000bf06100 */
[----:B-----5:R-:W-:-:S04]  /*0110*/  ISETP.GE.U32.AND P1, PT, R4, R2, PT ;  /* 0x000000020400720c */ /* 0x020fc80003f26070 */
[----:B------:R-:W-:Y:S01]  /*0120*/  ISETP.GE.U32.OR.EX P0, PT, RZ, R3, P0, P1 ;  /* 0x00000003ff00720c */ /* 0x000fe20000706510 */
[----:B0-----:R-:W-:-:S06]  /*0130*/  ULEA UR5, UR5, UR4, 0x18 ;  /* 0x0000000405057291 */ /* 0x001fcc000f8ec0ff */
[----:B------:R-:W-:-:S05]  /*0140*/  LEA R11, R0, UR5, 0x1 ;  /* 0x00000005000b7c11 */ /* 0x000fca000f8e08ff */
[----:B--2---:R0:W-:Y:S01]  /*0150*/  STS.U16 [R11], R6 ;  /* 0x000000060b007388 */ /* 0x0041e20000000400 */
[----:B------:R-:W-:Y:S05]  /*0160*/  @P0 EXIT ;  /* 0x000000000000094d */ /* 0x000fea0003800000 */
[----:B0-----:R-:W0:Y:S01]  /*0170*/  LDC.64 R6, c[0x0][0x388] ;  /* 0x0000e200ff067b82 */ /* 0x001e220000000a00 */
[----:B------:R-:W1:Y:S01]  /*0180*/  LDCU.64 UR8, c[0x0][0x358] ;  /* 0x00006b00ff0877ac */ /* 0x000e620008000a00 */
[----:B------:R-:W-:-:S04]  /*0190*/  IMAD R9, R9, R2, R4 ;  /* 0x0000000209097224 */ /* 0x000fc800078e0204 */
[----:B0-----:R-:W-:-:S06]  /*01a0*/  IMAD.WIDE.U32 R6, R9, 0x2, R6 ;  /* 0x0000000209067825 */ /* 0x001fcc00078e0006 */
[----:B-1----:R-:W2:Y:S01]  /*01b0*/  LDG.E.U16 R6, desc[UR8][R6.64] ;  /* 0x0000000806067981 */ /* 0x002ea2000c1e1500 */
[----:B------:R-:W-:-:S03]  /*01c0*/  ISETP.NE.AND P0, PT, R8, RZ, PT ;  /* 0x000000ff0800720c */ /* 0x000fc60003f05270 */
[----:B--2---:R0:W-:Y:S01]  /*01d0*/  STS.U16 [R11], R6 ;  /* 0x000000060b007388 */ /* 0x0041e20000000400 */
[----:B------:R-:W-:Y:S09]  /*01e0*/  BAR.SYNC.DEFER_BLOCKING 0x0 ;  /* 0x0000000000007b1d */ /* 0x000ff20000010000 */
[----:B------:R-:W-:Y:S05]  /*01f0*/  @P0 EXIT ;  /* 0x000000000000094d */ /* 0x000fea0003800000 */
[----:B------:R-:W-:-:S13]  /*0200*/  ISETP.GT.U32.AND P0, PT, R13, 0x1, PT ;  /* 0x000000010d00780c */ /* 0x000fda0003f04070 */
[----:B------:R-:W-:-:S06]  /*0210*/  @!P0 LEA R0, R10, UR5, 0x1 ;  /* 0x000000050a008c11 */ /* 0x000fcc000f8e08ff */
[----:B------:R-:W1:Y:S02]  /*0220*/  @!P0 LDS.U16 R0, [R0] ;  /* 0x0000000000008984 */ /* 0x000e640000000400 */
[----:B-1----:R-:W-:Y:S01]  /*0230*/  @!P0 PRMT R19, R0, 0x7610, R19 ;  /* 0x0000761000138816 */ /* 0x002fe20000000013 */
[----:B------:R-:W-:Y:S06]  /*0240*/  @!P0 BRA `(.L_x_0) ;  /* 0x0000000400e08947 */ /* 0x000fec0003800000 */
[----:B------:R-:W-:Y:S01]  /*0250*/  IMAD.SHL.U32 R8, R10, 0x2, RZ ;  /* 0x000000020a087824 */ /* 0x000fe200078e00ff */
[----:B------:R-:W-:Y:S01]  /*0260*/  UMOV UR4, 0x1 ;  /* 0x0000000100047882 */ /* 0x000fe20000000000 */
[C---:B------:R-:W-:Y:S02]  /*0270*/  VIADD R0, R13.reuse, 0xfffffffe ;  /* 0xfffffffe0d007836 */ /* 0x040fe40000000000 */
[----:B------:R-:W-:Y:S01]  /*0280*/  VIADD R7, R13, 0xffffffff ;  /* 0xffffffff0d077836 */ /* 0x000fe20000000000 */
[----:B------:R1:W2:Y:S01]  /*0290*/  LDS.U16 R19, [R8+UR5] ;  /* 0x0000000508137984 */ /* 0x0002a20008000400 */
[----:B------:R-:W-:Y:S01]  /*02a0*/  VIADD R9, R8, UR5 ;  /* 0x0000000508097c36 */ /* 0x000fe20008000000 */
[----:B------:R-:W-:Y:S02]  /*02b0*/  ISETP.GE.U32.AND P0, PT, R0, 0xf, PT ;  /* 0x0000000f0000780c */ /* 0x000fe40003f06070 */
[----:B------:R-:W-:-:S11]  /*02c0*/  LOP3.LUT R10, R7, 0xf, RZ, 0xc0, !PT ;  /* 0x0000000f070a7812 */ /* 0x000fd600078ec0ff */
[----:B-1----:R-:W-:Y:S05]  /*02d0*/  @!P0 BRA `(.L_x_1) ;  /* 0x0000000000d88947 */ /* 0x002fea0003800000 */
[----:B0-----:R-:W-:Y:S01]  /*02e0*/  LEA R6, R5, R8, 0x1 ;  /* 0x0000000805067211 */ /* 0x001fe200078e08ff */
[----:B------:R-:W-:Y:S01]  /*02f0*/  UMOV UR6, 0x1 ;  /* 0x0000000100067882 */ /* 0x000fe20000000000 */
[----:B------:R-:W-:Y:S01]  /*0300*/  LOP3.LUT R0, R7, 0xfffffff0, RZ, 0xc0, !PT ;  /* 0xfffffff007007812 */ /* 0x000fe200078ec0ff */
[----:B------:R-:W-:Y:S02]  /*0310*/  UMOV UR4, URZ ;  /* 0x000000ff00047c82 */ /* 0x000fe40008000000 */
[----:B------:R-:W-:Y:S02]  /*0320*/  VIADD R6, R6, UR5 ;  /* 0x0000000506067c36 */ /* 0x000fe40008000000 */
[----:B------:R-:W-:-:S07]  /*0330*/  IMAD.MOV R0, RZ, RZ, -R0 ;  /* 0x000000ffff007224 */ /* 0x000fce00078e0a00 */
.L_x_2:
[C---:B------:R-:W-:Y:S01]  /*0340*/  IMAD R12, R5.reuse, UR6, RZ ;  /* 0x00000006050c7c24 */ /* 0x040fe2000f8e02ff */
[----:B------:R0:W-:Y:S01]  /*0350*/  LDS.U16 R22, [R6] ;  /* 0x0000000006167984 */ /* 0x0001e20000000400 */
[----:B------:R-:W-:Y:S01]  /*0360*/  VIADD R0, R0, 0x10 ;  /* 0x0000001000007836 */ /* 0x000fe20000000000 */
[----:B------:R-:W-:Y:S01]  /*0370*/  UIADD3 UR4, UPT, UPT, UR4, 0x10, URZ ;  /* 0x0000001004047890 */ /* 0x000fe2000fffe0ff */
[----:B------:R-:W-:Y:S01]  /*0380*/  IMAD R12, R12, 0x2, R9 ;  /* 0x000000020c0c7824 */ /* 0x000fe200078e0209 */
[----:B------:R-:W-:Y:S02]  /*0390*/  UIADD3 UR6, UPT, UPT, UR6, 0x10, URZ ;  /* 0x0000001006067890 */ /* 0x000fe4000fffe0ff */
[----:B------:R-:W-:Y:S01]  /*03a0*/  ISETP.NE.AND P0, PT, R0, RZ, PT ;  /* 0x000000ff0000720c */ /* 0x000fe20003f05270 */
[C---:B------:R-:W-:Y:S01]  /*03b0*/  IMAD R12, R5.reuse, 0x2, R12 ;  /* 0x00000002050c7824 */ /* 0x040fe200078e020c */
[----:B0-----:R-:W-:-:S04]  /*03c0*/  LEA R6, R5, R6, 0x5 ;  /* 0x0000000605067211 */ /* 0x001fc800078e28ff */
[C---:B------:R-:W-:Y:S01]  /*03d0*/  LEA R16, R5.reuse, R12, 0x1 ;  /* 0x0000000c05107211 */ /* 0x040fe200078e08ff */
[----:B------:R-:W2:Y:S04]  /*03e0*/  LDS.U16 R21, [R12] ;  /* 0x000000000c157984 */ /* 0x000ea80000000400 */
[C---:B------:R-:W-:Y:S02]  /*03f0*/  IMAD R11, R5.reuse, 0x2, R16 ;  /* 0x00000002050b7824 */ /* 0x040fe400078e0210 */
[----:B------:R-:W-:Y:S02]  /*0400*/  LDS.U16 R16, [R16] ;  /* 0x0000000010107984 */ /* 0x000fe40000000400 */
[C---:B------:R-:W-:Y:S02]  /*0410*/  IMAD R14, R5.reuse, 0x2, R11 ;  /* 0x00000002050e7824 */ /* 0x040fe400078e020b */
[----:B------:R-:W0:Y:S02]  /*0420*/  LDS.U16 R11, [R11] ;  /* 0x000000000b0b7984 */ /* 0x000e240000000400 */
[----:B------:R-:W-:-:S02]  /*0430*/  IMAD R15, R5, 0x2, R14 ;  /* 0x00000002050f7824 */ /* 0x000fc400078e020e */
[----:B------:R-:W-:Y:S02]  /*0440*/  LDS.U16 R14, [R14] ;  /* 0x000000000e0e7984 */ /* 0x000fe40000000400 */
[C---:B------:R-:W-:Y:S02]  /*0450*/  IMAD R23, R5.reuse, 0x2, R15 ;  /* 0x0000000205177824 */ /* 0x040fe400078e020f */
[----:B------:R-:W1:Y:S03]  /*0460*/  LDS.U16 R15, [R15] ;  /* 0x000000000f0f7984 */ /* 0x000e660000000400 */
[C---:B------:R-:W-:Y:S01]  /*0470*/  LEA R13, R5.reuse, R23, 0x1 ;  /* 0x00000017050d7211 */ /* 0x040fe200078e08ff */
[----:B------:R3:W-:Y:S04]  /*0480*/  LDS.U16 R12, [R23] ;  /* 0x00000000170c7984 */ /* 0x0007e80000000400 */
[----:B------:R-:W-:-:S02]  /*0490*/  IMAD R26, R5, 0x2, R13 ;  /* 0x00000002051a7824 */ /* 0x000fc400078e020d */
[----:B------:R-:W4:Y:S02]  /*04a0*/  LDS.U16 R13, [R13] ;  /* 0x000000000d0d7984 */ /* 0x000f240000000400 */
[C---:B------:R-:W-:Y:S02]  /*04b0*/  IMAD R18, R5.reuse, 0x2, R26 ;  /* 0x0000000205127824 */ /* 0x040fe400078e021a */
[----:B------:R-:W-:Y:S02]  /*04c0*/  LDS.U16 R17, [R26] ;  /* 0x000000001a117984 */ /* 0x000fe40000000400 */
[C---:B------:R-:W-:Y:S02]  /*04d0*/  IMAD R24, R5.reuse, 0x2, R18 ;  /* 0x0000000205187824 */ /* 0x040fe400078e0212 */
[----:B------:R-:W5:Y:S02]  /*04e0*/  LDS.U16 R18, [R18] ;  /* 0x0000000012127984 */ /* 0x000f640000000400 */
[----:B------:R-:W-:Y:S01]  /*04f0*/  IMAD R28, R5, 0x2, R24 ;  /* 0x00000002051c7824 */ /* 0x000fe200078e0218 */
[----:B--2---:R-:W-:-:S02]  /*0500*/  VHMNMX.BF16_V2 R25, R19.H0_H0, R22.H0_H0, R21.H0_H0, !PT ;  /* 0x2000001613197247 */ /* 0x004fc40007a02815 */
[----:B------:R-:W-:Y:S02]  /*0510*/  LDS.U16 R19, [R24] ;  /* 0x0000000018137984 */ /* 0x000fe40000000400 */
[C---:B------:R-:W-:Y:S02]  /*0520*/  LEA R20, R5.reuse, R28, 0x1 ;  /* 0x0000001c05147211 */ /* 0x040fe400078e08ff */
[----:B------:R-:W2:Y:S03]  /*0530*/  LDS.U16 R28, [R28] ;  /* 0x000000001c1c7984 */ /* 0x000ea60000000400 */
[----:B------:R-:W-:Y:S02]  /*0540*/  IMAD R21, R5, 0x2, R20 ;  /* 0x0000000205157824 */ /* 0x000fe400078e0214 */
[----:B------:R-:W-:Y:S01]  /*0550*/  LDS.U16 R20, [R20] ;  /* 0x0000000014147984 */ /* 0x000fe20000000400 */
[----:B0-----:R-:W-:Y:S01]  /*0560*/  VHMNMX.BF16_V2 R11, R25.H0_H0, R16.H0_H0, R11.H0_H0, !PT ;  /* 0x20000010190b7247 */ /* 0x001fe20007a0280b */
[----:B------:R-:W-:-:S02]  /*0570*/  IMAD R22, R5, 0x2, R21 ;  /* 0x0000000205167824 */ /* 0x000fc400078e0215 */
[----:B------:R-:W0:Y:S02]  /*0580*/  LDS.U16 R21, [R21] ;  /* 0x0000000015157984 */ /* 0x000e240000000400 */
[----:B---3--:R-:W-:Y:S02]  /*0590*/  IMAD R23, R5, 0x2, R22 ;  /* 0x0000000205177824 */ /* 0x008fe400078e0216 */
[----:B------:R-:W-:Y:S01]  /*05a0*/  LDS.U16 R22, [R22] ;  /* 0x0000000016167984 */ /* 0x000fe20000000400 */
[----:B-1----:R-:W-:-:S03]  /*05b0*/  VHMNMX.BF16_V2 R11, R11.H0_H0, R14.H0_H0, R15.H0_H0, !PT ;  /* 0x2000000e0b0b7247 */ /* 0x002fc60007a0280f */
[----:B------:R-:W1:Y:S01]  /*05c0*/  LDS.U16 R23, [R23] ;  /* 0x0000000017177984 */ /* 0x000e620000000400 */
[----:B----4-:R-:W-:-:S04]  /*05d0*/  VHMNMX.BF16_V2 R11, R11.H0_H0, R12.H0_H0, R13.H0_H0, !PT ;  /* 0x2000000c0b0b7247 */ /* 0x010fc80007a0280d */
[----:B-----5:R-:W-:-:S04]  /*05e0*/  VHMNMX.BF16_V2 R14, R11.H0_H0, R17.H0_H0, R18.H0_H0, !PT ;  /* 0x200000110b0e7247 */ /* 0x020fc80007a02812 */
[----:B--2---:R-:W-:-:S04]  /*05f0*/  VHMNMX.BF16_V2 R14, R14.H0_H0, R19.H0_H0, R28.H0_H0, !PT ;  /* 0x200000130e0e7247 */ /* 0x004fc80007a0281c */
[----:B0-----:R-:W-:-:S04]  /*0600*/  VHMNMX.BF16_V2 R11, R14.H0_H0, R20.H0_H0, R21.H0_H0, !PT ;  /* 0x200000140e0b7247 */ /* 0x001fc80007a02815 */
[----:B-1----:R-:W-:Y:S01]  /*0610*/  VHMNMX.BF16_V2 R19, R11.H0_H0, R22.H0_H0, R23.H0_H0, !PT ;  /* 0x200000160b137247 */ /* 0x002fe20007a02817 */
[----:B------:R-:W-:Y:S06]  /*0620*/  @P0 BRA `(.L_x_2) ;  /* 0xfffffffc00440947 */ /* 0x000fec000383ffff */
[----:B------:R-:W-:-:S12]  /*0630*/  UIADD3 UR4, UPT, UPT, UR4, 0x1, URZ ;  /* 0x0000000104047890 */ /* 0x000fd8000fffe0ff */
.L_x_1:
[----:B------:R-:W-:-:S13]  /*0640*/  ISETP.NE.AND P0, PT, R10, RZ, PT ;  /* 0x000000ff0a00720c */ /* 0x000fda0003f05270 */
[----:B------:R-:W-:Y:S05]  /*0650*/  @!P0 BRA `(.L_x_3) ;  /* 0x0000000000d88947 */ /* 0x000fea0003800000 */
[----:B------:R-:W-:Y:S02]  /*0660*/  ISETP.GE.U32.AND P0, PT, R10, 0x8, PT ;  /* 0x000000080a00780c */ /* 0x000fe40003f06070 */
[----:B------:R-:W-:-:S04]  /*0670*/  LOP3.LUT R17, R7, 0x7, RZ, 0xc0, !PT ;  /* 0x0000000707117812 */ /* 0x000fc800078ec0ff */
[----:B------:R-:W-:-:S07]  /*0680*/  ISETP.NE.AND P1, PT, R17, RZ, PT ;  /* 0x000000ff1100720c */ /* 0x000fce0003f25270 */
[----:B------:R-:W-:Y:S06]  /*0690*/  @!P0 BRA `(.L_x_4) ;  /* 0x0000000000588947 */ /* 0x000fec0003800000 */
[----:B------:R-:W-:Y:S01]  /*06a0*/  IMAD R0, R5, UR4, RZ ;  /* 0x0000000405007c24 */ /* 0x000fe2000f8e02ff */
[----:B------:R-:W-:-:S03]  /*06b0*/  UIADD3 UR4, UPT, UPT, UR4, 0x8, URZ ;  /* 0x0000000804047890 */ /* 0x000fc6000fffe0ff */
[----:B------:R-:W-:-:S04]  /*06c0*/  IMAD R0, R0, 0x2, R9 ;  /* 0x0000000200007824 */ /* 0x000fc800078e0209 */
[C---:B0-----:R-:W-:Y:S02]  /*06d0*/  IMAD R6, R5.reuse, 0x2, R0 ;  /* 0x0000000205067824 */ /* 0x041fe400078e0200 */
[----:B------:R-:W-:Y:S02]  /*06e0*/  LDS.U16 R0, [R0] ;  /* 0x0000000000007984 */ /* 0x000fe40000000400 */
[C---:B------:R-:W-:Y:S02]  /*06f0*/  IMAD R10, R5.reuse, 0x2, R6 ;  /* 0x00000002050a7824 */ /* 0x040fe400078e0206 */
[----:B------:R-:W2:Y:S03]  /*0700*/  LDS.U16 R6, [R6] ;  /* 0x0000000006067984 */ /* 0x000ea60000000400 */
[C---:B------:R-:W-:Y:S01]  /*0710*/  LEA R12, R5.reuse, R10, 0x1 ;  /* 0x0000000a050c7211 */ /* 0x040fe200078e08ff */
[----:B------:R-:W-:Y:S04]  /*0720*/  LDS.U16 R11, [R10] ;  /* 0x000000000a0b7984 */ /* 0x000fe80000000400 */
[----:B------:R-:W-:-:S02]  /*0730*/  IMAD R14, R5, 0x2, R12 ;  /* 0x00000002050e7824 */ /* 0x000fc400078e020c */
[----:B------:R-:W0:Y:S02]  /*0740*/  LDS.U16 R12, [R12] ;  /* 0x000000000c0c7984 */ /* 0x000e240000000400 */
[C---:B------:R-:W-:Y:S02]  /*0750*/  IMAD R16, R5.reuse, 0x2, R14 ;  /* 0x0000000205107824 */ /* 0x040fe400078e020e */
[----:B------:R-:W-:Y:S02]  /*0760*/  LDS.U16 R13, [R14] ;  /* 0x000000000e0d7984 */ /* 0x000fe40000000400 */
[C---:B------:R-:W-:Y:S02]  /*0770*/  IMAD R18, R5.reuse, 0x2, R16 ;  /* 0x0000000205127824 */ /* 0x040fe400078e0210 */
[----:B------:R-:W1:Y:S03]  /*0780*/  LDS.U16 R16, [R16] ;  /* 0x0000000010107984 */ /* 0x000e660000000400 */
[----:B------:R-:W-:Y:S01]  /*0790*/  LEA R20, R5, R18, 0x1 ;  /* 0x0000001205147211 */ /* 0x000fe200078e08ff */
[----:B------:R-:W-:Y:S05]  /*07a0*/  LDS.U16 R15, [R18] ;  /* 0x00000000120f7984 */ /* 0x000fea0000000400 */
[----:B------:R-:W3:Y:S01]  /*07b0*/  LDS.U16 R20, [R20] ;  /* 0x0000000014147984 */ /* 0x000ee20000000400 */
[----:B--2---:R-:W-:-:S04]  /*07c0*/  VHMNMX.BF16_V2 R0, R19.H0_H0, R0.H0_H0, R6.H0_H0, !PT ;  /* 0x2000000013007247 */ /* 0x004fc80007a02806 */
[----:B0-----:R-:W-:-:S04]  /*07d0*/  VHMNMX.BF16_V2 R0, R0.H0_H0, R11.H0_H0, R12.H0_H0, !PT ;  /* 0x2000000b00007247 */ /* 0x001fc80007a0280c */
[----:B-1----:R-:W-:-:S04]  /*07e0*/  VHMNMX.BF16_V2 R0, R0.H0_H0, R13.H0_H0, R16.H0_H0, !PT ;  /* 0x2000000d00007247 */ /* 0x002fc80007a02810 */
[----:B---3--:R-:W-:-:S07]  /*07f0*/  VHMNMX.BF16_V2 R19, R0.H0_H0, R15.H0_H0, R20.H0_H0, !PT ;  /* 0x2000000f00137247 */ /* 0x008fce0007a02814 */
.L_x_4:
        /* <DEDUP_REMOVED lines=12> */
[----:B------:R-:W-:Y:S02]  /*08c0*/  LEA R9, R5, R10, 0x1 ;  /* 0x0000000a05097211 */ /* 0x000fe400078e08ff */
[----:B------:R-:W-:Y:S04]  /*08d0*/  LDS.U16 R10, [R10] ;  /* 0x000000000a0a7984 */ /* 0x000fe80000000400 */
[----:B------:R-:W0:Y:S01]  /*08e0*/  LDS.U16 R9, [R9] ;  /* 0x0000000009097984 */ /* 0x000e220000000400 */
[----:B--2---:R-:W-:-:S04]  /*08f0*/  VHMNMX.BF16_V2 R19, R19.H0_H0, R0.H0_H0, R6.H0_H0, !PT ;  /* 0x2000000013137247 */ /* 0x004fc80007a02806 */
[----:B0-----:R-:W-:-:S07]  /*0900*/  VHMNMX.BF16_V2 R19, R19.H0_H0, R10.H0_H0, R9.H0_H0, !PT ;  /* 0x2000000a13137247 */ /* 0x001fce0007a02809 */
.L_x_5:
[----:B------:R-:W-:Y:S05]  /*0910*/  @!P1 BRA `(.L_x_3) ;  /* 0x0000000000289947 */ /* 0x000fea0003800000 */
[----:B------:R-:W-:Y:S02]  /*0920*/  IMAD R9, R5, UR4, RZ ;  /* 0x0000000405097c24 */ /* 0x000fe4000f8e02ff */
[----:B------:R-:W-:Y:S02]  /*0930*/  IMAD.MOV R7, RZ, RZ, -R7 ;  /* 0x000000ffff077224 */ /* 0x000fe400078e0a07 */
[----:B------:R-:W-:-:S04]  /*0940*/  IMAD R9, R9, 0x2, R8 ;  /* 0x0000000209097824 */ /* 0x000fc800078e0208 */
[----:B------:R-:W-:-:S07]  /*0950*/  VIADD R0, R9, UR5 ;  /* 0x0000000509007c36 */ /* 0x000fce0008000000 */
.L_x_6:
[----:B0-----:R0:W2:Y:S01]  /*0960*/  LDS.U16 R6, [R0] ;  /* 0x0000000000067984 */ /* 0x0010a20000000400 */
[----:B------:R-:W-:-:S04]  /*0970*/  IADD3 R7, PT, PT, R7, 0x1, RZ ;  /* 0x0000000107077810 */ /* 0x000fc80007ffe0ff */
[----:B------:R-:W-:Y:S01]  /*0980*/  ISETP.NE.AND P0, PT, R7, RZ, PT ;  /* 0x000000ff0700720c */ /* 0x000fe20003f05270 */
[----:B0-----:R-:W-:Y:S01]  /*0990*/  IMAD R0, R5, 0x2, R0 ;  /* 0x0000000205007824 */ /* 0x001fe200078e0200 */
[----:B--2---:R-:W-:-:S11]  /*09a0*/  HMNMX2.BF16_V2 R19, R19.H0_H0, R6.H0_H0, !PT ;  /* 0x2000000613137240 */ /* 0x004fd60007a00800 */
[----:B------:R-:W-:Y:S05]  /*09b0*/  @P0 BRA `(.L_x_6) ;  /* 0xfffffffc00e80947 */ /* 0x000fea000383ffff */
.L_x_3:
[----:B--2---:R1:W-:Y:S02]  /*09c0*/  STS.U16 [R8+UR5], R19 ;  /* 0x0000001308007988 */ /* 0x0043e40008000405 */
.L_x_0:
[----:B------:R-:W2:Y:S01]  /*09d0*/  LDCU.64 UR10, c[0x0][0x380] ;  /* 0x00007000ff0a77ac */ /* 0x000ea20008000a00 */
[----:B------:R-:W-:Y:S02]  /*09e0*/  IMAD.MOV.U32 R5, RZ, RZ, RZ ;  /* 0x000000ffff057224 */ /* 0x000fe400078e00ff */
[----:B------:R-:W-:-:S04]  /*09f0*/  IMAD.WIDE.U32 R4, R2, UR7, R4 ;  /* 0x0000000702047c25 */ /* 0x000fc8000f8e0004 */
[----:B------:R-:W-:Y:S01]  /*0a00*/  IMAD R3, R3, UR7, R5 ;  /* 0x0000000703037c24 */ /* 0x000fe2000f8e0205 */
[----:B--2---:R-:W-:-:S04]  /*0a10*/  LEA R2, P0, R4, UR10, 0x1 ;  /* 0x0000000a04027c11 */ /* 0x004fc8000f8008ff */
[----:B------:R-:W-:-:S05]  /*0a20*/  LEA.HI.X R3, R4, UR11, R3, 0x1, P0 ;  /* 0x0000000b04037c11 */ /* 0x000fca00080f0c03 */
[----:B------:R-:W-:Y:S01]  /*0a30*/  STG.E.U16 desc[UR8][R2.64], R19 ;  /* 0x0000001302007986 */ /* 0x000fe2000c101508 */
[----:B------:R-:W-:Y:S05]  /*0a40*/  EXIT ;  /* 0x000000000000794d */ /* 0x000fea0003800000 */
.L_x_7:
[----:B------:R-:W-:-:S00]  /*0a50*/  BRA `(.L_x_7) ;  /* 0xfffffffc00fc7947 */ /* 0x000fc0000383ffff */
[----:B------:R-:W-:-:S00]  /*0a60*/  NOP ;  /* 0x0000000000007918 */ /* 0x000fc00000000000 */
        /* <DEDUP_REMOVED lines=9> */
.L_x_3519:


//--------------------- .text.contiguous_reduce3_bf16 --------------------------
	.section	.text.contiguous_reduce3_bf16,"ax",@progbits
	.align	128
        .global         contiguous_reduce3_bf16
        .type           contiguous_reduce3_bf16,@function
        .size           contiguous_reduce3_bf16,(.L_x_3442 - contiguous_reduce3_bf16)
        .other          contiguous_reduce3_bf16,@"STO_CUDA_ENTRY STV_DEFAULT"
contiguous_reduce3_bf16:
.text.contiguous_reduce3_bf16:
[----:B------:R-:W-:Y:S01]  /*0000*/  LDC R1, c[0x0][0x37c] ;  /* 0x0000df00ff017b82 */ /* 0x000fe20000000800 */
[----:B------:R-:W0:Y:S07]  /*0010*/  S2R R8, SR_TID.Y ;  /* 0x0000000000087919 */ /* 0x000e2e0000002200 */
[----:B------:R-:W0:Y:S01]  /*0020*/  LDC R6, c[0x0][0x360] ;  /* 0x0000d800ff067b82 */ /* 0x000e220000000800 */
[----:B------:R-:W1:Y:S01]  /*0030*/  LDCU.64 UR8, c[0x0][0x3b0] ;  /* 0x00007600ff0877ac */ /* 0x000e620008000a00 */
[----:B------:R-:W2:Y:S01]  /*0040*/  I2F.BF16.U32 R9, 0xff80 ;  /* 0x0000ff8000097906 */ /* 0x000ea20000202000 */
[----:B------:R-:W0:Y:S01]  /*0050*/  S2R R7, SR_TID.X ;  /* 0x0000000000077919 */ /* 0x000e220000002100 */
[----:B------:R-:W3:Y:S04]  /*0060*/  LDCU.64 UR10, c[0x0][0x3a8] ;  /* 0x00007500ff0a77ac */ /* 0x000ee80008000a00 */
[----:B------:R-:W4:Y:S08]  /*0070*/  S2UR UR7, SR_CTAID.Y ;  /* 0x00000000000779c3 */ /* 0x000f300000002600 */
[----:B------:R-:W4:Y:S08]  /*0080*/  LDC R5, c[0x0][0x364] ;  /* 0x0000d900ff057b82 */ /* 0x000f300000000800 */
[----:B------:R-:W5:Y:S08]  /*0090*/  S2UR UR4, SR_CTAID.X ;  /* 0x00000000000479c3 */ /* 0x000f700000002500 */
[----:B------:R-:W2:Y:S01]  /*00a0*/  S2UR UR5, SR_CgaCtaId ;  /* 0x00000000000579c3 */ /* 0x000ea20000008800 */
[----:B0-----:R-:W-:-:S02]  /*00b0*/  IMAD R4, R8, R6, R7 ;  /* 0x0000000608047224 */ /* 0x001fc400078e0207 */
[----:B----4-:R-:W-:-:S05]  /*00c0*/  IMAD R3, R5, UR7, R8 ;  /* 0x0000000705037c24 */ /* 0x010fca000f8e0208 */
[----:B-1----:R-:W-:Y:S01]  /*00d0*/  ISETP.GE.U32.AND P0, PT, R3, UR8, PT ;  /* 0x0000000803007c0c */ /* 0x002fe2000bf06070 */
[----:B-----5:R-:W-:-:S03]  /*00e0*/  IMAD R14, R6, UR4, R7 ;  /* 0x00000004060e7c24 */ /* 0x020fc6000f8e0207 */
[----:B------:R-:W-:Y:S01]  /*00f0*/  ISETP.GE.U32.AND.EX P0, PT, RZ, UR9, PT, P0 ;  /* 0x00000009ff007c0c */ /* 0x000fe2000bf06100 */
[----:B------:R-:W-:Y:S01]  /*0100*/  UMOV UR4, 0x400 ;  /* 0x0000040000047882 */ /* 0x000fe20000000000 */
[----:B---3--:R-:W-:Y:S01]  /*0110*/  ISETP.GE.U32.AND P1, PT, R14, UR10, PT ;  /* 0x0000000a0e007c0c */ /* 0x008fe2000bf26070 */
[----:B--2---:R-:W-:-:S03]  /*0120*/  ULEA UR4, UR5, UR4, 0x18 ;  /* 0x0000000405047291 */ /* 0x004fc6000f8ec0ff */
[----:B------:R-:W-:-:S03]  /*0130*/  ISETP.GE.U32.OR.EX P0, PT, RZ, UR11, P0, P1 ;  /* 0x0000000bff007c0c */ /* 0x000fc60008706510 */
[----:B------:R-:W-:-:S05]  /*0140*/  LEA R4, R4, UR4, 0x1 ;  /* 0x0000000404047c11 */ /* 0x000fca000f8e08ff */
[----:B------:R0:W-:Y:S05]  /*0150*/  STS.U16 [R4], R9 ;  /* 0x0000000904007388 */ /* 0x0001ea0000000400 */
[----:B------:R-:W-:Y:S05]  /*0160*/  @P0 EXIT ;  /* 0x000000000000094d */ /* 0x000fea0003800000 */
[----:B------:R-:W1:Y:S01]  /*0170*/  LDCU UR5, c[0x0][0x3a0] ;  /* 0x00007400ff0577ac */ /* 0x000e620008000800 */
[----:B------:R-:W-:Y:S01]  /*0180*/  IMAD R32, R3, UR10, R14 ;  /* 0x0000000a03207c24 */ /* 0x000fe2000f8e020e */
[----:B------:R-:W-:Y:S01]  /*0190*/  CS2R R28, SRZ ;  /* 0x00000000001c7805 */ /* 0x000fe2000001ff00 */
[----:B------:R-:W2:Y:S01]  /*01a0*/  LDCU.64 UR8, c[0x0][0x358] ;  /* 0x00006b00ff0877ac */ /* 0x000ea20008000a00 */
[----:B-1----:R-:W-:-:S04]  /*01b0*/  UIADD3 UR4, UPT, UPT, UR5, -0x1, URZ ;  /* 0xffffffff05047890 */ /* 0x002fc8000fffe0ff */
[----:B------:R-:W-:-:S09]  /*01c0*/  UISETP.GE.AND UP0, UPT, UR4, URZ, UPT ;  /* 0x000000ff0400728c */ /* 0x000fd2000bf06270 */
[----:B--2---:R-:W-:Y:S05]  /*01d0*/  BRA.U !UP0, `(.L_x_8) ;  /* 0x0000002d08b47547 */ /* 0x004fea000b800000 */
[----:B------:R-:W-:Y:S01]  /*01e0*/  MOV R3, UR4 ;  /* 0x0000000400037c02 */ /* 0x000fe20008000f00 */
[----:B------:R-:W-:Y:S01]  /*01f0*/  UMOV UR4, URZ ;  /* 0x000000ff00047c82 */ /* 0x000fe20008000000 */
[----:B------:R-:W-:Y:S02]  /*0200*/  CS2R R28, SRZ ;  /* 0x00000000001c7805 */ /* 0x000fe4000001ff00 */
[----:B------:R-:W-:-:S13]  /*0210*/  ISETP.GE.U32.AND P0, PT, R3, 0x7, PT ;  /* 0x000000070300780c */ /* 0x000fda0003f06070 */
[----:B------:R-:W-:Y:S05]  /*0220*/  @!P0 BRA `(.L_x_9) ;  /* 0x0000001800348947 */ /* 0x000fea0003800000 */
[----:B------:R-:W1:Y:S01]  /*0230*/  LDC.64 R16, c[0x0][0x390] ;  /* 0x0000e400ff107b82 */ /* 0x000e620000000a00 */
[----:B------:R-:W-:Y:S01]  /*0240*/  ULOP3.LUT UR6, UR5, 0xfffffff8, URZ, 0xc0, !UPT ;  /* 0xfffffff805067892 */ /* 0x000fe2000f8ec0ff */
[----:B------:R-:W-:Y:S01]  /*0250*/  CS2R R28, SRZ ;  /* 0x00000000001c7805 */ /* 0x000fe2000001ff00 */
[----:B------:R-:W-:Y:S02]  /*0260*/  UIADD3 UR5, UPT, UPT, UR5, -0x4, URZ ;  /* 0xfffffffc05057890 */ /* 0x000fe4000fffe0ff */
[----:B------:R-:W-:-:S03]  /*0270*/  UIADD3 UR6, UPT, UPT, -UR6, URZ, URZ ;  /* 0x000000ff06067290 */ /* 0x000fc6000fffe1ff */
[----:B------:R-:W2:Y:S01]  /*0280*/  LDC.64 R18, c[0x0][0x398] ;  /* 0x0000e600ff127b82 */ /* 0x000ea20000000a00 */
[----:B------:R-:W-:-:S07]  /*0290*/  IMAD.U32 R3, RZ, RZ, UR5 ;  /* 0x00000005ff037e24 */ /* 0x000fce000f8e00ff */
[----:B------:R-:W3:Y:S08]  /*02a0*/  LDC.64 R20, c[0x0][0x390] ;  /* 0x0000e400ff147b82 */ /* 0x000ef00000000a00 */
[----:B------:R-:W4:Y:S02]  /*02b0*/  LDC.64 R22, c[0x0][0x398] ;  /* 0x0000e600ff167b82 */ /* 0x000f240000000a00 */
.L_x_26:
[----:B------:R-:W-:-:S05]  /*02c0*/  IADD3 R30, PT, PT, R3, 0x3, RZ ;  /* 0x00000003031e7810 */ /* 0x000fca0007ffe0ff */
[----:B---3--:R-:W-:-:S06]  /*02d0*/  IMAD.WIDE.U32 R34, R30, 0x8, R20 ;  /* 0x000000081e227825 */ /* 0x008fcc00078e0014 */
[----:B------:R-:W3:Y:S02]  /*02e0*/  LDG.E.64 R34, desc[UR8][R34.64] ;  /* 0x0000000822227981 */ /* 0x000ee4000c1e1b00 */
[----:B---3--:R-:W-:-:S13]  /*02f0*/  ISETP.NE.U32.AND P0, PT, R35, RZ, PT ;  /* 0x000000ff2300720c */ /* 0x008fda0003f05070 */
[----:B------:R-:W-:Y:S05]  /*0300*/  @P0 BRA `(.L_x_10) ;  /* 0x0000000000580947 */ /* 0x000fea0003800000 */
[----:B------:R-:W3:Y:S01]  /*0310*/  I2F.U32.RP R0, R34 ;  /* 0x0000002200007306 */ /* 0x000ee20000209000 */
[----:B0-----:R-:W-:Y:S02]  /*0320*/  IADD3 R9, PT, PT, RZ, -R34, RZ ;  /* 0x80000022ff097210 */ /* 0x001fe40007ffe0ff */
[----:B------:R-:W-:-:S05]  /*0330*/  ISETP.NE.U32.AND P2, PT, R34, RZ, PT ;  /* 0x000000ff2200720c */ /* 0x000fca0003f45070 */
[----:B---3--:R-:W0:Y:S02]  /*0340*/  MUFU.RCP R0, R0 ;  /* 0x0000000000007308 */ /* 0x008e240000001000 */
[----:B0-----:R-:W-:-:S06]  /*0350*/  VIADD R10, R0, 0xffffffe ;  /* 0x0ffffffe000a7836 */ /* 0x001fcc0000000000 */
[----:B------:R0:W3:Y:S02]  /*0360*/  F2I.FTZ.U32.TRUNC.NTZ R11, R10 ;  /* 0x0000000a000b7305 */ /* 0x0000e4000021f000 */
[----:B0-----:R-:W-:Y:S02]  /*0370*/  IMAD.MOV.U32 R10, RZ, RZ, RZ ;  /* 0x000000ffff0a7224 */ /* 0x001fe400078e00ff */
[----:B---3--:R-:W-:-:S04]  /*0380*/  IMAD R9, R9, R11, RZ ;  /* 0x0000000b09097224 */ /* 0x008fc800078e02ff */
[----:B------:R-:W-:-:S06]  /*0390*/  IMAD.HI.U32 R11, R11, R9, R10 ;  /* 0x000000090b0b7227 */ /* 0x000fcc00078e000a */
[----:B------:R-:W-:-:S05]  /*03a0*/  IMAD.HI.U32 R31, R11, R32, RZ ;  /* 0x000000200b1f7227 */ /* 0x000fca00078e00ff */
[----:B------:R-:W-:-:S05]  /*03b0*/  IADD3 R9, PT, PT, -R31, RZ, RZ ;  /* 0x000000ff1f097210 */ /* 0x000fca0007ffe1ff */
[----:B------:R-:W-:-:S05]  /*03c0*/  IMAD R9, R34, R9, R32 ;  /* 0x0000000922097224 */ /* 0x000fca00078e0220 */
[----:B------:R-:W-:-:S13]  /*03d0*/  ISETP.GE.U32.AND P0, PT, R9, R34, PT ;  /* 0x000000220900720c */ /* 0x000fda0003f06070 */
[----:B------:R-:W-:Y:S01]  /*03e0*/  @P0 IMAD.IADD R9, R9, 0x1, -R34 ;  /* 0x0000000109090824 */ /* 0x000fe200078e0a22 */
[----:B------:R-:W-:-:S04]  /*03f0*/  @P0 IADD3 R31, PT, PT, R31, 0x1, RZ ;  /* 0x000000011f1f0810 */ /* 0x000fc80007ffe0ff */
[----:B------:R-:W-:Y:S01]  /*0400*/  ISETP.GE.U32.AND P1, PT, R9, R34, PT ;  /* 0x000000220900720c */ /* 0x000fe20003f26070 */
[----:B------:R-:W-:-:S12]  /*0410*/  IMAD.MOV.U32 R9, RZ, RZ, RZ ;  /* 0x000000ffff097224 */ /* 0x000fd800078e00ff */
[----:B------:R-:W-:Y:S01]  /*0420*/  @P1 VIADD R31, R31, 0x1 ;  /* 0x000000011f1f1836 */ /* 0x000fe20000000000 */
[----:B------:R-:W-:-:S04]  /*0430*/  @!P2 LOP3.LUT R31, RZ, R34, RZ, 0x33, !PT ;  /* 0x00000022ff1fa212 */ /* 0x000fc800078e33ff */
[----:B------:R-:W-:-:S05]  /*0440*/  IADD3 R11, PT, PT, -R31, RZ, RZ ;  /* 0x000000ff1f0b7210 */ /* 0x000fca0007ffe1ff */
[----:B------:R-:W-:Y:S01]  /*0450*/  IMAD R12, R34, R11, R32 ;  /* 0x0000000b220c7224 */ /* 0x000fe200078e0220 */
[----:B------:R-:W-:Y:S06]  /*0460*/  BRA `(.L_x_11) ;  /* 0x0000000000347947 */ /* 0x000fec0003800000 */
.L_x_10:
[----:B------:R-:W-:Y:S01]  /*0470*/  MOV R27, R32 ;  /* 0x00000020001b7202 */ /* 0x000fe20000000f00 */
[----:B------:R-:W-:Y:S01]  /*0480*/  IMAD.MOV.U32 R2, RZ, RZ, R34 ;  /* 0x000000ffff027224 */ /* 0x000fe200078e0022 */
[----:B------:R-:W-:Y:S02]  /*0490*/  MOV R0, R35 ;  /* 0x0000002300007202 */ /* 0x000fe40000000f00 */
[----:B0-----:R-:W-:-:S07]  /*04a0*/  MOV R9, 0x4c0 ;  /* 0x000004c000097802 */ /* 0x001fce0000000f00 */
[----:B-12-4-:R-:W-:Y:S05]  /*04b0*/  CALL.REL.NOINC `($__internal_0_$__cuda_sm20_div_s64) ;  /* 0x00000034004c7944 */ /* 0x016fea0003c00000 */
[----:B------:R-:W-:Y:S01]  /*04c0*/  IADD3 R25, P0, PT, RZ, -R11, RZ ;  /* 0x8000000bff197210 */ /* 0x000fe20007f1e0ff */
[----:B------:R-:W-:Y:S02]  /*04d0*/  HFMA2 R33, -RZ, RZ, 0, 0 ;  /* 0x00000000ff217431 */ /* 0x000fe400000001ff */
[----:B------:R-:W-:Y:S02]  /*04e0*/  IMAD.MOV.U32 R31, RZ, RZ, R11 ;  /* 0x000000ffff1f7224 */ /* 0x000fe400078e000b */
[----:B------:R-:W-:-:S04]  /*04f0*/  IMAD.X R9, RZ, RZ, ~R2, P0 ;  /* 0x000000ffff097224 */ /* 0x000fc800000e0e02 */
[----:B------:R-:W-:Y:S02]  /*0500*/  IMAD R9, R9, R34, RZ ;  /* 0x0000002209097224 */ /* 0x000fe400078e02ff */
[----:B------:R-:W-:-:S04]  /*0510*/  IMAD.WIDE.U32 R12, R34, R25, R32 ;  /* 0x00000019220c7225 */ /* 0x000fc800078e0020 */
[----:B------:R-:W-:-:S05]  /*0520*/  IMAD R9, R35, R25, R9 ;  /* 0x0000001923097224 */ /* 0x000fca00078e0209 */
[----:B------:R-:W-:-:S07]  /*0530*/  IADD3 R9, PT, PT, R13, R9, RZ ;  /* 0x000000090d097210 */ /* 0x000fce0007ffe0ff */
.L_x_11:
[----:B------:R-:W-:Y:S02]  /*0540*/  VIADD R32, R3, 0x2 ;  /* 0x0000000203207836 */ /* 0x000fe40000000000 */
[----:B--2---:R-:W-:-:S04]  /*0550*/  IMAD.WIDE.U32 R10, R30, 0x8, R18 ;  /* 0x000000081e0a7825 */ /* 0x004fc800078e0012 */
[----:B-1----:R-:W-:Y:S02]  /*0560*/  IMAD.WIDE.U32 R34, R32, 0x8, R16 ;  /* 0x0000000820227825 */ /* 0x002fe400078e0010 */
[----:B------:R-:W2:Y:S04]  /*0570*/  LDG.E.64 R10, desc[UR8][R10.64] ;  /* 0x000000080a0a7981 */ /* 0x000ea8000c1e1b00 */
[----:B------:R-:W3:Y:S01]  /*0580*/  LDG.E.64 R34, desc[UR8][R34.64] ;  /* 0x0000000822227981 */ /* 0x000ee2000c1e1b00 */
[-C--:B--2---:R-:W-:Y:S02]  /*0590*/  IMAD R0, R11, R12.reuse, RZ ;  /* 0x0000000c0b007224 */ /* 0x084fe400078e02ff */
[----:B------:R-:W-:Y:S01]  /*05a0*/  IMAD.WIDE.U32 R36, R10, R12, R28 ;  /* 0x0000000c0a247225 */ /* 0x000fe200078e001c */
[----:B---3--:R-:W-:-:S03]  /*05b0*/  ISETP.NE.U32.AND P0, PT, R35, RZ, PT ;  /* 0x000000ff2300720c */ /* 0x008fc60003f05070 */
[----:B------:R-:W-:-:S05]  /*05c0*/  IMAD R9, R10, R9, R0 ;  /* 0x000000090a097224 */ /* 0x000fca00078e0200 */
[----:B------:R-:W-:-:S05]  /*05d0*/  IADD3 R28, PT, PT, R37, R9, RZ ;  /* 0x00000009251c7210 */ /* 0x000fca0007ffe0ff */
[----:B------:R-:W-:Y:S05]  /*05e0*/  @P0 BRA `(.L_x_12) ;  /* 0x0000000000580947 */ /* 0x000fea0003800000 */
[----:B------:R-:W0:Y:S01]  /*05f0*/  I2F.U32.RP R0, R34 ;  /* 0x0000002200007306 */ /* 0x000e220000209000 */
[----:B------:R-:W-:Y:S02]  /*0600*/  IADD3 R9, PT, PT, RZ, -R34, RZ ;  /* 0x80000022ff097210 */ /* 0x000fe40007ffe0ff */
[----:B------:R-:W-:-:S05]  /*0610*/  ISETP.NE.U32.AND P2, PT, R34, RZ, PT ;  /* 0x000000ff2200720c */ /* 0x000fca0003f45070 */
[----:B0-----:R-:W0:Y:S02]  /*0620*/  MUFU.RCP R0, R0 ;  /* 0x0000000000007308 */ /* 0x001e240000001000 */
[----:B0-----:R-:W-:-:S06]  /*0630*/  VIADD R10, R0, 0xffffffe ;  /* 0x0ffffffe000a7836 */ /* 0x001fcc0000000000 */
[----:B------:R0:W1:Y:S02]  /*0640*/  F2I.FTZ.U32.TRUNC.NTZ R11, R10 ;  /* 0x0000000a000b7305 */ /* 0x000064000021f000 */
[----:B0-----:R-:W-:Y:S02]  /*0650*/  IMAD.MOV.U32 R10, RZ, RZ, RZ ;  /* 0x000000ffff0a7224 */ /* 0x001fe400078e00ff */
[----:B-1----:R-:W-:-:S04]  /*0660*/  IMAD R9, R9, R11, RZ ;  /* 0x0000000b09097224 */ /* 0x002fc800078e02ff */
        /* <DEDUP_REMOVED lines=14> */
.L_x_12:
[----:B------:R-:W-:Y:S01]  /*0750*/  MOV R27, R31 ;  /* 0x0000001f001b7202 */ /* 0x000fe20000000f00 */
[----:B------:R-:W-:Y:S01]  /*0760*/  IMAD.MOV.U32 R2, RZ, RZ, R34 ;  /* 0x000000ffff027224 */ /* 0x000fe200078e0022 */
[----:B------:R-:W-:Y:S02]  /*0770*/  MOV R0, R35 ;  /* 0x0000002300007202 */ /* 0x000fe40000000f00 */
[----:B------:R-:W-:-:S07]  /*0780*/  MOV R9, 0x7a0 ;  /* 0x000007a000097802 */ /* 0x000fce0000000f00 */
[----:B----4-:R-:W-:Y:S05]  /*0790*/  CALL.REL.NOINC `($__internal_0_$__cuda_sm20_div_s64) ;  /* 0x0000003000947944 */ /* 0x010fea0003c00000 */
[----:B------:R-:W-:Y:S01]  /*07a0*/  IADD3 R25, P0, PT, RZ, -R11, RZ ;  /* 0x8000000bff197210 */ /* 0x000fe20007f1e0ff */
[----:B------:R-:W-:Y:S01]  /*07b0*/  IMAD.MOV.U32 R13, RZ, RZ, RZ ;  /* 0x000000ffff0d7224 */ /* 0x000fe200078e00ff */
[----:B------:R-:W-:Y:S02]  /*07c0*/  MOV R12, R31 ;  /* 0x0000001f000c7202 */ /* 0x000fe40000000f00 */
[----:B------:R-:W-:Y:S01]  /*07d0*/  MOV R29, R11 ;  /* 0x0000000b001d7202 */ /* 0x000fe20000000f00 */
[----:B------:R-:W-:Y:S02]  /*07e0*/  IMAD.X R9, RZ, RZ, ~R2, P0 ;  /* 0x000000ffff097224 */ /* 0x000fe400000e0e02 */
[----:B------:R-:W-:-:S04]  /*07f0*/  IMAD.WIDE.U32 R12, R34, R25, R12 ;  /* 0x00000019220c7225 */ /* 0x000fc800078e000c */
[----:B------:R-:W-:-:S04]  /*0800*/  IMAD R9, R9, R34, RZ ;  /* 0x0000002209097224 */ /* 0x000fc800078e02ff */
[----:B------:R-:W-:-:S04]  /*0810*/  IMAD R9, R35, R25, R9 ;  /* 0x0000001923097224 */ /* 0x000fc800078e0209 */
[----:B------:R-:W-:-:S07]  /*0820*/  IMAD.IADD R9, R13, 0x1, R9 ;  /* 0x000000010d097824 */ /* 0x000fce00078e0209 */
.L_x_13:
[----:B------:R-:W-:Y:S01]  /*0830*/  IADD3 R30, PT, PT, R3, 0x1, RZ ;  /* 0x00000001031e7810 */ /* 0x000fe20007ffe0ff */
[----:B------:R-:W-:-:S04]  /*0840*/  IMAD.WIDE.U32 R10, R32, 0x8, R18 ;  /* 0x00000008200a7825 */ /* 0x000fc800078e0012 */
[----:B------:R-:W-:Y:S02]  /*0850*/  IMAD.WIDE.U32 R32, R30, 0x8, R16 ;  /* 0x000000081e207825 */ /* 0x000fe400078e0010 */
[----:B------:R-:W2:Y:S04]  /*0860*/  LDG.E.64 R10, desc[UR8][R10.64] ;  /* 0x000000080a0a7981 */ /* 0x000ea8000c1e1b00 */
[----:B------:R-:W3:Y:S01]  /*0870*/  LDG.E.64 R32, desc[UR8][R32.64] ;  /* 0x0000000820207981 */ /* 0x000ee2000c1e1b00 */
[----:B------:R-:W-:Y:S01]  /*0880*/  MOV R35, R28 ;  /* 0x0000001c00237202 */ /* 0x000fe20000000f00 */
[----:B------:R-:W-:Y:S02]  /*0890*/  IMAD.MOV.U32 R34, RZ, RZ, R36 ;  /* 0x000000ffff227224 */ /* 0x000fe400078e0024 */
[----:B--2---:R-:W-:-:S02]  /*08a0*/  IMAD R0, R11, R12, RZ ;  /* 0x0000000c0b007224 */ /* 0x004fc400078e02ff */
[----:B------:R-:W-:Y:S01]  /*08b0*/  IMAD.WIDE.U32 R34, R10, R12, R34 ;  /* 0x0000000c0a227225 */ /* 0x000fe200078e0022 */
[----:B---3--:R-:W-:-:S03]  /*08c0*/  ISETP.NE.U32.AND P0, PT, R33, RZ, PT ;  /* 0x000000ff2100720c */ /* 0x008fc60003f05070 */
[----:B------:R-:W-:-:S04]  /*08d0*/  IMAD R9, R10, R9, R0 ;  /* 0x000000090a097224 */ /* 0x000fc800078e0200 */
[----:B------:R-:W-:-:S06]  /*08e0*/  IMAD.IADD R31, R35, 0x1, R9 ;  /* 0x00000001231f7824 */ /* 0x000fcc00078e0209 */
[----:B------:R-:W-:Y:S05]  /*08f0*/  @P0 BRA `(.L_x_14) ;  /* 0x0000000000580947 */ /* 0x000fea0003800000 */
[----:B------:R-:W0:Y:S01]  /*0900*/  I2F.U32.RP R0, R32 ;  /* 0x0000002000007306 */ /* 0x000e220000209000 */
[----:B------:R-:W-:Y:S01]  /*0910*/  IMAD.MOV R9, RZ, RZ, -R32 ;  /* 0x000000ffff097224 */ /* 0x000fe200078e0a20 */
[----:B------:R-:W-:-:S06]  /*0920*/  ISETP.NE.U32.AND P2, PT, R32, RZ, PT ;  /* 0x000000ff2000720c */ /* 0x000fcc0003f45070 */
[----:B0-----:R-:W0:Y:S02]  /*0930*/  MUFU.RCP R0, R0 ;  /* 0x0000000000007308 */ /* 0x001e240000001000 */
[----:B0-----:R-:W-:-:S06]  /*0940*/  IADD3 R10, PT, PT, R0, 0xffffffe, RZ ;  /* 0x0ffffffe000a7810 */ /* 0x001fcc0007ffe0ff */
[----:B------:R0:W1:Y:S02]  /*0950*/  F2I.FTZ.U32.TRUNC.NTZ R11, R10 ;  /* 0x0000000a000b7305 */ /* 0x000064000021f000 */
[----:B0-----:R-:W-:Y:S02]  /*0960*/  HFMA2 R10, -RZ, RZ, 0, 0 ;  /* 0x00000000ff0a7431 */ /* 0x001fe400000001ff */
[----:B-1----:R-:W-:-:S04]  /*0970*/  IMAD R9, R9, R11, RZ ;  /* 0x0000000b09097224 */ /* 0x002fc800078e02ff */
[----:B------:R-:W-:-:S06]  /*0980*/  IMAD.HI.U32 R2, R11, R9, R10 ;  /* 0x000000090b027227 */ /* 0x000fcc00078e000a */
[----:B------:R-:W-:-:S04]  /*0990*/  IMAD.HI.U32 R28, R2, R29, RZ ;  /* 0x0000001d021c7227 */ /* 0x000fc800078e00ff */
[----:B------:R-:W-:-:S04]  /*09a0*/  IMAD.MOV R9, RZ, RZ, -R28 ;  /* 0x000000ffff097224 */ /* 0x000fc800078e0a1c */
[----:B------:R-:W-:-:S05]  /*09b0*/  IMAD R9, R32, R9, R29 ;  /* 0x0000000920097224 */ /* 0x000fca00078e021d */
[----:B------:R-:W-:-:S13]  /*09c0*/  ISETP.GE.U32.AND P0, PT, R9, R32, PT ;  /* 0x000000200900720c */ /* 0x000fda0003f06070 */
[----:B------:R-:W-:Y:S01]  /*09d0*/  @P0 IADD3 R9, PT, PT, -R32, R9, RZ ;  /* 0x0000000920090210 */ /* 0x000fe20007ffe1ff */
[----:B------:R-:W-:-:S03]  /*09e0*/  @P0 VIADD R28, R28, 0x1 ;  /* 0x000000011c1c0836 */ /* 0x000fc60000000000 */
[----:B------:R-:W-:Y:S02]  /*09f0*/  ISETP.GE.U32.AND P1, PT, R9, R32, PT ;  /* 0x000000200900720c */ /* 0x000fe40003f26070 */
[----:B------:R-:W-:-:S11]  /*0a00*/  MOV R9, RZ ;  /* 0x000000ff00097202 */ /* 0x000fd60000000f00 */
[----:B------:R-:W-:Y:S02]  /*0a10*/  @P1 IADD3 R28, PT, PT, R28, 0x1, RZ ;  /* 0x000000011c1c1810 */ /* 0x000fe40007ffe0ff */
[----:B------:R-:W-:-:S05]  /*0a20*/  @!P2 LOP3.LUT R28, RZ, R32, RZ, 0x33, !PT ;  /* 0x00000020ff1ca212 */ /* 0x000fca00078e33ff */
[----:B------:R-:W-:-:S04]  /*0a30*/  IMAD.MOV R12, RZ, RZ, -R28 ;  /* 0x000000ffff0c7224 */ /* 0x000fc800078e0a1c */
[----:B------:R-:W-:Y:S01]  /*0a40*/  IMAD R12, R32, R12, R29 ;  /* 0x0000000c200c7224 */ /* 0x000fe200078e021d */
[----:B------:R-:W-:Y:S06]  /*0a50*/  BRA `(.L_x_15) ;  /* 0x0000000000387947 */ /* 0x000fec0003800000 */
.L_x_14:
[----:B------:R-:W-:Y:S01]  /*0a60*/  IMAD.MOV.U32 R27, RZ, RZ, R29 ;  /* 0x000000ffff1b7224 */ /* 0x000fe200078e001d */
[----:B------:R-:W-:Y:S01]  /*0a70*/  MOV R2, R32 ;  /* 0x0000002000027202 */ /* 0x000fe20000000f00 */
[----:B------:R-:W-:Y:S01]  /*0a80*/  IMAD.MOV.U32 R0, RZ, RZ, R33 ;  /* 0x000000ffff007224 */ /* 0x000fe200078e0021 */
[----:B------:R-:W-:-:S07]  /*0a90*/  MOV R9, 0xab0 ;  /* 0x00000ab000097802 */ /* 0x000fce0000000f00 */
[----:B----4-:R-:W-:Y:S05]  /*0aa0*/  CALL.REL.NOINC `($__internal_0_$__cuda_sm20_div_s64) ;  /* 0x0000002c00d07944 */ /* 0x010fea0003c00000 */
[----:B------:R-:W-:Y:S01]  /*0ab0*/  IADD3 R25, P0, PT, RZ, -R11, RZ ;  /* 0x8000000bff197210 */ /* 0x000fe20007f1e0ff */
[----:B------:R-:W-:Y:S02]  /*0ac0*/  HFMA2 R13, -RZ, RZ, 0, 0 ;  /* 0x00000000ff0d7431 */ /* 0x000fe400000001ff */
[----:B------:R-:W-:Y:S01]  /*0ad0*/  IMAD.MOV.U32 R12, RZ, RZ, R29 ;  /* 0x000000ffff0c7224 */ /* 0x000fe200078e001d */
[----:B------:R-:W-:Y:S01]  /*0ae0*/  IADD3.X R9, PT, PT, RZ, ~R2, RZ, P0, !PT ;  /* 0x80000002ff097210 */ /* 0x000fe200007fe4ff */
[----:B------:R-:W-:-:S04]  /*0af0*/  IMAD.MOV.U32 R28, RZ, RZ, R11 ;  /* 0x000000ffff1c7224 */ /* 0x000fc800078e000b */
[----:B------:R-:W-:Y:S02]  /*0b00*/  IMAD R9, R9, R32, RZ ;  /* 0x0000002009097224 */ /* 0x000fe400078e02ff */
[----:B------:R-:W-:-:S04]  /*0b10*/  IMAD.WIDE.U32 R12, R32, R25, R12 ;  /* 0x00000019200c7225 */ /* 0x000fc800078e000c */
[----:B------:R-:W-:-:S05]  /*0b20*/  IMAD R9, R33, R25, R9 ;  /* 0x0000001921097224 */ /* 0x000fca00078e0209 */
[----:B------:R-:W-:-:S07]  /*0b30*/  IADD3 R9, PT, PT, R13, R9, RZ ;  /* 0x000000090d097210 */ /* 0x000fce0007ffe0ff */
.L_x_15:
[----:B------:R-:W-:-:S04]  /*0b40*/  IMAD.WIDE.U32 R32, R3, 0x8, R16 ;  /* 0x0000000803207825 */ /* 0x000fc800078e0010 */
[----:B------:R-:W-:Y:S02]  /*0b50*/  IMAD.WIDE.U32 R10, R30, 0x8, R18 ;  /* 0x000000081e0a7825 */ /* 0x000fe400078e0012 */
[----:B------:R-:W2:Y:S04]  /*0b60*/  LDG.E.64 R32, desc[UR8][R32.64] ;  /* 0x0000000820207981 */ /* 0x000ea8000c1e1b00 */
[----:B------:R-:W3:Y:S01]  /*0b70*/  LDG.E.64 R10, desc[UR8][R10.64] ;  /* 0x000000080a0a7981 */ /* 0x000ee2000c1e1b00 */
[----:B------:R-:W-:Y:S01]  /*0b80*/  IMAD.MOV.U32 R30, RZ, RZ, R34 ;  /* 0x000000ffff1e7224 */ /* 0x000fe200078e0022 */
[----:B--2---:R-:W-:Y:S01]  /*0b90*/  ISETP.NE.U32.AND P0, PT, R33, RZ, PT ;  /* 0x000000ff2100720c */ /* 0x004fe20003f05070 */
[-C--:B---3--:R-:W-:Y:S02]  /*0ba0*/  IMAD R0, R11, R12.reuse, RZ ;  /* 0x0000000c0b007224 */ /* 0x088fe400078e02ff */
[----:B------:R-:W-:-:S04]  /*0bb0*/  IMAD.WIDE.U32 R34, R10, R12, R30 ;  /* 0x0000000c0a227225 */ /* 0x000fc800078e001e */
[----:B------:R-:W-:-:S05]  /*0bc0*/  IMAD R9, R10, R9, R0 ;  /* 0x000000090a097224 */ /* 0x000fca00078e0200 */
[----:B------:R-:W-:Y:S01]  /*0bd0*/  IADD3 R31, PT, PT, R35, R9, RZ ;  /* 0x00000009231f7210 */ /* 0x000fe20007ffe0ff */
[----:B------:R-:W-:Y:S06]  /*0be0*/  @P0 BRA `(.L_x_16) ;  /* 0x0000000000580947 */ /* 0x000fec0003800000 */
        /* <DEDUP_REMOVED lines=22> */
.L_x_16:
[----:B------:R-:W-:Y:S01]  /*0d50*/  MOV R27, R28 ;  /* 0x0000001c001b7202 */ /* 0x000fe20000000f00 */
[----:B------:R-:W-:Y:S01]  /*0d60*/  IMAD.MOV.U32 R2, RZ, RZ, R32 ;  /* 0x000000ffff027224 */ /* 0x000fe200078e0020 */
[----:B------:R-:W-:Y:S02]  /*0d70*/  MOV R0, R33 ;  /* 0x0000002100007202 */ /* 0x000fe40000000f00 */
[----:B------:R-:W-:-:S07]  /*0d80*/  MOV R9, 0xda0 ;  /* 0x00000da000097802 */ /* 0x000fce0000000f00 */
[----:B----4-:R-:W-:Y:S05]  /*0d90*/  CALL.REL.NOINC `($__internal_0_$__cuda_sm20_div_s64) ;  /* 0x0000002c00147944 */ /* 0x010fea0003c00000 */
[----:B------:R-:W-:Y:S01]  /*0da0*/  IADD3 R25, P0, PT, RZ, -R11, RZ ;  /* 0x8000000bff197210 */ /* 0x000fe20007f1e0ff */
[----:B------:R-:W-:-:S04]  /*0db0*/  HFMA2 R29, -RZ, RZ, 0, 0 ;  /* 0x00000000ff1d7431 */ /* 0x000fc800000001ff */
[----:B------:R-:W-:-:S04]  /*0dc0*/  IMAD.X R9, RZ, RZ, ~R2, P0 ;  /* 0x000000ffff097224 */ /* 0x000fc800000e0e02 */
[----:B------:R-:W-:Y:S02]  /*0dd0*/  IMAD R9, R9, R32, RZ ;  /* 0x0000002009097224 */ /* 0x000fe400078e02ff */
[----:B------:R-:W-:-:S04]  /*0de0*/  IMAD.WIDE.U32 R12, R32, R25, R28 ;  /* 0x00000019200c7225 */ /* 0x000fc800078e001c */
[----:B------:R-:W-:Y:S02]  /*0df0*/  IMAD R9, R33, R25, R9 ;  /* 0x0000001921097224 */ /* 0x000fe400078e0209 */
[----:B------:R-:W-:-:S03]  /*0e00*/  IMAD.MOV.U32 R29, RZ, RZ, R11 ;  /* 0x000000ffff1d7224 */ /* 0x000fc600078e000b */
[----:B------:R-:W-:-:S07]  /*0e10*/  IADD3 R9, PT, PT, R13, R9, RZ ;  /* 0x000000090d097210 */ /* 0x000fce0007ffe0ff */
.L_x_17:
[C---:B------:R-:W-:Y:S02]  /*0e20*/  VIADD R30, R3.reuse, 0xffffffff ;  /* 0xffffffff031e7836 */ /* 0x040fe40000000000 */
[----:B------:R-:W-:-:S04]  /*0e30*/  IMAD.WIDE.U32 R10, R3, 0x8, R18 ;  /* 0x00000008030a7825 */ /* 0x000fc800078e0012 */
[----:B------:R-:W-:Y:S02]  /*0e40*/  IMAD.WIDE.U32 R32, R30, 0x8, R16 ;  /* 0x000000081e207825 */ /* 0x000fe400078e0010 */
[----:B------:R-:W2:Y:S04]  /*0e50*/  LDG.E.64 R10, desc[UR8][R10.64] ;  /* 0x000000080a0a7981 */ /* 0x000ea8000c1e1b00 */
[----:B------:R-:W3:Y:S01]  /*0e60*/  LDG.E.64 R32, desc[UR8][R32.64] ;  /* 0x0000000820207981 */ /* 0x000ee2000c1e1b00 */
[----:B------:R-:W-:Y:S01]  /*0e70*/  MOV R35, R31 ;  /* 0x0000001f00237202 */ /* 0x000fe20000000f00 */
[-C--:B--2---:R-:W-:Y:S02]  /*0e80*/  IMAD R0, R11, R12.reuse, RZ ;  /* 0x0000000c0b007224 */ /* 0x084fe400078e02ff */
        /* <DEDUP_REMOVED lines=11> */
[----:B0-----:R-:W-:Y:S01]  /*0f40*/  MOV R10, RZ ;  /* 0x000000ff000a7202 */ /* 0x001fe20000000f00 */
        /* <DEDUP_REMOVED lines=8> */
[----:B------:R-:W-:Y:S01]  /*0fd0*/  ISETP.GE.U32.AND P1, PT, R9, R32, PT ;  /* 0x000000200900720c */ /* 0x000fe20003f26070 */
[----:B------:R-:W-:-:S12]  /*0fe0*/  HFMA2 R9, -RZ, RZ, 0, 0 ;  /* 0x00000000ff097431 */ /* 0x000fd800000001ff */
[----:B------:R-:W-:Y:S02]  /*0ff0*/  @P1 IADD3 R28, PT, PT, R28, 0x1, RZ ;  /* 0x000000011c1c1810 */ /* 0x000fe40007ffe0ff */
[----:B------:R-:W-:-:S05]  /*1000*/  @!P2 LOP3.LUT R28, RZ, R32, RZ, 0x33, !PT ;  /* 0x00000020ff1ca212 */ /* 0x000fca00078e33ff */
[----:B------:R-:W-:-:S04]  /*1010*/  IMAD.MOV R12, RZ, RZ, -R28 ;  /* 0x000000ffff0c7224 */ /* 0x000fc800078e0a1c */
[----:B------:R-:W-:Y:S01]  /*1020*/  IMAD R12, R32, R12, R29 ;  /* 0x0000000c200c7224 */ /* 0x000fe200078e021d */
[----:B------:R-:W-:Y:S06]  /*1030*/  BRA `(.L_x_19) ;  /* 0x0000000000387947 */ /* 0x000fec0003800000 */
.L_x_18:
        /* <DEDUP_REMOVED lines=14> */
.L_x_19:
[----:B------:R-:W-:Y:S02]  /*1120*/  VIADD R29, R3, 0xfffffffe ;  /* 0xfffffffe031d7836 */ /* 0x000fe40000000000 */
[----:B------:R-:W-:-:S04]  /*1130*/  IMAD.WIDE.U32 R10, R30, 0x8, R18 ;  /* 0x000000081e0a7825 */ /* 0x000fc800078e0012 */
[----:B------:R-:W-:Y:S02]  /*1140*/  IMAD.WIDE.U32 R32, R29, 0x8, R16 ;  /* 0x000000081d207825 */ /* 0x000fe400078e0010 */
[----:B------:R-:W2:Y:S04]  /*1150*/  LDG.E.64 R10, desc[UR8][R10.64] ;  /* 0x000000080a0a7981 */ /* 0x000ea8000c1e1b00 */
[----:B------:R-:W3:Y:S01]  /*1160*/  LDG.E.64 R32, desc[UR8][R32.64] ;  /* 0x0000000820207981 */ /* 0x000ee2000c1e1b00 */
[----:B------:R-:W-:Y:S01]  /*1170*/  MOV R30, R34 ;  /* 0x00000022001e7202 */ /* 0x000fe20000000f00 */
[----:B--2---:R-:W-:-:S04]  /*1180*/  IMAD R0, R11, R12, RZ ;  /* 0x0000000c0b007224 */ /* 0x004fc800078e02ff */
        /* <DEDUP_REMOVED lines=27> */
.L_x_20:
        /* <DEDUP_REMOVED lines=14> */
.L_x_21:
[----:B------:R-:W-:Y:S02]  /*1420*/  VIADD R28, R3, 0xfffffffd ;  /* 0xfffffffd031c7836 */ /* 0x000fe40000000000 */
        /* <DEDUP_REMOVED lines=33> */
.L_x_22:
        /* <DEDUP_REMOVED lines=14> */
.L_x_23:
        /* <DEDUP_REMOVED lines=34> */
.L_x_24:
        /* <DEDUP_REMOVED lines=8> */
[----:B------:R-:W-:-:S05]  /*19c0*/  IADD3.X R9, PT, PT, RZ, ~R2, RZ, P0, !PT ;  /* 0x80000002ff097210 */ /* 0x000fca00007fe4ff */
[----:B------:R-:W-:Y:S02]  /*19d0*/  IMAD R9, R9, R32, RZ ;  /* 0x0000002009097224 */ /* 0x000fe400078e02ff */
[----:B------:R-:W-:-:S04]  /*19e0*/  IMAD.WIDE.U32 R12, R32, R25, R12 ;  /* 0x00000019200c7225 */ /* 0x000fc800078e000c */
[----:B------:R-:W-:Y:S02]  /*19f0*/  IMAD R9, R33, R25, R9 ;  /* 0x0000001921097224 */ /* 0x000fe400078e0209 */
[----:B------:R-:W-:-:S03]  /*1a00*/  IMAD.MOV.U32 R33, RZ, RZ, R12 ;  /* 0x000000ffff217224 */ /* 0x000fc600078e000c */
[----:B------:R-:W-:-:S07]  /*1a10*/  IADD3 R9, PT, PT, R13, R9, RZ ;  /* 0x000000090d097210 */ /* 0x000fce0007ffe0ff */
.L_x_25:
[----:B----4-:R-:W-:-:S06]  /*1a20*/  IMAD.WIDE.U32 R12, R31, 0x8, R22 ;  /* 0x000000081f0c7825 */ /* 0x010fcc00078e0016 */
[----:B------:R-:W2:Y:S01]  /*1a30*/  LDG.E.64 R12, desc[UR8][R12.64] ;  /* 0x000000080c0c7981 */ /* 0x000ea2000c1e1b00 */
[----:B------:R-:W-:Y:S01]  /*1a40*/  UIADD3 UR6, UPT, UPT, UR6, 0x8, URZ ;  /* 0x0000000806067890 */ /* 0x000fe2000fffe0ff */
[----:B------:R-:W-:Y:S01]  /*1a50*/  IMAD.MOV.U32 R29, RZ, RZ, R28 ;  /* 0x000000ffff1d7224 */ /* 0x000fe200078e001c */
[----:B------:R-:W-:Y:S01]  /*1a60*/  MOV R28, R34 ;  /* 0x00000022001c7202 */ /* 0x000fe20000000f00 */
[----:B------:R-:W-:Y:S01]  /*1a70*/  IMAD.MOV.U32 R32, RZ, RZ, R11 ;  /* 0x000000ffff207224 */ /* 0x000fe200078e000b */
[----:B------:R-:W-:Y:S01]  /*1a80*/  UISETP.NE.AND UP0, UPT, UR6, URZ, UPT ;  /* 0x000000ff0600728c */ /* 0x000fe2000bf05270 */
[----:B------:R-:W-:Y:S01]  /*1a90*/  IADD3 R3, PT, PT, R3, -0x8, RZ ;  /* 0xfffffff803037810 */ /* 0x000fe20007ffe0ff */
[-C--:B--2---:R-:W-:Y:S02]  /*1aa0*/  IMAD R0, R13, R33.reuse, RZ ;  /* 0x000000210d007224 */ /* 0x084fe400078e02ff */
[----:B------:R-:W-:-:S04]  /*1ab0*/  IMAD.WIDE.U32 R28, R12, R33, R28 ;  /* 0x000000210c1c7225 */ /* 0x000fc800078e001c */
[----:B------:R-:W-:-:S04]  /*1ac0*/  IMAD R9, R12, R9, R0 ;  /* 0x000000090c097224 */ /* 0x000fc800078e0200 */
[----:B------:R-:W-:Y:S01]  /*1ad0*/  IMAD.IADD R29, R29, 0x1, R9 ;  /* 0x000000011d1d7824 */ /* 0x000fe200078e0209 */
[----:B------:R-:W-:Y:S06]  /*1ae0*/  BRA.U UP0, `(.L_x_26) ;  /* 0xffffffe500f47547 */ /* 0x000fec000b83ffff */
[----:B------:R-:W-:-:S07]  /*1af0*/  IADD3 R3, PT, PT, R3, 0x3, RZ ;  /* 0x0000000303037810 */ /* 0x000fce0007ffe0ff */
.L_x_9:
[----:B------:R-:W1:Y:S02]  /*1b00*/  LDCU UR5, c[0x0][0x3a0] ;  /* 0x00007400ff0577ac */ /* 0x000e640008000800 */
[----:B-1----:R-:W-:-:S09]  /*1b10*/  ULOP3.LUT UP0, UR6, UR5, 0x7, URZ, 0xc0, !UPT ;  /* 0x0000000705067892 */ /* 0x002fd2000f80c0ff */
[----:B------:R-:W-:Y:S05]  /*1b20*/  BRA.U !UP0, `(.L_x_8) ;  /* 0x0000001508607547 */ /* 0x000fea000b800000 */
[----:B------:R-:W-:Y:S02]  /*1b30*/  UISETP.GE.U32.AND UP0, UPT, UR6, 0x4, UPT ;  /* 0x000000040600788c */ /* 0x000fe4000bf06070 */
[----:B------:R-:W-:-:S07]  /*1b40*/  ULOP3.LUT UR5, UR5, 0x3, URZ, 0xc0, !UPT ;  /* 0x0000000305057892 */ /* 0x000fce000f8ec0ff */
[----:B------:R-:W-:Y:S05]  /*1b50*/  BRA.U !UP0, `(.L_x_27) ;  /* 0x0000000d08187547 */ /* 0x000fea000b800000 */
[----:B------:R-:W1:Y:S02]  /*1b60*/  LDC.64 R16, c[0x0][0x390] ;  /* 0x0000e400ff107b82 */ /* 0x000e640000000a00 */
[----:B-1----:R-:W-:-:S06]  /*1b70*/  IMAD.WIDE.U32 R16, R3, 0x8, R16 ;  /* 0x0000000803107825 */ /* 0x002fcc00078e0010 */
[----:B------:R-:W2:Y:S02]  /*1b80*/  LDG.E.64 R16, desc[UR8][R16.64] ;  /* 0x0000000810107981 */ /* 0x000ea4000c1e1b00 */
[----:B--2---:R-:W-:-:S13]  /*1b90*/  ISETP.NE.U32.AND P0, PT, R17, RZ, PT ;  /* 0x000000ff1100720c */ /* 0x004fda0003f05070 */
[----:B------:R-:W-:Y:S05]  /*1ba0*/  @P0 BRA `(.L_x_28) ;  /* 0x0000000000580947 */ /* 0x000fea0003800000 */
[----:B------:R-:W1:Y:S01]  /*1bb0*/  I2F.U32.RP R0, R16 ;  /* 0x0000001000007306 */ /* 0x000e620000209000 */
[----:B0-----:R-:W-:Y:S02]  /*1bc0*/  IADD3 R9, PT, PT, RZ, -R16, RZ ;  /* 0x80000010ff097210 */ /* 0x001fe40007ffe0ff */
[----:B------:R-:W-:-:S05]  /*1bd0*/  ISETP.NE.U32.AND P2, PT, R16, RZ, PT ;  /* 0x000000ff1000720c */ /* 0x000fca0003f45070 */
[----:B-1----:R-:W0:Y:S02]  /*1be0*/  MUFU.RCP R0, R0 ;  /* 0x0000000000007308 */ /* 0x002e240000001000 */
        /* <DEDUP_REMOVED lines=18> */
.L_x_28:
[----:B------:R-:W-:Y:S01]  /*1d10*/  MOV R27, R32 ;  /* 0x00000020001b7202 */ /* 0x000fe20000000f00 */
[----:B------:R-:W-:Y:S01]  /*1d20*/  IMAD.MOV.U32 R2, RZ, RZ, R16 ;  /* 0x000000ffff027224 */ /* 0x000fe200078e0010 */
[----:B------:R-:W-:Y:S02]  /*1d30*/  MOV R0, R17 ;  /* 0x0000001100007202 */ /* 0x000fe40000000f00 */
[----:B0-----:R-:W-:-:S07]  /*1d40*/  MOV R9, 0x1d60 ;  /* 0x00001d6000097802 */ /* 0x001fce0000000f00 */
[----:B------:R-:W-:Y:S05]  /*1d50*/  CALL.REL.NOINC `($__internal_0_$__cuda_sm20_div_s64) ;  /* 0x0000001c00247944 */ /* 0x000fea0003c00000 */
        /* <DEDUP_REMOVED lines=8> */
.L_x_29:
[----:B------:R-:W0:Y:S01]  /*1de0*/  LDC.64 R18, c[0x0][0x390] ;  /* 0x0000e400ff127b82 */ /* 0x000e220000000a00 */
[----:B------:R-:W-:-:S07]  /*1df0*/  VIADD R16, R3, 0xffffffff ;  /* 0xffffffff03107836 */ /* 0x000fce0000000000 */
[----:B------:R-:W1:Y:S01]  /*1e00*/  LDC.64 R10, c[0x0][0x398] ;  /* 0x0000e600ff0a7b82 */ /* 0x000e620000000a00 */
[----:B0-----:R-:W-:-:S06]  /*1e10*/  IMAD.WIDE.U32 R18, R16, 0x8, R18 ;  /* 0x0000000810127825 */ /* 0x001fcc00078e0012 */
[----:B------:R-:W2:Y:S01]  /*1e20*/  LDG.E.64 R18, desc[UR8][R18.64] ;  /* 0x0000000812127981 */ /* 0x000ea2000c1e1b00 */
[----:B-1----:R-:W-:-:S06]  /*1e30*/  IMAD.WIDE.U32 R10, R3, 0x8, R10 ;  /* 0x00000008030a7825 */ /* 0x002fcc00078e000a */
[----:B------:R-:W3:Y:S01]  /*1e40*/  LDG.E.64 R10, desc[UR8][R10.64] ;  /* 0x000000080a0a7981 */ /* 0x000ee2000c1e1b00 */
        /* <DEDUP_REMOVED lines=28> */
.L_x_30:
[----:B------:R-:W-:Y:S01]  /*2010*/  MOV R27, R17 ;  /* 0x00000011001b7202 */ /* 0x000fe20000000f00 */
[----:B------:R-:W-:Y:S01]  /*2020*/  IMAD.MOV.U32 R2, RZ, RZ, R18 ;  /* 0x000000ffff027224 */ /* 0x000fe200078e0012 */
[----:B------:R-:W-:Y:S02]  /*2030*/  MOV R0, R19 ;  /* 0x0000001300007202 */ /* 0x000fe40000000f00 */
[----:B------:R-:W-:-:S07]  /*2040*/  MOV R9, 0x2060 ;  /* 0x0000206000097802 */ /* 0x000fce0000000f00 */
[----:B------:R-:W-:Y:S05]  /*2050*/  CALL.REL.NOINC `($__internal_0_$__cuda_sm20_div_s64) ;  /* 0x0000001800647944 */ /* 0x000fea0003c00000 */
[----:B------:R-:W-:Y:S01]  /*2060*/  IADD3 R25, P0, PT, RZ, -R11, RZ ;  /* 0x8000000bff197210 */ /* 0x000fe20007f1e0ff */
[----:B------:R-:W-:Y:S01]  /*2070*/  IMAD.MOV.U32 R13, RZ, RZ, RZ ;  /* 0x000000ffff0d7224 */ /* 0x000fe200078e00ff */
[----:B------:R-:W-:-:S03]  /*2080*/  MOV R12, R17 ;  /* 0x00000011000c7202 */ /* 0x000fc60000000f00 */
[----:B------:R-:W-:Y:S02]  /*2090*/  IMAD.X R9, RZ, RZ, ~R2, P0 ;  /* 0x000000ffff097224 */ /* 0x000fe400000e0e02 */
[----:B------:R-:W-:-:S04]  /*20a0*/  IMAD.WIDE.U32 R12, R18, R25, R12 ;  /* 0x00000019120c7225 */ /* 0x000fc800078e000c */
[----:B------:R-:W-:-:S04]  /*20b0*/  IMAD R9, R9, R18, RZ ;  /* 0x0000001209097224 */ /* 0x000fc800078e02ff */
[----:B------:R-:W-:Y:S01]  /*20c0*/  IMAD R9, R19, R25, R9 ;  /* 0x0000001913097224 */ /* 0x000fe200078e0209 */
[----:B------:R-:W-:-:S03]  /*20d0*/  MOV R19, R11 ;  /* 0x0000000b00137202 */ /* 0x000fc60000000f00 */
[----:B------:R-:W-:-:S07]  /*20e0*/  IMAD.IADD R9, R13, 0x1, R9 ;  /* 0x000000010d097824 */ /* 0x000fce00078e0209 */
.L_x_31:
[----:B------:R-:W0:Y:S01]  /*20f0*/  LDC.64 R28, c[0x0][0x390] ;  /* 0x0000e400ff1c7b82 */ /* 0x000e220000000a00 */
[----:B------:R-:W-:-:S07]  /*2100*/  IADD3 R17, PT, PT, R3, -0x2, RZ ;  /* 0xfffffffe03117810 */ /* 0x000fce0007ffe0ff */
[----:B------:R-:W1:Y:S01]  /*2110*/  LDC.64 R10, c[0x0][0x398] ;  /* 0x0000e600ff0a7b82 */ /* 0x000e620000000a00 */
[----:B0-----:R-:W-:-:S06]  /*2120*/  IMAD.WIDE.U32 R28, R17, 0x8, R28 ;  /* 0x00000008111c7825 */ /* 0x001fcc00078e001c */
[----:B------:R-:W2:Y:S01]  /*2130*/  LDG.E.64 R28, desc[UR8][R28.64] ;  /* 0x000000081c1c7981 */ /* 0x000ea2000c1e1b00 */
[----:B-1----:R-:W-:-:S06]  /*2140*/  IMAD.WIDE.U32 R10, R16, 0x8, R10 ;  /* 0x00000008100a7825 */ /* 0x002fcc00078e000a */
        /* <DEDUP_REMOVED lines=30> */
.L_x_32:
[----:B------:R-:W-:Y:S01]  /*2330*/  MOV R27, R19 ;  /* 0x00000013001b7202 */ /* 0x000fe20000000f00 */
[----:B------:R-:W-:Y:S01]  /*2340*/  IMAD.MOV.U32 R2, RZ, RZ, R28 ;  /* 0x000000ffff027224 */ /* 0x000fe200078e001c */
[----:B------:R-:W-:Y:S02]  /*2350*/  MOV R0, R29 ;  /* 0x0000001d00007202 */ /* 0x000fe40000000f00 */
[----:B------:R-:W-:-:S07]  /*2360*/  MOV R9, 0x2380 ;  /* 0x0000238000097802 */ /* 0x000fce0000000f00 */
[----:B------:R-:W-:Y:S05]  /*2370*/  CALL.REL.NOINC `($__internal_0_$__cuda_sm20_div_s64) ;  /* 0x00000014009c7944 */ /* 0x000fea0003c00000 */
        /* <DEDUP_REMOVED lines=9> */
.L_x_33:
        /* <DEDUP_REMOVED lines=33> */
[----:B------:R-:W-:Y:S02]  /*2620*/  IADD3 R13, PT, PT, -R11, RZ, RZ ;  /* 0x000000ff0b0d7210 */ /* 0x000fe40007ffe1ff */
[----:B------:R-:W-:-:S03]  /*2630*/  MOV R32, R11 ;  /* 0x0000000b00207202 */ /* 0x000fc60000000f00 */
[----:B------:R-:W-:Y:S01]  /*2640*/  IMAD R12, R28, R13, R18 ;  /* 0x0000000d1c0c7224 */ /* 0x000fe200078e0212 */
[----:B------:R-:W-:Y:S06]  /*2650*/  BRA `(.L_x_35) ;  /* 0x0000000000347947 */ /* 0x000fec0003800000 */
.L_x_34:
[----:B------:R-:W-:Y:S01]  /*2660*/  IMAD.MOV.U32 R27, RZ, RZ, R18 ;  /* 0x000000ffff1b7224 */ /* 0x000fe200078e0012 */
[----:B------:R-:W-:Y:S01]  /*2670*/  MOV R2, R28 ;  /* 0x0000001c00027202 */ /* 0x000fe20000000f00 */
[----:B------:R-:W-:Y:S01]  /*2680*/  IMAD.MOV.U32 R0, RZ, RZ, R29 ;  /* 0x000000ffff007224 */ /* 0x000fe200078e001d */
[----:B------:R-:W-:-:S07]  /*2690*/  MOV R9, 0x26b0 ;  /* 0x000026b000097802 */ /* 0x000fce0000000f00 */
[----:B------:R-:W-:Y:S05]  /*26a0*/  CALL.REL.NOINC `($__internal_0_$__cuda_sm20_div_s64) ;  /* 0x0000001000d07944 */ /* 0x000fea0003c00000 */
[-C--:B------:R-:W-:Y:S01]  /*26b0*/  IADD3 R23, P0, PT, RZ, -R11.reuse, RZ ;  /* 0x8000000bff177210 */ /* 0x080fe20007f1e0ff */
[----:B------:R-:W-:Y:S01]  /*26c0*/  IMAD.MOV.U32 R19, RZ, RZ, RZ ;  /* 0x000000ffff137224 */ /* 0x000fe200078e00ff */
[----:B------:R-:W-:Y:S02]  /*26d0*/  MOV R32, R11 ;  /* 0x0000000b00207202 */ /* 0x000fe40000000f00 */
[----:B------:R-:W-:Y:S01]  /*26e0*/  IADD3.X R9, PT, PT, RZ, ~R2, RZ, P0, !PT ;  /* 0x80000002ff097210 */ /* 0x000fe200007fe4ff */
[----:B------:R-:W-:-:S04]  /*26f0*/  IMAD.WIDE.U32 R12, R28, R23, R18 ;  /* 0x000000171c0c7225 */ /* 0x000fc800078e0012 */
[----:B------:R-:W-:-:S04]  /*2700*/  IMAD R9, R9, R28, RZ ;  /* 0x0000001c09097224 */ /* 0x000fc800078e02ff */
[----:B------:R-:W-:-:S04]  /*2710*/  IMAD R9, R29, R23, R9 ;  /* 0x000000171d097224 */ /* 0x000fc800078e0209 */
[----:B------:R-:W-:-:S07]  /*2720*/  IMAD.IADD R9, R13, 0x1, R9 ;  /* 0x000000010d097824 */ /* 0x000fce00078e0209 */
.L_x_35:
[----:B------:R-:W0:Y:S02]  /*2730*/  LDC.64 R10, c[0x0][0x398] ;  /* 0x0000e600ff0a7b82 */ /* 0x000e240000000a00 */
[----:B0-----:R-:W-:-:S06]  /*2740*/  IMAD.WIDE.U32 R10, R16, 0x8, R10 ;  /* 0x00000008100a7825 */ /* 0x001fcc00078e000a */
[----:B------:R-:W2:Y:S01]  /*2750*/  LDG.E.64 R10, desc[UR8][R10.64] ;  /* 0x000000080a0a7981 */ /* 0x000ea2000c1e1b00 */
[----:B------:R-:W-:Y:S01]  /*2760*/  MOV R16, R20 ;  /* 0x0000001400107202 */ /* 0x000fe20000000f00 */
[----:B------:R-:W-:Y:S02]  /*2770*/  VIADD R3, R3, 0xfffffffc ;  /* 0xfffffffc03037836 */ /* 0x000fe40000000000 */
[-C--:B--2---:R-:W-:Y:S02]  /*2780*/  IMAD R0, R11, R12.reuse, RZ ;  /* 0x0000000c0b007224 */ /* 0x084fe400078e02ff */
[----:B------:R-:W-:-:S04]  /*2790*/  IMAD.WIDE.U32 R28, R10, R12, R16 ;  /* 0x0000000c0a1c7225 */ /* 0x000fc800078e0010 */
[----:B------:R-:W-:-:S05]  /*27a0*/  IMAD R9, R10, R9, R0 ;  /* 0x000000090a097224 */ /* 0x000fca00078e0200 */
[----:B------:R-:W-:-:S07]  /*27b0*/  IADD3 R29, PT, PT, R29, R9, RZ ;  /* 0x000000091d1d7210 */ /* 0x000fce0007ffe0ff */
.L_x_27:
[----:B------:R-:W-:-:S09]  /*27c0*/  UISETP.NE.AND UP0, UPT, UR5, URZ, UPT ;  /* 0x000000ff0500728c */ /* 0x000fd2000bf05270 */
[----:B------:R-:W-:Y:S05]  /*27d0*/  BRA.U !UP0, `(.L_x_8) ;  /* 0x0000000908347547 */ /* 0x000fea000b800000 */
[----:B------:R-:W-:-:S09]  /*27e0*/  UISETP.NE.AND UP0, UPT, UR5, 0x1, UPT ;  /* 0x000000010500788c */ /* 0x000fd2000bf05270 */
[----:B------:R-:W-:Y:S05]  /*27f0*/  BRA.U !UP0, `(.L_x_36) ;  /* 0x00000005088c7547 */ /* 0x000fea000b800000 */
[----:B------:R-:W1:Y:S02]  /*2800*/  LDC.64 R10, c[0x0][0x390] ;  /* 0x0000e400ff0a7b82 */ /* 0x000e640000000a00 */
[----:B-1----:R-:W-:-:S05]  /*2810*/  IMAD.WIDE.U32 R10, R3, 0x8, R10 ;  /* 0x00000008030a7825 */ /* 0x002fca00078e000a */
        /* <DEDUP_REMOVED lines=25> */
.L_x_37:
        /* <DEDUP_REMOVED lines=13> */
.L_x_38:
        /* <DEDUP_REMOVED lines=35> */
.L_x_39:
[----:B------:R-:W-:Y:S01]  /*2cb0*/  MOV R27, R17 ;  /* 0x00000011001b7202 */ /* 0x000fe20000000f00 */
[----:B------:R-:W-:Y:S01]  /*2cc0*/  IMAD.MOV.U32 R2, RZ, RZ, R18 ;  /* 0x000000ffff027224 */ /* 0x000fe200078e0012 */
[----:B------:R-:W-:Y:S02]  /*2cd0*/  MOV R0, R19 ;  /* 0x0000001300007202 */ /* 0x000fe40000000f00 */
[----:B------:R-:W-:-:S07]  /*2ce0*/  MOV R9, 0x2d00 ;  /* 0x00002d0000097802 */ /* 0x000fce0000000f00 */
[----:B------:R-:W-:Y:S05]  /*2cf0*/  CALL.REL.NOINC `($__internal_0_$__cuda_sm20_div_s64) ;  /* 0x0000000c003c7944 */ /* 0x000fea0003c00000 */
[-C--:B------:R-:W-:Y:S01]  /*2d00*/  IADD3 R25, P0, PT, RZ, -R11.reuse, RZ ;  /* 0x8000000bff197210 */ /* 0x080fe20007f1e0ff */
[----:B------:R-:W-:Y:S02]  /*2d10*/  HFMA2 R13, -RZ, RZ, 0, 0 ;  /* 0x00000000ff0d7431 */ /* 0x000fe400000001ff */
[----:B------:R-:W-:Y:S01]  /*2d20*/  IMAD.MOV.U32 R12, RZ, RZ, R17 ;  /* 0x000000ffff0c7224 */ /* 0x000fe200078e0011 */
[----:B------:R-:W-:Y:S02]  /*2d30*/  IADD3.X R9, PT, PT, RZ, ~R2, RZ, P0, !PT ;  /* 0x80000002ff097210 */ /* 0x000fe400007fe4ff */
[----:B------:R-:W-:-:S03]  /*2d40*/  MOV R2, R11 ;  /* 0x0000000b00027202 */ /* 0x000fc60000000f00 */
[----:B------:R-:W-:Y:S02]  /*2d50*/  IMAD R9, R9, R18, RZ ;  /* 0x0000001209097224 */ /* 0x000fe400078e02ff */
[----:B------:R-:W-:-:S04]  /*2d60*/  IMAD.WIDE.U32 R12, R18, R25, R12 ;  /* 0x00000019120c7225 */ /* 0x000fc800078e000c */
[----:B------:R-:W-:-:S04]  /*2d70*/  IMAD R9, R19, R25, R9 ;  /* 0x0000001913097224 */ /* 0x000fc800078e0209 */
[----:B------:R-:W-:-:S07]  /*2d80*/  IMAD.IADD R9, R13, 0x1, R9 ;  /* 0x000000010d097824 */ /* 0x000fce00078e0209 */
.L_x_40:
[----:B------:R-:W0:Y:S02]  /*2d90*/  LDC.64 R10, c[0x0][0x398] ;  /* 0x0000e600ff0a7b82 */ /* 0x000e240000000a00 */
[----:B0-----:R-:W-:-:S06]  /*2da0*/  IMAD.WIDE.U32 R16, R16, 0x8, R10 ;  /* 0x0000000810107825 */ /* 0x001fcc00078e000a */
[----:B------:R-:W2:Y:S01]  /*2db0*/  LDG.E.64 R16, desc[UR8][R16.64] ;  /* 0x0000000810107981 */ /* 0x000ea2000c1e1b00 */
[----:B------:R-:W-:Y:S02]  /*2dc0*/  MOV R22, R20 ;  /* 0x0000001400167202 */ /* 0x000fe40000000f00 */
[----:B------:R-:W-:Y:S02]  /*2dd0*/  IADD3 R3, PT, PT, R3, -0x2, RZ ;  /* 0xfffffffe03037810 */ /* 0x000fe40007ffe0ff */
[----:B------:R-:W-:Y:S01]  /*2de0*/  MOV R32, R2 ;  /* 0x0000000200207202 */ /* 0x000fe20000000f00 */
[-C--:B--2---:R-:W-:Y:S02]  /*2df0*/  IMAD R0, R17, R12.reuse, RZ ;  /* 0x0000000c11007224 */ /* 0x084fe400078e02ff */
[----:B------:R-:W-:-:S04]  /*2e00*/  IMAD.WIDE.U32 R28, R16, R12, R22 ;  /* 0x0000000c101c7225 */ /* 0x000fc800078e0016 */
[----:B------:R-:W-:-:S04]  /*2e10*/  IMAD R9, R16, R9, R0 ;  /* 0x0000000910097224 */ /* 0x000fc800078e0200 */
[----:B------:R-:W-:-:S07]  /*2e20*/  IMAD.IADD R29, R29, 0x1, R9 ;  /* 0x000000011d1d7824 */ /* 0x000fce00078e0209 */
.L_x_36:
[----:B------:R-:W1:Y:S02]  /*2e30*/  LDCU UR6, c[0x0][0x3a0] ;  /* 0x00007400ff0677ac */ /* 0x000e640008000800 */
[----:B-1----:R-:W-:-:S04]  /*2e40*/  ULOP3.LUT UR6, UR6, 0x1, URZ, 0xc0, !UPT ;  /* 0x0000000106067892 */ /* 0x002fc8000f8ec0ff */
[----:B------:R-:W-:-:S09]  /*2e50*/  UISETP.NE.U32.AND UP0, UPT, UR6, 0x1, UPT ;  /* 0x000000010600788c */ /* 0x000fd2000bf05070 */
[----:B------:R-:W-:Y:S05]  /*2e60*/  BRA.U UP0, `(.L_x_8) ;  /* 0x0000000100907547 */ /* 0x000fea000b800000 */
[----:B------:R-:W1:Y:S02]  /*2e70*/  LDC.64 R10, c[0x0][0x390] ;  /* 0x0000e400ff0a7b82 */ /* 0x000e640000000a00 */
[----:B-1----:R-:W-:-:S06]  /*2e80*/  IMAD.WIDE.U32 R10, R3, 0x8, R10 ;  /* 0x00000008030a7825 */ /* 0x002fcc00078e000a */
[----:B------:R-:W2:Y:S02]  /*2e90*/  LDG.E.64 R10, desc[UR8][R10.64] ;  /* 0x000000080a0a7981 */ /* 0x000ea4000c1e1b00 */
[----:B--2---:R-:W-:-:S13]  /*2ea0*/  ISETP.NE.U32.AND P0, PT, R11, RZ, PT ;  /* 0x000000ff0b00720c */ /* 0x004fda0003f05070 */
[----:B------:R-:W-:Y:S05]  /*2eb0*/  @P0 BRA `(.L_x_41) ;  /* 0x0000000000500947 */ /* 0x000fea0003800000 */
[----:B------:R-:W1:Y:S01]  /*2ec0*/  I2F.U32.RP R0, R10 ;  /* 0x0000000a00007306 */ /* 0x000e620000209000 */
[----:B0-----:R-:W-:Y:S01]  /*2ed0*/  IMAD.MOV R9, RZ, RZ, -R10 ;  /* 0x000000ffff097224 */ /* 0x001fe200078e0a0a */
[----:B------:R-:W-:Y:S01]  /*2ee0*/  ISETP.NE.U32.AND P1, PT, R10, RZ, PT ;  /* 0x000000ff0a00720c */ /* 0x000fe20003f25070 */
[----:B------:R-:W-:-:S05]  /*2ef0*/  IMAD.MOV.U32 R11, RZ, RZ, RZ ;  /* 0x000000ffff0b7224 */ /* 0x000fca00078e00ff */
[----:B-1----:R-:W0:Y:S02]  /*2f00*/  MUFU.RCP R0, R0 ;  /* 0x0000000000007308 */ /* 0x002e240000001000 */
[----:B0-----:R-:W-:-:S06]  /*2f10*/  IADD3 R12, PT, PT, R0, 0xffffffe, RZ ;  /* 0x0ffffffe000c7810 */ /* 0x001fcc0007ffe0ff */
[----:B------:R0:W1:Y:S02]  /*2f20*/  F2I.FTZ.U32.TRUNC.NTZ R13, R12 ;  /* 0x0000000c000d7305 */ /* 0x000064000021f000 */
[----:B0-----:R-:W-:Y:S02]  /*2f30*/  HFMA2 R12, -RZ, RZ, 0, 0 ;  /* 0x00000000ff0c7431 */ /* 0x001fe400000001ff */
[----:B-1----:R-:W-:-:S04]  /*2f40*/  IMAD R9, R9, R13, RZ ;  /* 0x0000000d09097224 */ /* 0x002fc800078e02ff */
[----:B------:R-:W-:-:S06]  /*2f50*/  IMAD.HI.U32 R13, R13, R9, R12 ;  /* 0x000000090d0d7227 */ /* 0x000fcc00078e000c */
[----:B------:R-:W-:-:S05]  /*2f60*/  IMAD.HI.U32 R13, R13, R32, RZ ;  /* 0x000000200d0d7227 */ /* 0x000fca00078e00ff */
[----:B------:R-:W-:-:S05]  /*2f70*/  IADD3 R13, PT, PT, -R13, RZ, RZ ;  /* 0x000000ff0d0d7210 */ /* 0x000fca0007ffe1ff */
[----:B------:R-:W-:-:S05]  /*2f80*/  IMAD R9, R10, R13, R32 ;  /* 0x0000000d0a097224 */ /* 0x000fca00078e0220 */
[----:B------:R-:W-:-:S13]  /*2f90*/  ISETP.GE.U32.AND P0, PT, R9, R10, PT ;  /* 0x0000000a0900720c */ /* 0x000fda0003f06070 */
[----:B------:R-:W-:-:S05]  /*2fa0*/  @P0 IMAD.IADD R9, R9, 0x1, -R10 ;  /* 0x0000000109090824 */ /* 0x000fca00078e0a0a */
[----:B------:R-:W-:-:S13]  /*2fb0*/  ISETP.GE.U32.AND P0, PT, R9, R10, PT ;  /* 0x0000000a0900720c */ /* 0x000fda0003f06070 */
[----:B------:R-:W-:Y:S02]  /*2fc0*/  @P0 IADD3 R9, PT, PT, -R10, R9, RZ ;  /* 0x000000090a090210 */ /* 0x000fe40007ffe1ff */
[----:B------:R-:W-:-:S04]  /*2fd0*/  @!P1 LOP3.LUT R9, RZ, R10, RZ, 0x33, !PT ;  /* 0x0000000aff099212 */ /* 0x000fc800078e33ff */
[----:B------:R-:W-:Y:S01]  /*2fe0*/  MOV R10, R9 ;  /* 0x00000009000a7202 */ /* 0x000fe20000000f00 */
[----:B------:R-:W-:Y:S06]  /*2ff0*/  BRA `(.L_x_42) ;  /* 0x0000000000107947 */ /* 0x000fec0003800000 */
.L_x_41:
[----:B------:R-:W-:-:S07]  /*3000*/  MOV R0, 0x3020 ;  /* 0x0000302000007802 */ /* 0x000fce0000000f00 */
[----:B0-----:R-:W-:Y:S05]  /*3010*/  CALL.REL.NOINC `($__internal_1_$__cuda_sm20_rem_s64) ;  /* 0x0000000c00c47944 */ /* 0x001fea0003c00000 */
[----:B------:R-:W-:Y:S02]  /*3020*/  MOV R10, R2 ;  /* 0x00000002000a7202 */ /* 0x000fe40000000f00 */
[----:B------:R-:W-:-:S07]  /*3030*/  MOV R11, R9 ;  /* 0x00000009000b7202 */ /* 0x000fce0000000f00 */
.L_x_42:
[----:B------:R-:W0:Y:S02]  /*3040*/  LDC.64 R12, c[0x0][0x398] ;  /* 0x0000e600ff0c7b82 */ /* 0x000e240000000a00 */
[----:B0-----:R-:W-:-:S06]  /*3050*/  IMAD.WIDE.U32 R2, R3, 0x8, R12 ;  /* 0x0000000803027825 */ /* 0x001fcc00078e000c */
[----:B------:R-:W2:Y:S02]  /*3060*/  LDG.E.64 R2, desc[UR8][R2.64] ;  /* 0x0000000802027981 */ /* 0x000ea4000c1e1b00 */
[-C--:B--2---:R-:W-:Y:S02]  /*3070*/  IMAD R9, R3, R10.reuse, RZ ;  /* 0x0000000a03097224 */ /* 0x084fe400078e02ff */
[----:B------:R-:W-:-:S04]  /*3080*/  IMAD.WIDE.U32 R28, R2, R10, R28 ;  /* 0x0000000a021c7225 */ /* 0x000fc800078e001c */
[----:B------:R-:W-:-:S04]  /*3090*/  IMAD R9, R2, R11, R9 ;  /* 0x0000000b02097224 */ /* 0x000fc800078e0209 */
[----:B------:R-:W-:-:S07]  /*30a0*/  IMAD.IADD R29, R29, 0x1, R9 ;  /* 0x000000011d1d7824 */ /* 0x000fce00078e0209 */
.L_x_8:
[----:B------:R-:W1:Y:S02]  /*30b0*/  LDCU.64 UR10, c[0x0][0x388] ;  /* 0x00007100ff0a77ac */ /* 0x000e640008000a00 */
[----:B-1----:R-:W-:-:S04]  /*30c0*/  LEA R2, P0, R28, UR10, 0x1 ;  /* 0x0000000a1c027c11 */ /* 0x002fc8000f8008ff */
[----:B------:R-:W-:-:S06]  /*30d0*/  LEA.HI.X R3, R28, UR11, R29, 0x1, P0 ;  /* 0x0000000b1c037c11 */ /* 0x000fcc00080f0c1d */
[----:B------:R-:W2:Y:S01]  /*30e0*/  LDG.E.U16 R3, desc[UR8][R2.64] ;  /* 0x0000000802037981 */ /* 0x000ea2000c1e1500 */
[----:B------:R-:W-:-:S03]  /*30f0*/  ISETP.NE.AND P0, PT, R8, RZ, PT ;  /* 0x000000ff0800720c */ /* 0x000fc60003f05270 */
[----:B--2---:R1:W-:Y:S01]  /*3100*/  STS.U16 [R4], R3 ;  /* 0x0000000304007388 */ /* 0x0043e20000000400 */
[----:B------:R-:W-:Y:S09]  /*3110*/  BAR.SYNC.DEFER_BLOCKING 0x0 ;  /* 0x0000000000007b1d */ /* 0x000ff20000010000 */
[----:B------:R-:W-:Y:S05]  /*3120*/  @P0 EXIT ;  /* 0x000000000000094d */ /* 0x000fea0003800000 */
[----:B------:R-:W-:-:S13]  /*3130*/  ISETP.GT.U32.AND P0, PT, R5, 0x1, PT ;  /* 0x000000010500780c */ /* 0x000fda0003f04070 */
[----:B-1----:R-:W1:Y:S01]  /*3140*/  @!P0 S2R R3, SR_CgaCtaId ;  /* 0x0000000000038919 */ /* 0x002e620000008800 */
[----:B------:R-:W-:-:S04]  /*3150*/  @!P0 MOV R0, 0x400 ;  /* 0x0000040000008802 */ /* 0x000fc80000000f00 */
[----:B-1----:R-:W-:-:S04]  /*3160*/  @!P0 LEA R0, R3, R0, 0x18 ;  /* 0x0000000003008211 */ /* 0x002fc800078ec0ff */
[----:B------:R-:W-:-:S06]  /*3170*/  @!P0 LEA R2, R7, R0, 0x1 ;  /* 0x0000000007028211 */ /* 0x000fcc00078e08ff */
[----:B------:R-:W1:Y:S02]  /*3180*/  @!P0 LDS.U16 R2, [R2] ;  /* 0x0000000002028984 */ /* 0x000e640000000400 */
[----:B-1----:R-:W-:Y:S01]  /*3190*/  @!P0 PRMT R0, R2, 0x7610, R0 ;  /* 0x0000761002008816 */ /* 0x002fe20000000000 */
[----:B------:R-:W-:Y:S06]  /*31a0*/  @!P0 BRA `(.L_x_43) ;  /* 0x0000000400ec8947 */ /* 0x000fec0003800000 */
[----:B------:R-:W1:Y:S01]  /*31b0*/  S2UR UR5, SR_CgaCtaId ;  /* 0x00000000000579c3 */ /* 0x000e620000008800 */
[----:B------:R-:W-:Y:S01]  /*31c0*/  VIADD R2, R5, 0xfffffffe ;  /* 0xfffffffe05027836 */ /* 0x000fe20000000000 */
[----:B------:R-:W-:Y:S01]  /*31d0*/  UMOV UR4, 0x400 ;  /* 0x0000040000047882 */ /* 0x000fe20000000000 */
[----:B------:R-:W-:Y:S02]  /*31e0*/  SHF.L.U32 R7, R7, 0x1, RZ ;  /* 0x0000000107077819 */ /* 0x000fe400000006ff */
[----:B------:R-:W-:Y:S02]  /*31f0*/  IADD3 R5, PT, PT, R5, -0x1, RZ ;  /* 0xffffffff05057810 */ /* 0x000fe40007ffe0ff */
[----:B------:R-:W-:Y:S02]  /*3200*/  ISETP.GE.U32.AND P0, PT, R2, 0xf, PT ;  /* 0x0000000f0200780c */ /* 0x000fe40003f06070 */
[----:B------:R-:W-:Y:S01]  /*3210*/  LOP3.LUT R2, R5, 0xf, RZ, 0xc0, !PT ;  /* 0x0000000f05027812 */ /* 0x000fe200078ec0ff */
[----:B-1----:R-:W-:-:S03]  /*3220*/  ULEA UR5, UR5, UR4, 0x18 ;  /* 0x0000000405057291 */ /* 0x002fc6000f8ec0ff */
[----:B------:R-:W-:-:S03]  /*3230*/  UMOV UR4, 0x1 ;  /* 0x0000000100047882 */ /* 0x000fc60000000000 */
[----:B------:R-:W-:-:S03]  /*3240*/  IADD3 R3, PT, PT, R7, UR5, RZ ;  /* 0x0000000507037c10 */ /* 0x000fc6000fffe0ff */
[----:B------:R1:W2:Y:S01]  /*3250*/  LDS.U16 R0, [R7+UR5] ;  /* 0x0000000507007984 */ /* 0x0002a20008000400 */
[----:B------:R-:W-:Y:S05]  /*3260*/  @!P0 BRA `(.L_x_44) ;  /* 0x0000000000d88947 */ /* 0x000fea0003800000 */
[----:B0-----:R-:W-:Y:S01]  /*3270*/  IMAD R9, R6, 0x2, R7 ;  /* 0x0000000206097824 */ /* 0x001fe200078e0207 */
[----:B------:R-:W-:Y:S01]  /*3280*/  LOP3.LUT R4, R5, 0xfffffff0, RZ, 0xc0, !PT ;  /* 0xfffffff005047812 */ /* 0x000fe200078ec0ff */
[----:B------:R-:W-:Y:S01]  /*3290*/  UMOV UR6, 0x1 ;  /* 0x0000000100067882 */ /* 0x000fe20000000000 */
[----:B------:R-:W-:Y:S02]  /*32a0*/  UMOV UR4, URZ ;  /* 0x000000ff00047c82 */ /* 0x000fe40008000000 */
[----:B------:R-:W-:Y:S02]  /*32b0*/  IADD3 R9, PT, PT, R9, UR5, RZ ;  /* 0x0000000509097c10 */ /* 0x000fe4000fffe0ff */
[----:B------:R-:W-:-:S07]  /*32c0*/  IADD3 R4, PT, PT, -R4, RZ, RZ ;  /* 0x000000ff04047210 */ /* 0x000fce0007ffe1ff */
.L_x_45:
[----:B------:R-:W-:Y:S01]  /*32d0*/  IMAD R8, R6, UR6, RZ ;  /* 0x0000000606087c24 */ /* 0x000fe2000f8e02ff */
[----:B------:R-:W-:Y:S01]  /*32e0*/  IADD3 R4, PT, PT, R4, 0x10, RZ ;  /* 0x0000001004047810 */ /* 0x000fe20007ffe0ff */
[----:B------:R-:W-:Y:S02]  /*32f0*/  UIADD3 UR4, UPT, UPT, UR4, 0x10, URZ ;  /* 0x0000001004047890 */ /* 0x000fe4000fffe0ff */
[----:B------:R-:W-:Y:S01]  /*3300*/  IMAD R11, R8, 0x2, R3 ;  /* 0x00000002080b7824 */ /* 0x000fe200078e0203 */
[----:B------:R-:W-:Y:S01]  /*3310*/  ISETP.NE.AND P0, PT, R4, RZ, PT ;  /* 0x000000ff0400720c */ /* 0x000fe20003f05270 */
[----:B------:R-:W-:-:S03]  /*3320*/  UIADD3 UR6, UPT, UPT, UR6, 0x10, URZ ;  /* 0x0000001006067890 */ /* 0x000fc6000fffe0ff */
[C---:B------:R-:W-:Y:S02]  /*3330*/  LEA R21, R6.reuse, R11, 0x1 ;  /* 0x0000000b06157211 */ /* 0x040fe400078e08ff */
[----:B------:R0:W-:Y:S02]  /*3340*/  LDS.U16 R11, [R9] ;  /* 0x00000000090b7984 */ /* 0x0001e40000000400 */
[C---:B------:R-:W-:Y:S02]  /*3350*/  LEA R13, R6.reuse, R21, 0x1 ;  /* 0x00000015060d7211 */ /* 0x040fe400078e08ff */
[----:B------:R-:W2:Y:S03]  /*3360*/  LDS.U16 R8, [R21] ;  /* 0x0000000015087984 */ /* 0x000ea60000000400 */
[C---:B------:R-:W-:Y:S01]  /*3370*/  IMAD R23, R6.reuse, 0x2, R13 ;  /* 0x0000000206177824 */ /* 0x040fe200078e020d */
[C---:B0-----:R-:W-:Y:S01]  /*3380*/  LEA R9, R6.reuse, R9, 0x5 ;  /* 0x0000000906097211 */ /* 0x041fe200078e28ff */
[----:B------:R-:W-:Y:S03]  /*3390*/  LDS.U16 R13, [R13] ;  /* 0x000000000d0d7984 */ /* 0x000fe60000000400 */
[C---:B------:R-:W-:Y:S01]  /*33a0*/  LEA R17, R6.reuse, R23, 0x1 ;  /* 0x0000001706117211 */ /* 0x040fe200078e08ff */
[----:B------:R-:W0:Y:S03]  /*33b0*/  LDS.U16 R10, [R23] ;  /* 0x00000000170a7984 */ /* 0x000e260000000400 */
[----:B------:R-:W-:-:S02]  /*33c0*/  LEA R25, R6, R17, 0x1 ;  /* 0x0000001106197211 */ /* 0x000fc400078e08ff */
[----:B------:R-:W-:Y:S03]  /*33d0*/  LDS.U16 R17, [R17] ;  /* 0x0000000011117984 */ /* 0x000fe60000000400 */
[C---:B------:R-:W-:Y:S01]  /*33e0*/  IMAD R19, R6.reuse, 0x2, R25 ;  /* 0x0000000206137824 */ /* 0x040fe200078e0219 */
[----:B------:R-:W3:Y:S04]  /*33f0*/  LDS.U16 R12, [R25] ;  /* 0x00000000190c7984 */ /* 0x000ee80000000400 */
[C---:B------:R-:W-:Y:S02]  /*3400*/  LEA R27, R6.reuse, R19, 0x1 ;  /* 0x00000013061b7211 */ /* 0x040fe400078e08ff */
[----:B------:R-:W-:Y:S02]  /*3410*/  LDS.U16 R19, [R19] ;  /* 0x0000000013137984 */ /* 0x000fe40000000400 */
[----:B------:R-:W-:-:S02]  /*3420*/  LEA R29, R6, R27, 0x1 ;  /* 0x0000001b061d7211 */ /* 0x000fc400078e08ff */
[----:B------:R-:W4:Y:S03]  /*3430*/  LDS.U16 R27, [R27] ;  /* 0x000000001b1b7984 */ /* 0x000f260000000400 */
[C---:B------:R-:W-:Y:S02]  /*3440*/  IMAD R31, R6.reuse, 0x2, R29 ;  /* 0x00000002061f7824 */ /* 0x040fe400078e021d */
[----:B------:R-:W-:Y:S03]  /*3450*/  LDS.U16 R29, [R29] ;  /* 0x000000001d1d7984 */ /* 0x000fe60000000400 */
[C---:B------:R-:W-:Y:S02]  /*3460*/  LEA R33, R6.reuse, R31, 0x1 ;  /* 0x0000001f06217211 */ /* 0x040fe400078e08ff */
[----:B------:R-:W5:Y:S02]  /*3470*/  LDS.U16 R31, [R31] ;  /* 0x000000001f1f7984 */ /* 0x000f640000000400 */
[----:B------:R-:W-:-:S02]  /*3480*/  LEA R35, R6, R33, 0x1 ;  /* 0x0000002106237211 */ /* 0x000fc400078e08ff */
[----:B------:R-:W-:Y:S01]  /*3490*/  LDS.U16 R33, [R33] ;  /* 0x0000000021217984 */ /* 0x000fe20000000400 */
[----:B--2---:R-:W-:Y:S02]  /*34a0*/  VHMNMX.BF16_V2 R8, R0.H0_H0, R11.H0_H0, R8.H0_H0, !PT ;  /* 0x2000000b00087247 */ /* 0x004fe40007a02808 */
[----:B------:R-:W-:Y:S02]  /*34b0*/  IMAD R37, R6, 0x2, R35 ;  /* 0x0000000206257824 */ /* 0x000fe400078e0223 */
[----:B------:R-:W2:Y:S01]  /*34c0*/  LDS.U16 R35, [R35] ;  /* 0x0000000023237984 */ /* 0x000ea20000000400 */
[----:B0-----:R-:W-:Y:S02]  /*34d0*/  VHMNMX.BF16_V2 R8, R8.H0_H0, R13.H0_H0, R10.H0_H0, !PT ;  /* 0x2000000d08087247 */ /* 0x001fe40007a0280a */
[C---:B------:R-:W-:Y:S02]  /*34e0*/  LEA R21, R6.reuse, R37, 0x1 ;  /* 0x0000002506157211 */ /* 0x040fe400078e08ff */
[----:B------:R-:W-:Y:S02]  /*34f0*/  LDS.U16 R37, [R37] ;  /* 0x0000000025257984 */ /* 0x000fe40000000400 */
[----:B------:R-:W-:-:S02]  /*3500*/  LEA R23, R6, R21, 0x1 ;  /* 0x0000001506177211 */ /* 0x000fc400078e08ff */
[----:B------:R-:W0:Y:S01]  /*3510*/  LDS.U16 R21, [R21] ;  /* 0x0000000015157984 */ /* 0x000e220000000400 */
[----:B---3--:R-:W-:Y:S02]  /*3520*/  VHMNMX.BF16_V2 R8, R8.H0_H0, R17.H0_H0, R12.H0_H0, !PT ;  /* 0x2000001108087247 */ /* 0x008fe40007a0280c */
[----:B------:R-:W-:Y:S02]  /*3530*/  IMAD R16, R6, 0x2, R23 ;  /* 0x0000000206107824 */ /* 0x000fe400078e0217 */
[----:B------:R-:W-:Y:S04]  /*3540*/  LDS.U16 R23, [R23] ;  /* 0x0000000017177984 */ /* 0x000fe80000000400 */
[----:B------:R-:W3:Y:S01]  /*3550*/  LDS.U16 R16, [R16] ;  /* 0x0000000010107984 */ /* 0x000ee20000000400 */
[----:B----4-:R-:W-:-:S04]  /*3560*/  VHMNMX.BF16_V2 R8, R8.H0_H0, R19.H0_H0, R27.H0_H0, !PT ;  /* 0x2000001308087247 */ /* 0x010fc80007a0281b */
[----:B-----5:R-:W-:-:S04]  /*3570*/  VHMNMX.BF16_V2 R8, R8.H0_H0, R29.H0_H0, R31.H0_H0, !PT ;  /* 0x2000001d08087247 */ /* 0x020fc80007a0281f */
[----:B--2---:R-:W-:-:S04]  /*3580*/  VHMNMX.BF16_V2 R8, R8.H0_H0, R33.H0_H0, R35.H0_H0, !PT ;  /* 0x2000002108087247 */ /* 0x004fc80007a02823 */
[----:B0-----:R-:W-:-:S04]  /*3590*/  VHMNMX.BF16_V2 R8, R8.H0_H0, R37.H0_H0, R21.H0_H0, !PT ;  /* 0x2000002508087247 */ /* 0x001fc80007a02815 */
[----:B---3--:R-:W-:Y:S01]  /*35a0*/  VHMNMX.BF16_V2 R0, R8.H0_H0, R23.H0_H0, R16.H0_H0, !PT ;  /* 0x2000001708007247 */ /* 0x008fe20007a02810 */
[----:B------:R-:W-:Y:S06]  /*35b0*/  @P0 BRA `(.L_x_45) ;  /* 0xfffffffc00440947 */ /* 0x000fec000383ffff */
[----:B------:R-:W-:-:S12]  /*35c0*/  UIADD3 UR4, UPT, UPT, UR4, 0x1, URZ ;  /* 0x0000000104047890 */ /* 0x000fd8000fffe0ff */
.L_x_44:
        /* <DEDUP_REMOVED lines=8> */
[----:B0-----:R-:W-:-:S05]  /*3650*/  IMAD R9, R2, 0x2, R3 ;  /* 0x0000000202097824 */ /* 0x001fca00078e0203 */
[C---:B------:R-:W-:Y:S02]  /*3660*/  LEA R11, R6.reuse, R9, 0x1 ;  /* 0x00000009060b7211 */ /* 0x040fe400078e08ff */
[----:B------:R-:W-:Y:S02]  /*3670*/  LDS.U16 R9, [R9] ;  /* 0x0000000009097984 */ /* 0x000fe40000000400 */
[C---:B------:R-:W-:Y:S02]  /*3680*/  LEA R13, R6.reuse, R11, 0x1 ;  /* 0x0000000b060d7211 */ /* 0x040fe400078e08ff */
[----:B------:R-:W2:Y:S03]  /*3690*/  LDS.U16 R11, [R11] ;  /* 0x000000000b0b7984 */ /* 0x000ea60000000400 */
[C---:B------:R-:W-:Y:S01]  /*36a0*/  IMAD R17, R6.reuse, 0x2, R13 ;  /* 0x0000000206117824 */ /* 0x040fe200078e020d */
[----:B------:R-:W-:Y:S04]  /*36b0*/  LDS.U16 R2, [R13] ;  /* 0x000000000d027984 */ /* 0x000fe80000000400 */
[----:B------:R-:W-:-:S02]  /*36c0*/  LEA R19, R6, R17, 0x1 ;  /* 0x0000001106137211 */ /* 0x000fc400078e08ff */
[----:B------:R-:W0:Y:S02]  /*36d0*/  LDS.U16 R17, [R17] ;  /* 0x0000000011117984 */ /* 0x000e240000000400 */
[C---:B------:R-:W-:Y:S02]  /*36e0*/  LEA R21, R6.reuse, R19, 0x1 ;  /* 0x0000001306157211 */ /* 0x040fe400078e08ff */
[----:B------:R-:W-:Y:S03]  /*36f0*/  LDS.U16 R19, [R19] ;  /* 0x0000000013137984 */ /* 0x000fe60000000400 */
[C---:B------:R-:W-:Y:S02]  /*3700*/  IMAD R23, R6.reuse, 0x2, R21 ;  /* 0x0000000206177824 */ /* 0x040fe400078e0215 */
[----:B------:R-:W3:Y:S03]  /*3710*/  LDS.U16 R21, [R21] ;  /* 0x0000000015157984 */ /* 0x000ee60000000400 */
[----:B------:R-:W-:-:S02]  /*3720*/  LEA R4, R6, R23, 0x1 ;  /* 0x0000001706047211 */ /* 0x000fc400078e08ff */
[----:B------:R-:W-:Y:S04]  /*3730*/  LDS.U16 R23, [R23] ;  /* 0x0000000017177984 */ /* 0x000fe80000000400 */
[----:B------:R-:W4:Y:S01]  /*3740*/  LDS.U16 R4, [R4] ;  /* 0x0000000004047984 */ /* 0x000f220000000400 */
[----:B--2---:R-:W-:-:S04]  /*3750*/  VHMNMX.BF16_V2 R9, R0.H0_H0, R9.H0_H0, R11.H0_H0, !PT ;  /* 0x2000000900097247 */ /* 0x004fc80007a0280b */
[----:B0-----:R-:W-:-:S04]  /*3760*/  VHMNMX.BF16_V2 R2, R9.H0_H0, R2.H0_H0, R17.H0_H0, !PT ;  /* 0x2000000209027247 */ /* 0x001fc80007a02811 */
[----:B---3--:R-:W-:-:S04]  /*3770*/  VHMNMX.BF16_V2 R2, R2.H0_H0, R19.H0_H0, R21.H0_H0, !PT ;  /* 0x2000001302027247 */ /* 0x008fc80007a02815 */
[----:B----4-:R-:W-:-:S07]  /*3780*/  VHMNMX.BF16_V2 R0, R2.H0_H0, R23.H0_H0, R4.H0_H0, !PT ;  /* 0x2000001702007247 */ /* 0x010fce0007a02804 */
.L_x_47:
[----:B------:R-:W-:Y:S05]  /*3790*/  @!P1 BRA `(.L_x_46) ;  /* 0x00000000006c9947 */ /* 0x000fea0003800000 */
[----:B------:R-:W-:Y:S02]  /*37a0*/  ISETP.GE.U32.AND P0, PT, R8, 0x4, PT ;  /* 0x000000040800780c */ /* 0x000fe40003f06070 */
[----:B------:R-:W-:-:S04]  /*37b0*/  LOP3.LUT R5, R5, 0x3, RZ, 0xc0, !PT ;  /* 0x0000000305057812 */ /* 0x000fc800078ec0ff */
[----:B------:R-:W-:-:S07]  /*37c0*/  ISETP.NE.AND P1, PT, R5, RZ, PT ;  /* 0x000000ff0500720c */ /* 0x000fce0003f25270 */
[----:B------:R-:W-:Y:S06]  /*37d0*/  @!P0 BRA `(.L_x_48) ;  /* 0x0000000000308947 */ /* 0x000fec0003800000 */
[----:B------:R-:W-:Y:S01]  /*37e0*/  IMAD R2, R6, UR4, RZ ;  /* 0x0000000406027c24 */ /* 0x000fe2000f8e02ff */
[----:B------:R-:W-:-:S04]  /*37f0*/  UIADD3 UR4, UPT, UPT, UR4, 0x4, URZ ;  /* 0x0000000404047890 */ /* 0x000fc8000fffe0ff */
[----:B------:R-:W-:-:S05]  /*3800*/  LEA R3, R2, R3, 0x1 ;  /* 0x0000000302037211 */ /* 0x000fca00078e08ff */
[C---:B0-----:R-:W-:Y:S02]  /*3810*/  IMAD R9, R6.reuse, 0x2, R3 ;  /* 0x0000000206097824 */ /* 0x041fe400078e0203 */
[----:B------:R-:W-:Y:S03]  /*3820*/  LDS.U16 R3, [R3] ;  /* 0x0000000003037984 */ /* 0x000fe60000000400 */
[C---:B------:R-:W-:Y:S02]  /*3830*/  LEA R11, R6.reuse, R9, 0x1 ;  /* 0x00000009060b7211 */ /* 0x040fe400078e08ff */
[----:B------:R-:W2:Y:S02]  /*3840*/  LDS.U16 R9, [R9] ;  /* 0x0000000009097984 */ /* 0x000ea40000000400 */
[----:B------:R-:W-:Y:S02]  /*3850*/  LEA R2, R6, R11, 0x1 ;  /* 0x0000000b06027211 */ /* 0x000fe400078e08ff */
[----:B------:R-:W-:Y:S04]  /*3860*/  LDS.U16 R11, [R11] ;  /* 0x000000000b0b7984 */ /* 0x000fe80000000400 */
[----:B------:R-:W0:Y:S01]  /*3870*/  LDS.U16 R2, [R2] ;  /* 0x0000000002027984 */ /* 0x000e220000000400 */
[----:B--2---:R-:W-:-:S04]  /*3880*/  VHMNMX.BF16_V2 R0, R0.H0_H0, R3.H0_H0, R9.H0_H0, !PT ;  /* 0x2000000300007247 */ /* 0x004fc80007a02809 */
[----:B0-----:R-:W-:-:S07]  /*3890*/  VHMNMX.BF16_V2 R0, R0.H0_H0, R11.H0_H0, R2.H0_H0, !PT ;  /* 0x2000000b00007247 */ /* 0x001fce0007a02802 */
.L_x_48:
[----:B------:R-:W-:Y:S05]  /*38a0*/  @!P1 BRA `(.L_x_46) ;  /* 0x0000000000289947 */ /* 0x000fea0003800000 */
[----:B------:R-:W-:Y:S01]  /*38b0*/  IMAD R2, R6, UR4, RZ ;  /* 0x0000000406027c24 */ /* 0x000fe2000f8e02ff */
[----:B------:R-:W-:-:S03]  /*38c0*/  IADD3 R5, PT, PT, -R5, RZ, RZ ;  /* 0x000000ff05057210 */ /* 0x000fc60007ffe1ff */
[----:B------:R-:W-:-:S05]  /*38d0*/  IMAD R2, R2, 0x2, R7 ;  /* 0x0000000202027824 */ /* 0x000fca00078e0207 */
[----:B------:R-:W-:-:S07]  /*38e0*/  IADD3 R3, PT, PT, R2, UR5, RZ ;  /* 0x0000000502037c10 */ /* 0x000fce000fffe0ff */
.L_x_49:
[----:B0-----:R0:W2:Y:S01]  /*38f0*/  LDS.U16 R9, [R3] ;  /* 0x0000000003097984 */ /* 0x0010a20000000400 */
[----:B------:R-:W-:-:S05]  /*3900*/  VIADD R5, R5, 0x1 ;  /* 0x0000000105057836 */ /* 0x000fca0000000000 */
[----:B------:R-:W-:Y:S02]  /*3910*/  ISETP.NE.AND P0, PT, R5, RZ, PT ;  /* 0x000000ff0500720c */ /* 0x000fe40003f05270 */
[----:B0-----:R-:W-:Y:S02]  /*3920*/  LEA R3, R6, R3, 0x1 ;  /* 0x0000000306037211 */ /* 0x001fe400078e08ff */
[----:B--2---:R-:W-:-:S09]  /*3930*/  HMNMX2.BF16_V2 R0, R0.H0_H0, R9.H0_H0, !PT ;  /* 0x2000000900007240 */ /* 0x004fd20007a00800 */
[----:B------:R-:W-:Y:S05]  /*3940*/  @P0 BRA `(.L_x_49) ;  /* 0xfffffffc00e80947 */ /* 0x000fea000383ffff */
.L_x_46:
[----:B--2---:R2:W-:Y:S02]  /*3950*/  STS.U16 [R7+UR5], R0 ;  /* 0x0000000007007988 */ /* 0x0045e40008000405 */
.L_x_43:
[----:B------:R-:W3:Y:S01]  /*3960*/  LDC.64 R2, c[0x0][0x3a8] ;  /* 0x0000ea00ff027b82 */ /* 0x000ee20000000a00 */
[----:B------:R-:W4:Y:S01]  /*3970*/  LDCU.64 UR4, c[0x0][0x380] ;  /* 0x00007000ff0477ac */ /* 0x000f220008000a00 */
[----:B------:R-:W-:-:S03]  /*3980*/  HFMA2 R15, -RZ, RZ, 0, 0 ;  /* 0x00000000ff0f7431 */ /* 0x000fc600000001ff */
[----:B---3--:R-:W-:-:S04]  /*3990*/  IMAD.WIDE.U32 R14, R2, UR7, R14 ;  /* 0x00000007020e7c25 */ /* 0x008fc8000f8e000e */
[----:B------:R-:W-:Y:S01]  /*39a0*/  IMAD R3, R3, UR7, R15 ;  /* 0x0000000703037c24 */ /* 0x000fe2000f8e020f */
[----:B----4-:R-:W-:-:S04]  /*39b0*/  LEA R2, P0, R14, UR4, 0x1 ;  /* 0x000000040e027c11 */ /* 0x010fc8000f8008ff */
[----:B------:R-:W-:-:S05]  /*39c0*/  LEA.HI.X R3, R14, UR5, R3, 0x1, P0 ;  /* 0x000000050e037c11 */ /* 0x000fca00080f0c03 */
[----:B------:R-:W-:Y:S01]  /*39d0*/  STG.E.U16 desc[UR8][R2.64], R0 ;  /* 0x0000000002007986 */ /* 0x000fe2000c101508 */
[----:B------:R-:W-:Y:S05]  /*39e0*/  EXIT ;  /* 0x000000000000794d */ /* 0x000fea0003800000 */
        .weak           $__internal_0_$__cuda_sm20_div_s64
        .type           $__internal_0_$__cuda_sm20_div_s64,@function
        .size           $__internal_0_$__cuda_sm20_div_s64,($__internal_1_$__cuda_sm20_rem_s64 - $__internal_0_$__cuda_sm20_div_s64)
$__internal_0_$__cuda_sm20_div_s64:
[-C--:B------:R-:W-:Y:S02]  /*39f0*/  IADD3 R24, P1, PT, RZ, -R2.reuse, RZ ;  /* 0x80000002ff187210 */ /* 0x080fe40007f3e0ff */
[----:B------:R-:W-:Y:S02]  /*3a00*/  ISETP.GE.AND P0, PT, R0, RZ, PT ;  /* 0x000000ff0000720c */ /* 0x000fe40003f06270 */
[----:B------:R-:W-:Y:S01]  /*3a10*/  ISETP.LE.AND P3, PT, RZ, UR4, PT ;  /* 0x00000004ff007c0c */ /* 0x000fe2000bf63270 */
[----:B------:R-:W-:Y:S01]  /*3a20*/  IMAD.X R10, RZ, RZ, ~R0, P1 ;  /* 0x000000ffff0a7224 */ /* 0x000fe200008e0e00 */
[----:B------:R-:W-:Y:S02]  /*3a30*/  SEL R24, R24, R2, !P0 ;  /* 0x0000000218187207 */ /* 0x000fe40004000000 */
[----:B------:R-:W-:Y:S02]  /*3a40*/  IADD3 R26, P4, PT, RZ, -R27, RZ ;  /* 0x8000001bff1a7210 */ /* 0x000fe40007f9e0ff */
[----:B------:R-:W-:-:S02]  /*3a50*/  SEL R25, R10, R0, !P0 ;  /* 0x000000000a197207 */ /* 0x000fc40004000000 */
[----:B------:R-:W-:Y:S02]  /*3a60*/  SEL R26, R26, R27, !P3 ;  /* 0x0000001b1a1a7207 */ /* 0x000fe40005800000 */
[----:B------:R-:W0:Y:S08]  /*3a70*/  I2F.U64.RP R10, R24 ;  /* 0x00000018000a7312 */ /* 0x000e300000309000 */
[----:B0-----:R-:W0:Y:S02]  /*3a80*/  MUFU.RCP R10, R10 ;  /* 0x0000000a000a7308 */ /* 0x001e240000001000 */
[----:B0-----:R-:W-:-:S06]  /*3a90*/  IADD3 R10, PT, PT, R10, 0x1ffffffe, RZ ;  /* 0x1ffffffe0a0a7810 */ /* 0x001fcc0007ffe0ff */
[----:B------:R-:W0:Y:S02]  /*3aa0*/  F2I.U64.TRUNC R40, R10 ;  /* 0x0000000a00287311 */ /* 0x000e24000020d800 */
[----:B0-----:R-:W-:-:S04]  /*3ab0*/  IMAD.WIDE.U32 R12, R40, R24, RZ ;  /* 0x00000018280c7225 */ /* 0x001fc800078e00ff */
[C---:B------:R-:W-:Y:S01]  /*3ac0*/  IMAD R11, R40.reuse, R25, R13 ;  /* 0x00000019280b7224 */ /* 0x040fe200078e020d */
[----:B------:R-:W-:Y:S01]  /*3ad0*/  IADD3 R12, P0, PT, RZ, -R12, RZ ;  /* 0x8000000cff0c7210 */ /* 0x000fe20007f1e0ff */
[----:B------:R-:W-:Y:S02]  /*3ae0*/  IMAD.MOV.U32 R39, RZ, RZ, R40 ;  /* 0x000000ffff277224 */ /* 0x000fe400078e0028 */
[----:B------:R-:W-:Y:S02]  /*3af0*/  IMAD R11, R41, R24, R11 ;  /* 0x00000018290b7224 */ /* 0x000fe400078e020b */
[----:B------:R-:W-:-:S03]  /*3b00*/  IMAD.HI.U32 R38, R40, R12, RZ ;  /* 0x0000000c28267227 */ /* 0x000fc600078e00ff */
[----:B------:R-:W-:-:S05]  /*3b10*/  IADD3.X R11, PT, PT, RZ, ~R11, RZ, P0, !PT ;  /* 0x8000000bff0b7210 */ /* 0x000fca00007fe4ff */
[----:B------:R-:W-:-:S04]  /*3b20*/  IMAD.WIDE.U32 R38, P0, R40, R11, R38 ;  /* 0x0000000b28267225 */ /* 0x000fc80007800026 */
[C---:B------:R-:W-:Y:S02]  /*3b30*/  IMAD R10, R41.reuse, R11, RZ ;  /* 0x0000000b290a7224 */ /* 0x040fe400078e02ff */
[----:B------:R-:W-:-:S04]  /*3b40*/  IMAD.HI.U32 R12, P1, R41, R12, R38 ;  /* 0x0000000c290c7227 */ /* 0x000fc80007820026 */
[----:B------:R-:W-:Y:S01]  /*3b50*/  IMAD.HI.U32 R11, R41, R11, RZ ;  /* 0x0000000b290b7227 */ /* 0x000fe200078e00ff */
[----:B------:R-:W-:-:S04]  /*3b60*/  IADD3 R39, P2, PT, R10, R12, RZ ;  /* 0x0000000c0a277210 */ /* 0x000fc80007f5e0ff */
[----:B------:R-:W-:Y:S01]  /*3b70*/  IADD3.X R11, PT, PT, R11, R41, RZ, P0, !PT ;  /* 0x000000290b0b7210 */ /* 0x000fe200007fe4ff */
[----:B------:R-:W-:-:S03]  /*3b80*/  IMAD.WIDE.U32 R40, R39, R24, RZ ;  /* 0x0000001827287225 */ /* 0x000fc600078e00ff */
[----:B------:R-:W-:Y:S01]  /*3b90*/  IADD3.X R13, PT, PT, RZ, RZ, R11, P2, P1 ;  /* 0x000000ffff0d7210 */ /* 0x000fe200017e240b */
[----:B------:R-:W-:Y:S01]  /*3ba0*/  IMAD R10, R39, R25, R41 ;  /* 0x00000019270a7224 */ /* 0x000fe200078e0229 */
[----:B------:R-:W-:-:S03]  /*3bb0*/  IADD3 R11, P0, PT, RZ, -R40, RZ ;  /* 0x80000028ff0b7210 */ /* 0x000fc60007f1e0ff */
[----:B------:R-:W-:Y:S02]  /*3bc0*/  IMAD R10, R13, R24, R10 ;  /* 0x000000180d0a7224 */ /* 0x000fe400078e020a */
[----:B------:R-:W-:-:S03]  /*3bd0*/  IMAD.HI.U32 R38, R39, R11, RZ ;  /* 0x0000000b27267227 */ /* 0x000fc600078e00ff */
[----:B------:R-:W-:-:S05]  /*3be0*/  IADD3.X R10, PT, PT, RZ, ~R10, RZ, P0, !PT ;  /* 0x8000000aff0a7210 */ /* 0x000fca00007fe4ff */
[----:B------:R-:W-:-:S04]  /*3bf0*/  IMAD.WIDE.U32 R38, P0, R39, R10, R38 ;  /* 0x0000000a27267225 */ /* 0x000fc80007800026 */
[C---:B------:R-:W-:Y:S02]  /*3c00*/  IMAD R12, R13.reuse, R10, RZ ;  /* 0x0000000a0d0c7224 */ /* 0x040fe400078e02ff */
[----:B------:R-:W-:Y:S01]  /*3c10*/  IMAD.HI.U32 R11, P1, R13, R11, R38 ;  /* 0x0000000b0d0b7227 */ /* 0x000fe20007820026 */
[----:B------:R-:W-:-:S03]  /*3c20*/  MOV R39, RZ ;  /* 0x000000ff00277202 */ /* 0x000fc60000000f00 */
[----:B------:R-:W-:Y:S01]  /*3c30*/  IMAD.HI.U32 R10, R13, R10, RZ ;  /* 0x0000000a0d0a7227 */ /* 0x000fe200078e00ff */
[----:B------:R-:W-:-:S03]  /*3c40*/  IADD3 R12, P2, PT, R12, R11, RZ ;  /* 0x0000000b0c0c7210 */ /* 0x000fc60007f5e0ff */
[----:B------:R-:W-:Y:S01]  /*3c50*/  IMAD.X R11, RZ, RZ, ~UR4, P4 ;  /* 0x80000004ff0b7e24 */ /* 0x000fe2000a0e06ff */
[----:B------:R-:W-:Y:S01]  /*3c60*/  IADD3.X R10, PT, PT, R10, R13, RZ, P0, !PT ;  /* 0x0000000d0a0a7210 */ /* 0x000fe200007fe4ff */
[----:B------:R-:W-:-:S03]  /*3c70*/  IMAD.HI.U32 R38, R12, R26, RZ ;  /* 0x0000001a0c267227 */ /* 0x000fc600078e00ff */
[----:B------:R-:W-:Y:S02]  /*3c80*/  SEL R11, R11, UR4, !P3 ;  /* 0x000000040b0b7c07 */ /* 0x000fe4000d800000 */
[----:B------:R-:W-:-:S03]  /*3c90*/  IADD3.X R10, PT, PT, RZ, RZ, R10, P2, P1 ;  /* 0x000000ffff0a7210 */ /* 0x000fc600017e240a */
[----:B------:R-:W-:-:S04]  /*3ca0*/  IMAD.WIDE.U32 R12, R12, R11, R38 ;  /* 0x0000000b0c0c7225 */ /* 0x000fc800078e0026 */
[----:B------:R-:W-:-:S04]  /*3cb0*/  IMAD.HI.U32 R13, P0, R10, R26, R12 ;  /* 0x0000001a0a0d7227 */ /* 0x000fc8000780000c */
[CC--:B------:R-:W-:Y:S02]  /*3cc0*/  IMAD R12, R10.reuse, R11.reuse, RZ ;  /* 0x0000000b0a0c7224 */ /* 0x0c0fe400078e02ff */
[----:B------:R-:W-:-:S03]  /*3cd0*/  IMAD.HI.U32 R10, R10, R11, RZ ;  /* 0x0000000b0a0a7227 */ /* 0x000fc600078e00ff */
[----:B------:R-:W-:Y:S01]  /*3ce0*/  IADD3 R12, P1, PT, R12, R13, RZ ;  /* 0x0000000d0c0c7210 */ /* 0x000fe20007f3e0ff */
[----:B------:R-:W-:-:S04]  /*3cf0*/  IMAD.X R10, RZ, RZ, R10, P0 ;  /* 0x000000ffff0a7224 */ /* 0x000fc800000e060a */
[----:B------:R-:W-:Y:S01]  /*3d00*/  IMAD.WIDE.U32 R38, R12, R24, RZ ;  /* 0x000000180c267225 */ /* 0x000fe200078e00ff */
[----:B------:R-:W-:-:S03]  /*3d10*/  IADD3.X R10, PT, PT, RZ, R10, RZ, P1, !PT ;  /* 0x0000000aff0a7210 */ /* 0x000fc60000ffe4ff */
[----:B------:R-:W-:Y:S01]  /*3d20*/  IMAD R13, R12, R25, R39 ;  /* 0x000000190c0d7224 */ /* 0x000fe200078e0227 */
[----:B------:R-:W-:-:S03]  /*3d30*/  IADD3 R26, P1, PT, -R38, R26, RZ ;  /* 0x0000001a261a7210 */ /* 0x000fc60007f3e1ff */
[-C--:B------:R-:W-:Y:S01]  /*3d40*/  IMAD R13, R10, R24.reuse, R13 ;  /* 0x000000180a0d7224 */ /* 0x080fe200078e020d */
[----:B------:R-:W-:-:S04]  /*3d50*/  ISETP.GE.U32.AND P0, PT, R26, R24, PT ;  /* 0x000000181a00720c */ /* 0x000fc80003f06070 */
[----:B------:R-:W-:Y:S02]  /*3d60*/  IADD3.X R11, PT, PT, ~R13, R11, RZ, P1, !PT ;  /* 0x0000000b0d0b7210 */ /* 0x000fe40000ffe5ff */
[----:B------:R-:W-:Y:S02]  /*3d70*/  IADD3 R27, P1, PT, R26, -R24, RZ ;  /* 0x800000181a1b7210 */ /* 0x000fe40007f3e0ff */
[----:B------:R-:W-:Y:S02]  /*3d80*/  ISETP.GE.U32.AND.EX P0, PT, R11, R25, PT, P0 ;  /* 0x000000190b00720c */ /* 0x000fe40003f06100 */
[----:B------:R-:W-:Y:S02]  /*3d90*/  IADD3 R13, P2, PT, R12, 0x1, RZ ;  /* 0x000000010c0d7810 */ /* 0x000fe40007f5e0ff */
[----:B------:R-:W-:Y:S01]  /*3da0*/  SEL R26, R27, R26, P0 ;  /* 0x0000001a1b1a7207 */ /* 0x000fe20000000000 */
[----:B------:R-:W-:Y:S01]  /*3db0*/  IMAD.X R27, R11, 0x1, ~R25, P1 ;  /* 0x000000010b1b7824 */ /* 0x000fe200008e0e19 */
[----:B------:R-:W-:-:S02]  /*3dc0*/  SEL R13, R13, R12, P0 ;  /* 0x0000000c0d0d7207 */ /* 0x000fc40000000000 */
[----:B------:R-:W-:Y:S02]  /*3dd0*/  IADD3.X R12, PT, PT, RZ, R10, RZ, P2, !PT ;  /* 0x0000000aff0c7210 */ /* 0x000fe400017fe4ff */
[----:B------:R-:W-:Y:S02]  /*3de0*/  SEL R27, R27, R11, P0 ;  /* 0x0000000b1b1b7207 */ /* 0x000fe40000000000 */
[----:B------:R-:W-:Y:S02]  /*3df0*/  ISETP.GE.U32.AND P1, PT, R26, R24, PT ;  /* 0x000000181a00720c */ /* 0x000fe40003f26070 */
[----:B------:R-:W-:Y:S02]  /*3e00*/  SEL R12, R12, R10, P0 ;  /* 0x0000000a0c0c7207 */ /* 0x000fe40000000000 */
[----:B------:R-:W-:Y:S02]  /*3e10*/  IADD3 R10, P2, PT, R13, 0x1, RZ ;  /* 0x000000010d0a7810 */ /* 0x000fe40007f5e0ff */
[----:B------:R-:W-:-:S02]  /*3e20*/  ISETP.GE.U32.AND.EX P0, PT, R27, R25, PT, P1 ;  /* 0x000000191b00720c */ /* 0x000fc40003f06110 */
[-C--:B------:R-:W-:Y:S02]  /*3e30*/  IADD3.X R11, PT, PT, RZ, R12.reuse, RZ, P2, !PT ;  /* 0x0000000cff0b7210 */ /* 0x080fe400017fe4ff */
[----:B------:R-:W-:Y:S02]  /*3e40*/  SEL R10, R10, R13, P0 ;  /* 0x0000000d0a0a7207 */ /* 0x000fe40000000000 */
[----:B------:R-:W-:Y:S02]  /*3e50*/  SEL R12, R11, R12, P0 ;  /* 0x0000000c0b0c7207 */ /* 0x000fe40000000000 */
[----:B------:R-:W-:Y:S02]  /*3e60*/  IADD3 R11, P2, PT, RZ, -R10, RZ ;  /* 0x8000000aff0b7210 */ /* 0x000fe40007f5e0ff */
[----:B------:R-:W-:Y:S02]  /*3e70*/  LOP3.LUT R13, R0, UR4, RZ, 0x3c, !PT ;  /* 0x00000004000d7c12 */ /* 0x000fe4000f8e3cff */
[----:B------:R-:W-:Y:S01]  /*3e80*/  ISETP.NE.U32.AND P0, PT, R2, RZ, PT ;  /* 0x000000ff0200720c */ /* 0x000fe20003f05070 */
[----:B------:R-:W-:Y:S01]  /*3e90*/  IMAD.X R2, RZ, RZ, ~R12, P2 ;  /* 0x000000ffff027224 */ /* 0x000fe200010e0e0c */
[----:B------:R-:W-:Y:S01]  /*3ea0*/  ISETP.GE.AND P1, PT, R13, RZ, PT ;  /* 0x000000ff0d00720c */ /* 0x000fe20003f26270 */
[----:B------:R-:W-:Y:S01]  /*3eb0*/  HFMA2 R13, -RZ, RZ, 0, 0 ;  /* 0x00000000ff0d7431 */ /* 0x000fe200000001ff */
[----:B------:R-:W-:-:S02]  /*3ec0*/  ISETP.NE.AND.EX P0, PT, R0, RZ, PT, P0 ;  /* 0x000000ff0000720c */ /* 0x000fc40003f05300 */
[----:B------:R-:W-:Y:S02]  /*3ed0*/  SEL R2, R2, R12, !P1 ;  /* 0x0000000c02027207 */ /* 0x000fe40004800000 */
[----:B------:R-:W-:Y:S02]  /*3ee0*/  MOV R12, R9 ;  /* 0x00000009000c7202 */ /* 0x000fe40000000f00 */
[----:B------:R-:W-:Y:S02]  /*3ef0*/  SEL R11, R11, R10, !P1 ;  /* 0x0000000a0b0b7207 */ /* 0x000fe40004800000 */
[----:B------:R-:W-:Y:S02]  /*3f00*/  SEL R2, R2, 0xffffffff, P0 ;  /* 0xffffffff02027807 */ /* 0x000fe40000000000 */
[----:B------:R-:W-:Y:S01]  /*3f10*/  SEL R11, R11, 0xffffffff, P0 ;  /* 0xffffffff0b0b7807 */ /* 0x000fe20000000000 */
[----:B------:R-:W-:Y:S06]  /*3f20*/  RET.REL.NODEC R12 `(contiguous_reduce3_bf16) ;  /* 0xffffffc00c347950 */ /* 0x000fec0003c3ffff */
        .weak           $__internal_1_$__cuda_sm20_rem_s64
        .type           $__internal_1_$__cuda_sm20_rem_s64,@function
        .size           $__internal_1_$__cuda_sm20_rem_s64,(.L_x_3442 - $__internal_1_$__cuda_sm20_rem_s64)
$__internal_1_$__cuda_sm20_rem_s64:
[----:B------:R-:W-:Y:S02]  /*3f30*/  IADD3 R13, P1, PT, RZ, -R10, RZ ;  /* 0x8000000aff0d7210 */ /* 0x000fe40007f3e0ff */
[----:B------:R-:W-:-:S03]  /*3f40*/  ISETP.GE.AND P0, PT, R11, RZ, PT ;  /* 0x000000ff0b00720c */ /* 0x000fc60003f06270 */
[----:B------:R-:W-:Y:S01]  /*3f50*/  IMAD.X R9, RZ, RZ, ~R11, P1 ;  /* 0x000000ffff097224 */ /* 0x000fe200008e0e0b */
[----:B------:R-:W-:-:S04]  /*3f60*/  SEL R12, R13, R10, !P0 ;  /* 0x0000000a0d0c7207 */ /* 0x000fc80004000000 */
[----:B------:R-:W-:-:S04]  /*3f70*/  SEL R13, R9, R11, !P0 ;  /* 0x0000000b090d7207 */ /* 0x000fc80004000000 */
        /* <DEDUP_REMOVED lines=30> */
[----:B------:R-:W-:Y:S02]  /*4160*/  IMAD.X R9, R2, 0x1, R9, P0 ;  /* 0x0000000102097824 */ /* 0x000fe400000e0609 */
[----:B------:R-:W-:-:S03]  /*4170*/  IMAD.HI.U32 R16, R19, R32, RZ ;  /* 0x0000002013107227 */ /* 0x000fc600078e00ff */
[----:B------:R-:W-:Y:S01]  /*4180*/  IADD3.X R9, PT, PT, RZ, RZ, R9, P2, P1 ;  /* 0x000000ffff097210 */ /* 0x000fe200017e2409 */
[----:B------:R-:W-:-:S04]  /*4190*/  IMAD.WIDE.U32 R16, RZ, R19, R16 ;  /* 0x00000013ff107225 */ /* 0x000fc800078e0010 */
[----:B------:R-:W-:-:S05]  /*41a0*/  IMAD.HI.U32 R9, P0, R9, R32, R16 ;  /* 0x0000002009097227 */ /* 0x000fca0007800010 */
[----:B------:R-:W-:Y:S02]  /*41b0*/  IADD3 R9, P1, PT, RZ, R9, RZ ;  /* 0x00000009ff097210 */ /* 0x000fe40007f3e0ff */
[----:B------:R-:W-:-:S03]  /*41c0*/  IADD3.X R2, PT, PT, RZ, RZ, RZ, P0, !PT ;  /* 0x000000ffff027210 */ /* 0x000fc600007fe4ff */
[----:B------:R-:W-:-:S04]  /*41d0*/  IMAD.WIDE.U32 R16, R9, R12, RZ ;  /* 0x0000000c09107225 */ /* 0x000fc800078e00ff */
[----:B------:R-:W-:Y:S01]  /*41e0*/  IMAD.X R19, RZ, RZ, R2, P1 ;  /* 0x000000ffff137224 */ /* 0x000fe200008e0602 */
[----:B------:R-:W-:Y:S01]  /*41f0*/  IADD3 R21, P1, PT, -R16, R32, RZ ;  /* 0x0000002010157210 */ /* 0x000fe20007f3e1ff */
[----:B------:R-:W-:-:S03]  /*4200*/  IMAD R9, R9, R13, R17 ;  /* 0x0000000d09097224 */ /* 0x000fc600078e0211 */
[-C--:B------:R-:W-:Y:S01]  /*4210*/  ISETP.GE.U32.AND P0, PT, R21, R12.reuse, PT ;  /* 0x0000000c1500720c */ /* 0x080fe20003f06070 */
[----:B------:R-:W-:-:S05]  /*4220*/  IMAD R9, R19, R12, R9 ;  /* 0x0000000c13097224 */ /* 0x000fca00078e0209 */
[----:B------:R-:W-:Y:S02]  /*4230*/  IADD3.X R9, PT, PT, RZ, ~R9, RZ, P1, !PT ;  /* 0x80000009ff097210 */ /* 0x000fe40000ffe4ff */
[----:B------:R-:W-:Y:S02]  /*4240*/  IADD3 R17, P1, PT, R21, -R12, RZ ;  /* 0x8000000c15117210 */ /* 0x000fe40007f3e0ff */
[CC--:B------:R-:W-:Y:S02]  /*4250*/  ISETP.GE.U32.AND.EX P0, PT, R9.reuse, R13.reuse, PT, P0 ;  /* 0x0000000d0900720c */ /* 0x0c0fe40003f06100 */
[----:B------:R-:W-:Y:S02]  /*4260*/  IADD3.X R19, PT, PT, R9, ~R13, RZ, P1, !PT ;  /* 0x8000000d09137210 */ /* 0x000fe40000ffe4ff */
[----:B------:R-:W-:Y:S02]  /*4270*/  SEL R17, R17, R21, P0 ;  /* 0x0000001511117207 */ /* 0x000fe40000000000 */
[----:B------:R-:W-:-:S02]  /*4280*/  SEL R19, R19, R9, P0 ;  /* 0x0000000913137207 */ /* 0x000fc40000000000 */
[CC--:B------:R-:W-:Y:S02]  /*4290*/  IADD3 R2, P2, PT, R17.reuse, -R12.reuse, RZ ;  /* 0x8000000c11027210 */ /* 0x0c0fe40007f5e0ff */
[----:B------:R-:W-:Y:S02]  /*42a0*/  ISETP.NE.U32.AND P1, PT, R10, RZ, PT ;  /* 0x000000ff0a00720c */ /* 0x000fe40003f25070 */
[----:B------:R-:W-:Y:S01]  /*42b0*/  ISETP.GE.U32.AND P0, PT, R17, R12, PT ;  /* 0x0000000c1100720c */ /* 0x000fe20003f06070 */
[----:B------:R-:W-:Y:S01]  /*42c0*/  IMAD.X R9, R19, 0x1, ~R13, P2 ;  /* 0x0000000113097824 */ /* 0x000fe200010e0e0d */
[----:B------:R-:W-:Y:S01]  /*42d0*/  ISETP.NE.AND.EX P1, PT, R11, RZ, PT, P1 ;  /* 0x000000ff0b00720c */ /* 0x000fe20003f25310 */
[----:B------:R-:W-:Y:S01]  /*42e0*/  HFMA2 R11, -RZ, RZ, 0, 0 ;  /* 0x00000000ff0b7431 */ /* 0x000fe200000001ff */
[----:B------:R-:W-:Y:S02]  /*42f0*/  ISETP.GE.U32.AND.EX P0, PT, R19, R13, PT, P0 ;  /* 0x0000000d1300720c */ /* 0x000fe40003f06100 */
[----:B------:R-:W-:-:S02]  /*4300*/  MOV R10, R0 ;  /* 0x00000000000a7202 */ /* 0x000fc40000000f00 */
[----:B------:R-:W-:Y:S02]  /*4310*/  SEL R2, R2, R17, P0 ;  /* 0x0000001102027207 */ /* 0x000fe40000000000 */
[----:B------:R-:W-:Y:S02]  /*4320*/  SEL R9, R9, R19, P0 ;  /* 0x0000001309097207 */ /* 0x000fe40000000000 */
[----:B------:R-:W-:Y:S02]  /*4330*/  SEL R2, R2, 0xffffffff, P1 ;  /* 0xffffffff02027807 */ /* 0x000fe40000800000 */
[----:B------:R-:W-:Y:S01]  /*4340*/  SEL R9, R9, 0xffffffff, P1 ;  /* 0xffffffff09097807 */ /* 0x000fe20000800000 */
[----:B------:R-:W-:Y:S06]  /*4350*/  RET.REL.NODEC R10 `(contiguous_reduce3_bf16) ;  /* 0xffffffbc0a287950 */ /* 0x000fec0003c3ffff */
.L_x_50:
        /* <DEDUP_REMOVED lines=10> */
.L_x_3442:


//--------------------- .text.contiguous_reduce22_bf16 --------------------------
	.section	.text.contiguous_reduce22_bf16,"ax",@progbits
	.align	128
        .global         contiguous_reduce22_bf16
        .type           contiguous_reduce22_bf16,@function
        .size           contiguous_reduce22_bf16,(.L_x_3521 - contiguous_reduce22_bf16)
        .other          contiguous_reduce22_bf16,@"STO_CUDA_ENTRY STV_DEFAULT"
contiguous_reduce22_bf16:
.text.contiguous_reduce22_bf16:
[----:B------:R-:W-:Y:S01]  /*0000*/  LDC R1, c[0x0][0x37c] ;  /* 0x0000df00ff017b82 */ /* 0x000fe20000000800 */
[----:B------:R-:W0:Y:S07]  /*0010*/  S2R R0, SR_TID.X ;  /* 0x0000000000007919 */ /* 0x000e2e0000002100 */
[----:B------:R-:W1:Y:S01]  /*0020*/  S2UR UR6, SR_CTAID.X ;  /* 0x00000000000679c3 */ /* 0x000e620000002500 */
[----:B------:R-:W2:Y:S01]  /*0030*/  LDCU.64 UR8, c[0x0][0x390] ;  /* 0x00007200ff0877ac */ /* 0x000ea20008000a00 */
[----:B------:R-:W3:Y:S06]  /*0040*/  LDCU.64 UR12, c[0x0][0x358] ;  /* 0x00006b00ff0c77ac */ /* 0x000eec0008000a00 */
[----:B------:R-:W1:Y:S02]  /*0050*/  LDC R2, c[0x0][0x360] ;  /* 0x0000d800ff027b82 */ /* 0x000e640000000800 */
[----:B-1----:R-:W-:-:S04]  /*0060*/  IMAD R5, R2, UR6, RZ ;  /* 0x0000000602057c24 */ /* 0x002fc8000f8e02ff */
[----:B0-----:R-:W-:-:S04]  /*0070*/  IMAD R4, R5, 0x2, R0 ;  /* 0x0000000205047824 */ /* 0x001fc800078e0200 */
[----:B------:R-:W-:-:S05]  /*0080*/  IMAD.IADD R10, R4, 0x1, R2 ;  /* 0x00000001040a7824 */ /* 0x000fca00078e0202 */
[----:B--2---:R-:W-:-:S04]  /*0090*/  ISETP.GE.U32.AND P0, PT, R10, UR8, PT ;  /* 0x000000080a007c0c */ /* 0x004fc8000bf06070 */
[----:B------:R-:W-:-:S13]  /*00a0*/  ISETP.GE.U32.AND.EX P0, PT, RZ, UR9, PT, P0 ;  /* 0x00000009ff007c0c */ /* 0x000fda000bf06100 */
[----:B------:R-:W0:Y:S01]  /*00b0*/  @!P0 S2R R3, SR_CTAID.Y ;  /* 0x0000000000038919 */ /* 0x000e220000002600 */
[----:B------:R-:W1:Y:S01]  /*00c0*/  @!P0 LDC.64 R12, c[0x0][0x388] ;  /* 0x0000e200ff0c8b82 */ /* 0x000e620000000a00 */
[----:B------:R-:W-:Y:S02]  /*00d0*/  @!P0 IMAD.MOV.U32 R5, RZ, RZ, RZ ;  /* 0x000000ffff058224 */ /* 0x000fe400078e00ff */
[----:B------:R-:W-:Y:S02]  /*00e0*/  @!P0 IMAD.MOV.U32 R11, RZ, RZ, RZ ;  /* 0x000000ffff0b8224 */ /* 0x000fe400078e00ff */
[----:B0-----:R-:W-:-:S04]  /*00f0*/  @!P0 IMAD.WIDE.U32 R6, R3, UR8, R4 ;  /* 0x0000000803068c25 */ /* 0x001fc8000f8e0004 */
[C---:B------:R-:W-:Y:S01]  /*0100*/  @!P0 IMAD R9, R3.reuse, UR9, RZ ;  /* 0x0000000903098c24 */ /* 0x040fe2000f8e02ff */
[----:B-1----:R-:W-:Y:S01]  /*0110*/  @!P0 LEA R8, P1, R6, R12, 0x1 ;  /* 0x0000000c06088211 */ /* 0x002fe200078208ff */
[----:B------:R-:W-:-:S04]  /*0120*/  @!P0 IMAD.WIDE.U32 R10, R3, UR8, R10 ;  /* 0x00000008030a8c25 */ /* 0x000fc8000f8e000a */
[----:B------:R-:W-:Y:S01]  /*0130*/  @!P0 IMAD.IADD R7, R7, 0x1, R9 ;  /* 0x0000000107078824 */ /* 0x000fe200078e0209 */
[----:B------:R-:W-:Y:S01]  /*0140*/  @!P0 LEA R12, P2, R10, R12, 0x1 ;  /* 0x0000000c0a0c8211 */ /* 0x000fe200078408ff */
[----:B------:R-:W-:-:S03]  /*0150*/  @!P0 IMAD.IADD R3, R9, 0x1, R11 ;  /* 0x0000000109038824 */ /* 0x000fc600078e020b */
[-C--:B------:R-:W-:Y:S02]  /*0160*/  @!P0 LEA.HI.X R9, R6, R13.reuse, R7, 0x1, P1 ;  /* 0x0000000d06098211 */ /* 0x080fe400008f0c07 */
[----:B------:R-:W-:-:S03]  /*0170*/  @!P0 LEA.HI.X R13, R10, R13, R3, 0x1, P2 ;  /* 0x0000000d0a0d8211 */ /* 0x000fc600010f0c03 */
[----:B---3--:R-:W2:Y:S04]  /*0180*/  @!P0 LDG.E.U16 R8, desc[UR12][R8.64] ;  /* 0x0000000c08088981 */ /* 0x008ea8000c1e1500 */
[----:B------:R-:W2:Y:S01]  /*0190*/  @!P0 LDG.E.U16 R13, desc[UR12][R12.64] ;  /* 0x0000000c0c0d8981 */ /* 0x000ea2000c1e1500 */
[----:B------:R-:W0:Y:S01]  /*01a0*/  S2UR UR5, SR_CgaCtaId ;  /* 0x00000000000579c3 */ /* 0x000e220000008800 */
[----:B------:R-:W1:Y:S01]  /*01b0*/  I2F.BF16.U32 R6, 0xff80 ;  /* 0x0000ff8000067906 */ /* 0x000e620000202000 */
[----:B------:R-:W-:Y:S01]  /*01c0*/  UMOV UR4, 0x400 ;  /* 0x0000040000047882 */ /* 0x000fe20000000000 */
[----:B------:R-:W-:Y:S01]  /*01d0*/  BSSY.RECONVERGENT B0, `(.L_x_51) ;  /* 0x0000015000007945 */ /* 0x000fe20003800200 */
[----:B------:R-:W-:Y:S02]  /*01e0*/  ISETP.GE.U32.AND P1, PT, R2, 0x42, PT ;  /* 0x000000420200780c */ /* 0x000fe40003f26070 */
[----:B------:R-:W-:Y:S01]  /*01f0*/  ISETP.GT.U32.AND P2, PT, R0, 0x1f, PT ;  /* 0x0000001f0000780c */ /* 0x000fe20003f44070 */
[----:B0-----:R-:W-:-:S06]  /*0200*/  ULEA UR4, UR5, UR4, 0x18 ;  /* 0x0000000405047291 */ /* 0x001fcc000f8ec0ff */
[----:B------:R-:W-:-:S05]  /*0210*/  LEA R3, R0, UR4, 0x1 ;  /* 0x0000000400037c11 */ /* 0x000fca000f8e08ff */
[----:B-1----:R0:W-:Y:S01]  /*0220*/  STS.U16 [R3], R6 ;  /* 0x0000000603007388 */ /* 0x0021e20000000400 */
[----:B--2---:R-:W-:-:S05]  /*0230*/  @!P0 HMNMX2.BF16_V2 R13, R8.H0_H0, R13.H0_H0, !PT ;  /* 0x2000000d080d8240 */ /* 0x004fca0007a00800 */
[----:B------:R0:W-:Y:S01]  /*0240*/  @!P0 STS.U16 [R3], R13 ;  /* 0x0000000d03008388 */ /* 0x0001e20000000400 */
[----:B------:R-:W-:Y:S05]  /*0250*/  @!P0 BRA `(.L_x_52) ;  /* 0x0000000000308947 */ /* 0x000fea0003800000 */
[----:B------:R-:W-:-:S04]  /*0260*/  ISETP.GE.U32.AND P0, PT, R4, UR8, PT ;  /* 0x0000000804007c0c */ /* 0x000fc8000bf06070 */
[----:B------:R-:W-:-:S13]  /*0270*/  ISETP.GE.U32.AND.EX P0, PT, RZ, UR9, PT, P0 ;  /* 0x00000009ff007c0c */ /* 0x000fda000bf06100 */
[----:B------:R-:W-:Y:S05]  /*0280*/  @P0 BRA `(.L_x_52) ;  /* 0x0000000000240947 */ /* 0x000fea0003800000 */
[----:B------:R-:W1:Y:S01]  /*0290*/  S2R R7, SR_CTAID.Y ;  /* 0x0000000000077919 */ /* 0x000e620000002600 */
[----:B------:R-:W0:Y:S01]  /*02a0*/  LDCU.64 UR4, c[0x0][0x388] ;  /* 0x00007100ff0477ac */ /* 0x000e220008000a00 */
[----:B------:R-:W-:Y:S02]  /*02b0*/  IMAD.MOV.U32 R5, RZ, RZ, RZ ;  /* 0x000000ffff057224 */ /* 0x000fe400078e00ff */
[----:B-1----:R-:W-:-:S04]  /*02c0*/  IMAD.WIDE.U32 R4, R7, UR8, R4 ;  /* 0x0000000807047c25 */ /* 0x002fc8000f8e0004 */
[----:B------:R-:W-:Y:S01]  /*02d0*/  IMAD R7, R7, UR9, R5 ;  /* 0x0000000907077c24 */ /* 0x000fe2000f8e0205 */
[----:B0-----:R-:W-:-:S04]  /*02e0*/  LEA R6, P0, R4, UR4, 0x1 ;  /* 0x0000000404067c11 */ /* 0x001fc8000f8008ff */
[----:B------:R-:W-:-:S05]  /*02f0*/  LEA.HI.X R7, R4, UR5, R7, 0x1, P0 ;  /* 0x0000000504077c11 */ /* 0x000fca00080f0c07 */
[----:B------:R-:W2:Y:S04]  /*0300*/  LDG.E.U16 R6, desc[UR12][R6.64] ;  /* 0x0000000c06067981 */ /* 0x000ea8000c1e1500 */
[----:B--2---:R1:W-:Y:S02]  /*0310*/  STS.U16 [R3], R6 ;  /* 0x0000000603007388 */ /* 0x0043e40000000400 */
.L_x_52:
[----:B------:R-:W-:Y:S05]  /*0320*/  BSYNC.RECONVERGENT B0 ;  /* 0x0000000000007941 */ /* 0x000fea0003800200 */
.L_x_51:
[----:B------:R-:W-:Y:S06]  /*0330*/  BAR.SYNC.DEFER_BLOCKING 0x0 ;  /* 0x0000000000007b1d */ /* 0x000fec0000010000 */
[----:B------:R-:W-:Y:S05]  /*0340*/  @!P1 BRA `(.L_x_53) ;  /* 0x0000000000309947 */ /* 0x000fea0003800000 */
.L_x_54:
[----:B------:R-:W-:-:S04]  /*0350*/  SHF.R.U32.HI R7, RZ, 0x1, R2 ;  /* 0x00000001ff077819 */ /* 0x000fc80000011602 */
[----:B------:R-:W-:-:S13]  /*0360*/  ISETP.GE.U32.AND P0, PT, R0, R7, PT ;  /* 0x000000070000720c */ /* 0x000fda0003f06070 */
[----:B------:R-:W-:-:S05]  /*0370*/  @!P0 LOP3.LUT R4, R2, 0x7fe, RZ, 0xc0, !PT ;  /* 0x000007fe02048812 */ /* 0x000fca00078ec0ff */
[----:B------:R-:W-:Y:S02]  /*0380*/  @!P0 IMAD.IADD R5, R3, 0x1, R4 ;  /* 0x0000000103058824 */ /* 0x000fe400078e0204 */
[----:B------:R-:W-:Y:S04]  /*0390*/  @!P0 LDS.U16 R4, [R3] ;  /* 0x0000000003048984 */ /* 0x000fe80000000400 */
[----:B------:R-:W2:Y:S02]  /*03a0*/  @!P0 LDS.U16 R5, [R5] ;  /* 0x0000000005058984 */ /* 0x000ea40000000400 */
[----:B--2---:R-:W-:-:S05]  /*03b0*/  @!P0 HMNMX2.BF16_V2 R4, R4.H0_H0, R5.H0_H0, !PT ;  /* 0x2000000504048240 */ /* 0x004fca0007a00800 */
[----:B------:R2:W-:Y:S01]  /*03c0*/  @!P0 STS.U16 [R3], R4 ;  /* 0x0000000403008388 */ /* 0x0005e20000000400 */
[----:B------:R-:W-:Y:S01]  /*03d0*/  BAR.SYNC.DEFER_BLOCKING 0x0 ;  /* 0x0000000000007b1d */ /* 0x000fe20000010000 */
[----:B------:R-:W-:Y:S01]  /*03e0*/  ISETP.GT.U32.AND P0, PT, R2, 0x83, PT ;  /* 0x000000830200780c */ /* 0x000fe20003f04070 */
[----:B------:R-:W-:-:S12]  /*03f0*/  IMAD.MOV.U32 R2, RZ, RZ, R7 ;  /* 0x000000ffff027224 */ /* 0x000fd800078e0007 */
[----:B--2---:R-:W-:Y:S05]  /*0400*/  @P0 BRA `(.L_x_54) ;  /* 0xfffffffc00d00947 */ /* 0x004fea000383ffff */
.L_x_53:
[----:B------:R-:W-:Y:S05]  /*0410*/  @P2 EXIT ;  /* 0x000000000000294d */ /* 0x000fea0003800000 */
[----:B------:R-:W-:Y:S01]  /*0420*/  LDS.U16 R2, [R3] ;  /* 0x0000000003027984 */ /* 0x000fe20000000400 */
[----:B------:R-:W-:-:S03]  /*0430*/  ISETP.NE.AND P0, PT, R0, RZ, PT ;  /* 0x000000ff0000720c */ /* 0x000fc60003f05270 */
[----:B------:R-:W2:Y:S04]  /*0440*/  LDS.U16 R5, [R3+0x40] ;  /* 0x0000400003057984 */ /* 0x000ea80000000400 */
[----:B------:R-:W3:Y:S04]  /*0450*/  LDS.U16 R7, [R3+0x20] ;  /* 0x0000200003077984 */ /* 0x000ee80000000400 */
[----:B------:R-:W4:Y:S04]  /*0460*/  LDS.U16 R4, [R3+0x10] ;  /* 0x0000100003047984 */ /* 0x000f280000000400 */
[----:B------:R-:W5:Y:S04]  /*0470*/  LDS.U16 R9, [R3+0x8] ;  /* 0x0000080003097984 */ /* 0x000f680000000400 */
[----:B01----:R-:W0:Y:S04]  /*0480*/  LDS.U16 R6, [R3+0x4] ;  /* 0x0000040003067984 */ /* 0x003e280000000400 */
[----:B------:R-:W1:Y:S01]  /*0490*/  LDS.U16 R11, [R3+0x2] ;  /* 0x00000200030b7984 */ /* 0x000e620000000400 */
[----:B--2---:R-:W-:-:S04]  /*04a0*/  HMNMX2.BF16_V2 R2, R2.H0_H0, R5.H0_H0, !PT ;  /* 0x2000000502027240 */ /* 0x004fc80007a00800 */
[----:B---3--:R-:W-:Y:S01]  /*04b0*/  HMNMX2.BF16_V2 R7, R2.H0_H0, R7.H0_H0, !PT ;  /* 0x2000000702077240 */ /* 0x008fe20007a00800 */
[----:B------:R2:W-:Y:S03]  /*04c0*/  STS.U16 [R3], R2 ;  /* 0x0000000203007388 */ /* 0x0005e60000000400 */
[----:B----4-:R-:W-:Y:S01]  /*04d0*/  HMNMX2.BF16_V2 R4, R7.H0_H0, R4.H0_H0, !PT ;  /* 0x2000000407047240 */ /* 0x010fe20007a00800 */
[----:B------:R2:W-:Y:S03]  /*04e0*/  STS.U16 [R3], R7 ;  /* 0x0000000703007388 */ /* 0x0005e60000000400 */
[----:B-----5:R-:W-:Y:S01]  /*04f0*/  HMNMX2.BF16_V2 R9, R4.H0_H0, R9.H0_H0, !PT ;  /* 0x2000000904097240 */ /* 0x020fe20007a00800 */
[----:B------:R2:W-:Y:S03]  /*0500*/  STS.U16 [R3], R4 ;  /* 0x0000000403007388 */ /* 0x0005e60000000400 */
[----:B0-----:R-:W-:Y:S01]  /*0510*/  HMNMX2.BF16_V2 R6, R9.H0_H0, R6.H0_H0, !PT ;  /* 0x2000000609067240 */ /* 0x001fe20007a00800 */
[----:B------:R2:W-:Y:S03]  /*0520*/  STS.U16 [R3], R9 ;  /* 0x0000000903007388 */ /* 0x0005e60000000400 */
[----:B-1----:R-:W-:Y:S01]  /*0530*/  HMNMX2.BF16_V2 R11, R6.H0_H0, R11.H0_H0, !PT ;  /* 0x2000000b060b7240 */ /* 0x002fe20007a00800 */
[----:B------:R2:W-:Y:S04]  /*0540*/  STS.U16 [R3], R6 ;  /* 0x0000000603007388 */ /* 0x0005e80000000400 */
[----:B------:R2:W-:Y:S01]  /*0550*/  STS.U16 [R3], R11 ;  /* 0x0000000b03007388 */ /* 0x0005e20000000400 */
[----:B------:R-:W-:Y:S05]  /*0560*/  @P0 EXIT ;  /* 0x000000000000094d */ /* 0x000fea0003800000 */
[----:B------:R-:W0:Y:S01]  /*0570*/  S2UR UR5, SR_CgaCtaId ;  /* 0x00000000000579c3 */ /* 0x000e220000008800 */
[----:B------:R-:W-:Y:S01]  /*0580*/  UMOV UR4, 0x400 ;  /* 0x0000040000047882 */ /* 0x000fe20000000000 */
[----:B------:R-:W1:Y:S01]  /*0590*/  LDCU.64 UR8, c[0x0][0x398] ;  /* 0x00007300ff0877ac */ /* 0x000e620008000a00 */
[----:B------:R-:W3:Y:S05]  /*05a0*/  LDCU.64 UR10, c[0x0][0x380] ;  /* 0x00007000ff0a77ac */ /* 0x000eea0008000a00 */
[----:B------:R-:W1:Y:S01]  /*05b0*/  S2UR UR7, SR_CTAID.Y ;  /* 0x00000000000779c3 */ /* 0x000e620000002600 */
[----:B0-----:R-:W-:-:S03]  /*05c0*/  ULEA UR4, UR5, UR4, 0x18 ;  /* 0x0000000405047291 */ /* 0x001fc6000f8ec0ff */
[----:B------:R-:W-:-:S06]  /*05d0*/  UMOV UR5, URZ ;  /* 0x000000ff00057c82 */ /* 0x000fcc0008000000 */
[----:B------:R-:W0:Y:S01]  /*05e0*/  LDS.U16 R5, [UR4] ;  /* 0x00000004ff057984 */ /* 0x000e220008000400 */
[----:B------:R-:W-:Y:S02]  /*05f0*/  UMOV UR4, UR6 ;  /* 0x0000000600047c82 */ /* 0x000fe40008000000 */
[----:B-1----:R-:W-:-:S04]  /*0600*/  UIMAD.WIDE.U32 UR4, UR7, UR8, UR4 ;  /* 0x00000008070472a5 */ /* 0x002fc8000f8e0004 */
[----:B------:R-:W-:Y:S02]  /*0610*/  UIMAD UR7, UR7, UR9, UR5 ;  /* 0x00000009070772a4 */ /* 0x000fe4000f8e0205 */
[----:B---3--:R-:W-:-:S04]  /*0620*/  ULEA UR5, UP0, UR4, UR10, 0x1 ;  /* 0x0000000a04057291 */ /* 0x008fc8000f8008ff */
[----:B------:R-:W-:Y:S02]  /*0630*/  ULEA.HI.X UR4, UR4, UR11, UR7, 0x1, UP0 ;  /* 0x0000000b04047291 */ /* 0x000fe400080f0c07 */
[----:B--2---:R-:W-:-:S04]  /*0640*/  IMAD.U32 R2, RZ, RZ, UR5 ;  /* 0x00000005ff027e24 */ /* 0x004fc8000f8e00ff */
[----:B------:R-:W-:-:S05]  /*0650*/  IMAD.U32 R3, RZ, RZ, UR4 ;  /* 0x00000004ff037e24 */ /* 0x000fca000f8e00ff */
[----:B0-----:R-:W-:Y:S01]  /*0660*/  STG.E.U16 desc[UR12][R2.64], R5 ;  /* 0x0000000502007986 */ /* 0x001fe2000c10150c */
[----:B------:R-:W-:Y:S05]  /*0670*/  EXIT ;  /* 0x000000000000794d */ /* 0x000fea0003800000 */
.L_x_55:
        /* <DEDUP_REMOVED lines=16> */
.L_x_3521:


//--------------------- .text.contiguous_reduce2_bf16 --------------------------
	.section	.text.contiguous_reduce2_bf16,"ax",@progbits
	.align	128
        .global         contiguous_reduce2_bf16
        .type           contiguous_reduce2_bf16,@function
        .size           contiguous_reduce2_bf16,(.L_x_3444 - contiguous_reduce2_bf16)
        .other          contiguous_reduce2_bf16,@"STO_CUDA_ENTRY STV_DEFAULT"
contiguous_reduce2_bf16:
.text.contiguous_reduce2_bf16:
[----:B------:R-:W-:Y:S01]  /*0000*/  LDC R1, c[0x0][0x37c] ;  /* 0x0000df00ff017b82 */ /* 0x000fe20000000800 */
[----:B------:R-:W0:Y:S07]  /*0010*/  S2R R0, SR_TID.X ;  /* 0x0000000000007919 */ /* 0x000e2e0000002100 */
[----:B------:R-:W1:Y:S01]  /*0020*/  S2UR UR6, SR_CTAID.X ;  /* 0x00000000000679c3 */ /* 0x000e620000002500 */
[----:B------:R-:W2:Y:S01]  /*0030*/  LDCU.64 UR8, c[0x0][0x3a8] ;  /* 0x00007500ff0877ac */ /* 0x000ea20008000a00 */
[----:B------:R-:W3:Y:S01]  /*0040*/  I2F.BF16.U32 R4, 0xff80 ;  /* 0x0000ff8000047906 */ /* 0x000ee20000202000 */
[----:B------:R-:W-:Y:S01]  /*0050*/  BSSY.RECONVERGENT B0, `(.L_x_56) ;  /* 0x000066a000007945 */ /* 0x000fe20003800200 */
[----:B------:R-:W-:Y:S01]  /*0060*/  UMOV UR4, 0x400 ;  /* 0x0000040000047882 */ /* 0x000fe20000000000 */
[----:B------:R-:W4:Y:S03]  /*0070*/  LDCU.64 UR12, c[0x0][0x358] ;  /* 0x00006b00ff0c77ac */ /* 0x000f260008000a00 */
[----:B------:R-:W1:Y:S08]  /*0080*/  LDC R2, c[0x0][0x360] ;  /* 0x0000d800ff027b82 */ /* 0x000e700000000800 */
[----:B------:R-:W5:Y:S08]  /*0090*/  S2UR UR5, SR_CgaCtaId ;  /* 0x00000000000579c3 */ /* 0x000f700000008800 */
[----:B------:R-:W3:Y:S01]  /*00a0*/  LDC R11, c[0x0][0x3a0] ;  /* 0x0000e800ff0b7b82 */ /* 0x000ee20000000800 */
[----:B-1----:R-:W-:-:S05]  /*00b0*/  IMAD R7, R2, UR6, RZ ;  /* 0x0000000602077c24 */ /* 0x002fca000f8e02ff */
[----:B0-----:R-:W-:Y:S01]  /*00c0*/  LEA R6, R7, R0, 0x1 ;  /* 0x0000000007067211 */ /* 0x001fe200078e08ff */
[----:B-----5:R-:W-:-:S04]  /*00d0*/  ULEA UR4, UR5, UR4, 0x18 ;  /* 0x0000000405047291 */ /* 0x020fc8000f8ec0ff */
[----:B------:R-:W-:Y:S02]  /*00e0*/  IMAD.IADD R20, R6, 0x1, R2 ;  /* 0x0000000106147824 */ /* 0x000fe400078e0202 */
[----:B------:R-:W-:-:S03]  /*00f0*/  LEA R3, R0, UR4, 0x1 ;  /* 0x0000000400037c11 */ /* 0x000fc6000f8e08ff */
[----:B--2---:R-:W-:Y:S02]  /*0100*/  ISETP.GE.U32.AND P0, PT, R20, UR8, PT ;  /* 0x0000000814007c0c */ /* 0x004fe4000bf06070 */
[----:B---3--:R-:W-:Y:S01]  /*0110*/  IADD3 R10, PT, PT, R11, -0x1, RZ ;  /* 0xffffffff0b0a7810 */ /* 0x008fe20007ffe0ff */
[----:B------:R-:W0:Y:S01]  /*0120*/  LDCU.64 UR4, c[0x0][0x388] ;  /* 0x00007100ff0477ac */ /* 0x000e220008000a00 */
[----:B------:R1:W-:Y:S01]  /*0130*/  STS.U16 [R3], R4 ;  /* 0x0000000403007388 */ /* 0x0003e20000000400 */
[----:B------:R-:W-:Y:S02]  /*0140*/  ISETP.GE.U32.AND.EX P0, PT, RZ, UR9, PT, P0 ;  /* 0x00000009ff007c0c */ /* 0x000fe4000bf06100 */
[----:B0-----:R-:W-:Y:S01]  /*0150*/  MOV R8, UR4 ;  /* 0x0000000400087c02 */ /* 0x001fe20008000f00 */
[----:B------:R-:W-:-:S10]  /*0160*/  IMAD.U32 R9, RZ, RZ, UR5 ;  /* 0x00000005ff097e24 */ /* 0x000fd4000f8e00ff */
[----:B-1--4-:R-:W-:Y:S05]  /*0170*/  @P0 BRA `(.L_x_57) ;  /* 0x0000002c00a40947 */ /* 0x012fea0003800000 */
[----:B------:R-:W0:Y:S01]  /*0180*/  S2R R9, SR_CTAID.Y ;  /* 0x0000000000097919 */ /* 0x000e220000002600 */
[----:B------:R-:W-:Y:S01]  /*0190*/  ISETP.GE.AND P0, PT, R10, RZ, PT ;  /* 0x000000ff0a00720c */ /* 0x000fe20003f06270 */
[----:B------:R-:W-:Y:S02]  /*01a0*/  HFMA2 R21, -RZ, RZ, 0, 0 ;  /* 0x00000000ff157431 */ /* 0x000fe400000001ff */
[----:B------:R-:W-:Y:S01]  /*01b0*/  IMAD.MOV.U32 R7, RZ, RZ, RZ ;  /* 0x000000ffff077224 */ /* 0x000fe200078e00ff */
[----:B------:R-:W-:Y:S02]  /*01c0*/  CS2R R4, SRZ ;  /* 0x0000000000047805 */ /* 0x000fe4000001ff00 */
[----:B------:R-:W-:Y:S01]  /*01d0*/  CS2R R22, SRZ ;  /* 0x0000000000167805 */ /* 0x000fe2000001ff00 */
[----:B0-----:R-:W-:-:S04]  /*01e0*/  IMAD.WIDE.U32 R6, R9, UR8, R6 ;  /* 0x0000000809067c25 */ /* 0x001fc8000f8e0006 */
[----:B------:R-:W-:-:S04]  /*01f0*/  IMAD.WIDE.U32 R20, R9, UR8, R20 ;  /* 0x0000000809147c25 */ /* 0x000fc8000f8e0014 */
[----:B------:R-:W-:Y:S01]  /*0200*/  IMAD R9, R9, UR9, RZ ;  /* 0x0000000909097c24 */ /* 0x000fe2000f8e02ff */
[----:B------:R-:W-:Y:S06]  /*0210*/  @!P0 BRA `(.L_x_58) ;  /* 0x0000002c00548947 */ /* 0x000fec0003800000 */
[----:B------:R-:W-:Y:S01]  /*0220*/  IMAD.MOV.U32 R8, RZ, RZ, R10 ;  /* 0x000000ffff087224 */ /* 0x000fe200078e000a */
[----:B------:R-:W-:Y:S01]  /*0230*/  IADD3 R7, PT, PT, R7, R9, RZ ;  /* 0x0000000907077210 */ /* 0x000fe20007ffe0ff */
[----:B------:R-:W-:Y:S01]  /*0240*/  IMAD.IADD R9, R9, 0x1, R21 ;  /* 0x0000000109097824 */ /* 0x000fe200078e0215 */
[----:B------:R-:W-:Y:S02]  /*0250*/  CS2R R22, SRZ ;  /* 0x0000000000167805 */ /* 0x000fe4000001ff00 */
[----:B------:R-:W-:Y:S02]  /*0260*/  CS2R R4, SRZ ;  /* 0x0000000000047805 */ /* 0x000fe4000001ff00 */
[----:B------:R-:W-:-:S13]  /*0270*/  ISETP.GE.U32.AND P0, PT, R8, 0x3, PT ;  /* 0x000000030800780c */ /* 0x000fda0003f06070 */
[----:B------:R-:W-:Y:S05]  /*0280*/  @!P0 BRA `(.L_x_59) ;  /* 0x0000001800a48947 */ /* 0x000fea0003800000 */
[----:B------:R-:W0:Y:S01]  /*0290*/  LDC.64 R18, c[0x0][0x390] ;  /* 0x0000e400ff127b82 */ /* 0x000e220000000a00 */
[C---:B------:R-:W-:Y:S02]  /*02a0*/  LOP3.LUT R10, R11.reuse, 0xfffffffc, RZ, 0xc0, !PT ;  /* 0xfffffffc0b0a7812 */ /* 0x040fe400078ec0ff */
[----:B------:R-:W-:Y:S02]  /*02b0*/  CS2R R22, SRZ ;  /* 0x0000000000167805 */ /* 0x000fe4000001ff00 */
[----:B------:R-:W-:Y:S01]  /*02c0*/  IADD3 R8, PT, PT, R11, -0x2, RZ ;  /* 0xfffffffe0b087810 */ /* 0x000fe20007ffe0ff */
[----:B------:R-:W-:Y:S02]  /*02d0*/  IMAD.MOV R10, RZ, RZ, -R10 ;  /* 0x000000ffff0a7224 */ /* 0x000fe400078e0a0a */
[----:B------:R-:W1:Y:S05]  /*02e0*/  LDC.64 R16, c[0x0][0x398] ;  /* 0x0000e600ff107b82 */ /* 0x000e6a0000000a00 */
.L_x_84:
[----:B------:R-:W-:-:S05]  /*02f0*/  IADD3 R15, PT, PT, R8, 0x1, RZ ;  /* 0x00000001080f7810 */ /* 0x000fca0007ffe0ff */
[----:B0-----:R-:W-:-:S06]  /*0300*/  IMAD.WIDE.U32 R34, R15, 0x8, R18 ;  /* 0x000000080f227825 */ /* 0x001fcc00078e0012 */
[----:B------:R-:W2:Y:S01]  /*0310*/  LDG.E.64 R34, desc[UR12][R34.64] ;  /* 0x0000000c22227981 */ /* 0x000ea2000c1e1b00 */
[----:B------:R-:W-:Y:S01]  /*0320*/  VIADD R10, R10, 0x4 ;  /* 0x000000040a0a7836 */ /* 0x000fe20000000000 */
[----:B------:R-:W-:Y:S04]  /*0330*/  BSSY.RECONVERGENT B1, `(.L_x_60) ;  /* 0x000002b000017945 */ /* 0x000fe80003800200 */
[----:B------:R-:W-:Y:S02]  /*0340*/  ISETP.NE.AND P1, PT, R10, RZ, PT ;  /* 0x000000ff0a00720c */ /* 0x000fe40003f25270 */
[----:B--2---:R-:W-:-:S04]  /*0350*/  LOP3.LUT R11, R7, R35, RZ, 0xfc, !PT ;  /* 0x00000023070b7212 */ /* 0x004fc800078efcff */
[----:B------:R-:W-:-:S13]  /*0360*/  ISETP.NE.U32.AND P0, PT, R11, RZ, PT ;  /* 0x000000ff0b00720c */ /* 0x000fda0003f05070 */
[----:B------:R-:W-:Y:S05]  /*0370*/  @P0 BRA `(.L_x_61) ;  /* 0x00000000005c0947 */ /* 0x000fea0003800000 */
[----:B------:R-:W0:Y:S01]  /*0380*/  I2F.U32.RP R7, R34 ;  /* 0x0000002200077306 */ /* 0x000e220000209000 */
[----:B------:R-:W-:Y:S01]  /*0390*/  IMAD.MOV R11, RZ, RZ, -R34 ;  /* 0x000000ffff0b7224 */ /* 0x000fe200078e0a22 */
[----:B------:R-:W-:Y:S01]  /*03a0*/  ISETP.NE.U32.AND P3, PT, R34, RZ, PT ;  /* 0x000000ff2200720c */ /* 0x000fe20003f65070 */
[----:B------:R-:W-:-:S05]  /*03b0*/  IMAD.MOV.U32 R37, RZ, RZ, RZ ;  /* 0x000000ffff257224 */ /* 0x000fca00078e00ff */
[----:B0-----:R-:W0:Y:S02]  /*03c0*/  MUFU.RCP R7, R7 ;  /* 0x0000000700077308 */ /* 0x001e240000001000 */
[----:B0-----:R-:W-:-:S06]  /*03d0*/  IADD3 R12, PT, PT, R7, 0xffffffe, RZ ;  /* 0x0ffffffe070c7810 */ /* 0x001fcc0007ffe0ff */
[----:B------:R0:W2:Y:S02]  /*03e0*/  F2I.FTZ.U32.TRUNC.NTZ R13, R12 ;  /* 0x0000000c000d7305 */ /* 0x0000a4000021f000 */
[----:B0-----:R-:W-:Y:S01]  /*03f0*/  MOV R12, RZ ;  /* 0x000000ff000c7202 */ /* 0x001fe20000000f00 */
[----:B--2---:R-:W-:-:S04]  /*0400*/  IMAD R11, R11, R13, RZ ;  /* 0x0000000d0b0b7224 */ /* 0x004fc800078e02ff */
[----:B------:R-:W-:-:S06]  /*0410*/  IMAD.HI.U32 R13, R13, R11, R12 ;  /* 0x0000000b0d0d7227 */ /* 0x000fcc00078e000c */
[----:B------:R-:W-:-:S04]  /*0420*/  IMAD.HI.U32 R36, R13, R6, RZ ;  /* 0x000000060d247227 */ /* 0x000fc800078e00ff */
[----:B------:R-:W-:Y:S02]  /*0430*/  HFMA2 R13, -RZ, RZ, 0, 0 ;  /* 0x00000000ff0d7431 */ /* 0x000fe400000001ff */
[----:B------:R-:W-:-:S04]  /*0440*/  IMAD.MOV R11, RZ, RZ, -R36 ;  /* 0x000000ffff0b7224 */ /* 0x000fc800078e0a24 */
[----:B------:R-:W-:-:S05]  /*0450*/  IMAD R11, R34, R11, R6 ;  /* 0x0000000b220b7224 */ /* 0x000fca00078e0206 */
[----:B------:R-:W-:-:S13]  /*0460*/  ISETP.GE.U32.AND P0, PT, R11, R34, PT ;  /* 0x000000220b00720c */ /* 0x000fda0003f06070 */
[----:B------:R-:W-:Y:S01]  /*0470*/  @P0 IADD3 R11, PT, PT, -R34, R11, RZ ;  /* 0x0000000b220b0210 */ /* 0x000fe20007ffe1ff */
[----:B------:R-:W-:-:S03]  /*0480*/  @P0 VIADD R36, R36, 0x1 ;  /* 0x0000000124240836 */ /* 0x000fc60000000000 */
[----:B------:R-:W-:-:S13]  /*0490*/  ISETP.GE.U32.AND P2, PT, R11, R34, PT ;  /* 0x000000220b00720c */ /* 0x000fda0003f46070 */
[----:B------:R-:W-:Y:S02]  /*04a0*/  @P2 IADD3 R36, PT, PT, R36, 0x1, RZ ;  /* 0x0000000124242810 */ /* 0x000fe40007ffe0ff */
[----:B------:R-:W-:-:S05]  /*04b0*/  @!P3 LOP3.LUT R36, RZ, R34, RZ, 0x33, !PT ;  /* 0x00000022ff24b212 */ /* 0x000fca00078e33ff */
[----:B------:R-:W-:-:S04]  /*04c0*/  IMAD.MOV R43, RZ, RZ, -R36 ;  /* 0x000000ffff2b7224 */ /* 0x000fc800078e0a24 */
[----:B------:R-:W-:Y:S01]  /*04d0*/  IMAD R43, R34, R43, R6 ;  /* 0x0000002b222b7224 */ /* 0x000fe200078e0206 */
[----:B------:R-:W-:Y:S06]  /*04e0*/  BRA `(.L_x_62) ;  /* 0x00000000003c7947 */ /* 0x000fec0003800000 */
.L_x_61:
[----:B------:R-:W-:Y:S01]  /*04f0*/  MOV R26, R6 ;  /* 0x00000006001a7202 */ /* 0x000fe20000000f00 */
[----:B------:R-:W-:Y:S01]  /*0500*/  IMAD.MOV.U32 R13, RZ, RZ, R7 ;  /* 0x000000ffff0d7224 */ /* 0x000fe200078e0007 */
[----:B------:R-:W-:Y:S01]  /*0510*/  MOV R14, R34 ;  /* 0x00000022000e7202 */ /* 0x000fe20000000f00 */
[----:B------:R-:W-:Y:S01]  /*0520*/  IMAD.MOV.U32 R11, RZ, RZ, R35 ;  /* 0x000000ffff0b7224 */ /* 0x000fe200078e0023 */
[----:B------:R-:W-:-:S07]  /*0530*/  MOV R12, 0x550 ;  /* 0x00000550000c7802 */ /* 0x000fce0000000f00 */
[----:B-1----:R-:W-:Y:S05]  /*0540*/  CALL.REL.NOINC `($__internal_2_$__cuda_sm20_div_s64) ;  /* 0x0000006400487944 */ /* 0x002fea0003c00000 */
[----:B------:R-:W-:Y:S01]  /*0550*/  IADD3 R13, P0, PT, RZ, -R24, RZ ;  /* 0x80000018ff0d7210 */ /* 0x000fe20007f1e0ff */
[----:B------:R-:W-:Y:S01]  /*0560*/  IMAD.MOV.U32 R36, RZ, RZ, R24 ;  /* 0x000000ffff247224 */ /* 0x000fe200078e0018 */
[-C--:B------:R-:W-:Y:S02]  /*0570*/  MOV R37, R25.reuse ;  /* 0x0000001900257202 */ /* 0x080fe40000000f00 */
[----:B------:R-:W-:Y:S01]  /*0580*/  IADD3.X R11, PT, PT, RZ, ~R25, RZ, P0, !PT ;  /* 0x80000019ff0b7210 */ /* 0x000fe200007fe4ff */
[----:B------:R-:W-:-:S04]  /*0590*/  IMAD.WIDE.U32 R6, R34, R13, R6 ;  /* 0x0000000d22067225 */ /* 0x000fc800078e0006 */
[----:B------:R-:W-:Y:S02]  /*05a0*/  IMAD R11, R11, R34, RZ ;  /* 0x000000220b0b7224 */ /* 0x000fe400078e02ff */
[----:B------:R-:W-:Y:S02]  /*05b0*/  IMAD.MOV.U32 R43, RZ, RZ, R6 ;  /* 0x000000ffff2b7224 */ /* 0x000fe400078e0006 */
[----:B------:R-:W-:-:S05]  /*05c0*/  IMAD R11, R35, R13, R11 ;  /* 0x0000000d230b7224 */ /* 0x000fca00078e020b */
[----:B------:R-:W-:-:S07]  /*05d0*/  IADD3 R13, PT, PT, R7, R11, RZ ;  /* 0x0000000b070d7210 */ /* 0x000fce0007ffe0ff */
.L_x_62:
[----:B------:R-:W-:Y:S05]  /*05e0*/  BSYNC.RECONVERGENT B1 ;  /* 0x0000000000017941 */ /* 0x000fea0003800200 */
.L_x_60:
[----:B-1----:R-:W-:-:S06]  /*05f0*/  IMAD.WIDE.U32 R6, R15, 0x8, R16 ;  /* 0x000000080f067825 */ /* 0x002fcc00078e0010 */
[----:B------:R-:W2:Y:S01]  /*0600*/  LDG.E.64 R6, desc[UR12][R6.64] ;  /* 0x0000000c06067981 */ /* 0x000ea2000c1e1b00 */
[----:B------:R-:W-:Y:S01]  /*0610*/  LOP3.LUT R11, R9, R35, RZ, 0xfc, !PT ;  /* 0x00000023090b7212 */ /* 0x000fe200078efcff */
[----:B------:R-:W-:Y:S03]  /*0620*/  BSSY.RECONVERGENT B1, `(.L_x_63) ;  /* 0x000002e000017945 */ /* 0x000fe60003800200 */
[----:B------:R-:W-:Y:S01]  /*0630*/  ISETP.NE.U32.AND P0, PT, R11, RZ, PT ;  /* 0x000000ff0b00720c */ /* 0x000fe20003f05070 */
[-C--:B--2---:R-:W-:Y:S02]  /*0640*/  IMAD R12, R7, R43.reuse, RZ ;  /* 0x0000002b070c7224 */ /* 0x084fe400078e02ff */
[----:B------:R-:W-:-:S04]  /*0650*/  IMAD.WIDE.U32 R42, R6, R43, R4 ;  /* 0x0000002b062a7225 */ /* 0x000fc800078e0004 */
[----:B------:R-:W-:-:S04]  /*0660*/  IMAD R5, R6, R13, R12 ;  /* 0x0000000d06057224 */ /* 0x000fc800078e020c */
[----:B------:R-:W-:Y:S02]  /*0670*/  IMAD.IADD R5, R43, 0x1, R5 ;  /* 0x000000012b057824 */ /* 0x000fe400078e0205 */
[----:B------:R-:W-:Y:S05]  /*0680*/  @P0 BRA `(.L_x_64) ;  /* 0x0000000000600947 */ /* 0x000fea0003800000 */
[----:B------:R-:W0:Y:S01]  /*0690*/  I2F.U32.RP R11, R34 ;  /* 0x00000022000b7306 */ /* 0x000e220000209000 */
[----:B------:R-:W-:Y:S01]  /*06a0*/  IMAD.MOV R9, RZ, RZ, -R34 ;  /* 0x000000ffff097224 */ /* 0x000fe200078e0a22 */
[----:B------:R-:W-:Y:S01]  /*06b0*/  ISETP.NE.U32.AND P3, PT, R34, RZ, PT ;  /* 0x000000ff2200720c */ /* 0x000fe20003f65070 */
[----:B------:R-:W-:-:S05]  /*06c0*/  HFMA2 R35, -RZ, RZ, 0, 0 ;  /* 0x00000000ff237431 */ /* 0x000fca00000001ff */
        /* <DEDUP_REMOVED lines=17> */
[----:B------:R-:W-:Y:S02]  /*07e0*/  IMAD R12, R34, R11, R20 ;  /* 0x0000000b220c7224 */ /* 0x000fe400078e0214 */
[----:B------:R-:W-:Y:S01]  /*07f0*/  IMAD.MOV.U32 R34, RZ, RZ, R4 ;  /* 0x000000ffff227224 */ /* 0x000fe200078e0004 */
[----:B------:R-:W-:Y:S06]  /*0800*/  BRA `(.L_x_65) ;  /* 0x00000000003c7947 */ /* 0x000fec0003800000 */
.L_x_64:
[----:B------:R-:W-:Y:S01]  /*0810*/  IMAD.MOV.U32 R26, RZ, RZ, R20 ;  /* 0x000000ffff1a7224 */ /* 0x000fe200078e0014 */
[----:B------:R-:W-:Y:S01]  /*0820*/  MOV R13, R9 ;  /* 0x00000009000d7202 */ /* 0x000fe20000000f00 */
[----:B------:R-:W-:Y:S01]  /*0830*/  IMAD.MOV.U32 R14, RZ, RZ, R34 ;  /* 0x000000ffff0e7224 */ /* 0x000fe200078e0022 */
[----:B------:R-:W-:Y:S02]  /*0840*/  MOV R11, R35 ;  /* 0x00000023000b7202 */ /* 0x000fe40000000f00 */
[----:B------:R-:W-:-:S07]  /*0850*/  MOV R12, 0x870 ;  /* 0x00000870000c7802 */ /* 0x000fce0000000f00 */
[----:B------:R-:W-:Y:S05]  /*0860*/  CALL.REL.NOINC `($__internal_2_$__cuda_sm20_div_s64) ;  /* 0x0000006000807944 */ /* 0x000fea0003c00000 */
[----:B------:R-:W-:Y:S02]  /*0870*/  IADD3 R11, P0, PT, RZ, -R24, RZ ;  /* 0x80000018ff0b7210 */ /* 0x000fe40007f1e0ff */
[----:B------:R-:W-:-:S03]  /*0880*/  MOV R21, R9 ;  /* 0x0000000900157202 */ /* 0x000fc60000000f00 */
[----:B------:R-:W-:-:S04]  /*0890*/  IMAD.X R13, RZ, RZ, ~R25, P0 ;  /* 0x000000ffff0d7224 */ /* 0x000fc800000e0e19 */
[----:B------:R-:W-:Y:S02]  /*08a0*/  IMAD R4, R13, R34, RZ ;  /* 0x000000220d047224 */ /* 0x000fe400078e02ff */
[----:B------:R-:W-:Y:S01]  /*08b0*/  IMAD.WIDE.U32 R12, R34, R11, R20 ;  /* 0x0000000b220c7225 */ /* 0x000fe200078e0014 */
[----:B------:R-:W-:-:S03]  /*08c0*/  MOV R34, R24 ;  /* 0x0000001800227202 */ /* 0x000fc60000000f00 */
[----:B------:R-:W-:Y:S02]  /*08d0*/  IMAD R9, R35, R11, R4 ;  /* 0x0000000b23097224 */ /* 0x000fe400078e0204 */
[----:B------:R-:W-:Y:S02]  /*08e0*/  IMAD.MOV.U32 R35, RZ, RZ, R25 ;  /* 0x000000ffff237224 */ /* 0x000fe400078e0019 */
[----:B------:R-:W-:-:S07]  /*08f0*/  IMAD.IADD R9, R9, 0x1, R13 ;  /* 0x0000000109097824 */ /* 0x000fce00078e020d */
.L_x_65:
[----:B------:R-:W-:Y:S05]  /*0900*/  BSYNC.RECONVERGENT B1 ;  /* 0x0000000000017941 */ /* 0x000fea0003800200 */
.L_x_63:
[----:B------:R-:W-:-:S06]  /*0910*/  IMAD.WIDE.U32 R20, R8, 0x8, R18 ;  /* 0x0000000808147825 */ /* 0x000fcc00078e0012 */
[----:B------:R-:W2:Y:S01]  /*0920*/  LDG.E.64 R20, desc[UR12][R20.64] ;  /* 0x0000000c14147981 */ /* 0x000ea2000c1e1b00 */
[----:B------:R-:W-:Y:S01]  /*0930*/  IMAD R9, R9, R6, RZ ;  /* 0x0000000609097224 */ /* 0x000fe200078e02ff */
[----:B------:R-:W-:Y:S01]  /*0940*/  BSSY.RECONVERGENT B1, `(.L_x_66) ;  /* 0x000002e000017945 */ /* 0x000fe20003800200 */
[----:B------:R-:W-:-:S04]  /*0950*/  IMAD.WIDE.U32 R22, R6, R12, R22 ;  /* 0x0000000c06167225 */ /* 0x000fc800078e0016 */
[----:B------:R-:W-:-:S05]  /*0960*/  IMAD R7, R7, R12, R9 ;  /* 0x0000000c07077224 */ /* 0x000fca00078e0209 */
[----:B------:R-:W-:Y:S02]  /*0970*/  IADD3 R7, PT, PT, R23, R7, RZ ;  /* 0x0000000717077210 */ /* 0x000fe40007ffe0ff */
[----:B--2---:R-:W-:-:S04]  /*0980*/  LOP3.LUT R4, R37, R21, RZ, 0xfc, !PT ;  /* 0x0000001525047212 */ /* 0x004fc800078efcff */
[----:B------:R-:W-:-:S13]  /*0990*/  ISETP.NE.U32.AND P0, PT, R4, RZ, PT ;  /* 0x000000ff0400720c */ /* 0x000fda0003f05070 */
[----:B------:R-:W-:Y:S05]  /*09a0*/  @P0 BRA `(.L_x_67) ;  /* 0x00000000005c0947 */ /* 0x000fea0003800000 */
[----:B------:R-:W0:Y:S01]  /*09b0*/  I2F.U32.RP R4, R20 ;  /* 0x0000001400047306 */ /* 0x000e220000209000 */
[----:B------:R-:W-:Y:S01]  /*09c0*/  IADD3 R9, PT, PT, RZ, -R20, RZ ;  /* 0x80000014ff097210 */ /* 0x000fe20007ffe0ff */
[----:B------:R-:W-:Y:S01]  /*09d0*/  HFMA2 R39, -RZ, RZ, 0, 0 ;  /* 0x00000000ff277431 */ /* 0x000fe200000001ff */
        /* <DEDUP_REMOVED lines=20> */
.L_x_67:
[----:B------:R-:W-:Y:S01]  /*0b20*/  IMAD.MOV.U32 R26, RZ, RZ, R36 ;  /* 0x000000ffff1a7224 */ /* 0x000fe200078e0024 */
[----:B------:R-:W-:Y:S01]  /*0b30*/  MOV R13, R37 ;  /* 0x00000025000d7202 */ /* 0x000fe20000000f00 */
[----:B------:R-:W-:Y:S01]  /*0b40*/  IMAD.MOV.U32 R14, RZ, RZ, R20 ;  /* 0x000000ffff0e7224 */ /* 0x000fe200078e0014 */
[----:B------:R-:W-:Y:S02]  /*0b50*/  MOV R11, R21 ;  /* 0x00000015000b7202 */ /* 0x000fe40000000f00 */
[----:B------:R-:W-:-:S07]  /*0b60*/  MOV R12, 0xb80 ;  /* 0x00000b80000c7802 */ /* 0x000fce0000000f00 */
[----:B------:R-:W-:Y:S05]  /*0b70*/  CALL.REL.NOINC `($__internal_2_$__cuda_sm20_div_s64) ;  /* 0x0000005c00bc7944 */ /* 0x000fea0003c00000 */
[----:B------:R-:W-:Y:S01]  /*0b80*/  IADD3 R11, P0, PT, RZ, -R24, RZ ;  /* 0x80000018ff0b7210 */ /* 0x000fe20007f1e0ff */
[----:B------:R-:W-:Y:S01]  /*0b90*/  IMAD.MOV.U32 R13, RZ, RZ, R37 ;  /* 0x000000ffff0d7224 */ /* 0x000fe200078e0025 */
[----:B------:R-:W-:Y:S01]  /*0ba0*/  MOV R12, R36 ;  /* 0x00000024000c7202 */ /* 0x000fe20000000f00 */
[----:B------:R-:W-:Y:S01]  /*0bb0*/  IMAD.MOV.U32 R38, RZ, RZ, R24 ;  /* 0x000000ffff267224 */ /* 0x000fe200078e0018 */
[----:B------:R-:W-:Y:S01]  /*0bc0*/  MOV R39, R25 ;  /* 0x0000001900277202 */ /* 0x000fe20000000f00 */
[----:B------:R-:W-:Y:S02]  /*0bd0*/  IMAD.X R9, RZ, RZ, ~R25, P0 ;  /* 0x000000ffff097224 */ /* 0x000fe400000e0e19 */
[----:B------:R-:W-:-:S04]  /*0be0*/  IMAD.WIDE.U32 R12, R20, R11, R12 ;  /* 0x0000000b140c7225 */ /* 0x000fc800078e000c */
[----:B------:R-:W-:-:S04]  /*0bf0*/  IMAD R9, R9, R20, RZ ;  /* 0x0000001409097224 */ /* 0x000fc800078e02ff */
[----:B------:R-:W-:-:S05]  /*0c00*/  IMAD R9, R21, R11, R9 ;  /* 0x0000000b15097224 */ /* 0x000fca00078e0209 */
[----:B------:R-:W-:-:S07]  /*0c10*/  IADD3 R9, PT, PT, R13, R9, RZ ;  /* 0x000000090d097210 */ /* 0x000fce0007ffe0ff */
.L_x_68:
[----:B------:R-:W-:Y:S05]  /*0c20*/  BSYNC.RECONVERGENT B1 ;  /* 0x0000000000017941 */ /* 0x000fea0003800200 */
.L_x_66:
[----:B------:R-:W-:-:S06]  /*0c30*/  IMAD.WIDE.U32 R40, R8, 0x8, R16 ;  /* 0x0000000808287825 */ /* 0x000fcc00078e0010 */
[----:B------:R-:W2:Y:S01]  /*0c40*/  LDG.E.64 R40, desc[UR12][R40.64] ;  /* 0x0000000c28287981 */ /* 0x000ea2000c1e1b00 */
[----:B------:R-:W-:Y:S01]  /*0c50*/  LOP3.LUT R6, R35, R21, RZ, 0xfc, !PT ;  /* 0x0000001523067212 */ /* 0x000fe200078efcff */
[----:B------:R-:W-:Y:S01]  /*0c60*/  IMAD.MOV.U32 R4, RZ, RZ, R42 ;  /* 0x000000ffff047224 */ /* 0x000fe200078e002a */
[----:B------:R-:W-:Y:S02]  /*0c70*/  BSSY.RECONVERGENT B1, `(.L_x_69) ;  /* 0x0000030000017945 */ /* 0x000fe40003800200 */
[----:B------:R-:W-:Y:S01]  /*0c80*/  ISETP.NE.U32.AND P0, PT, R6, RZ, PT ;  /* 0x000000ff0600720c */ /* 0x000fe20003f05070 */
[-C--:B--2---:R-:W-:Y:S02]  /*0c90*/  IMAD R11, R41, R12.reuse, RZ ;  /* 0x0000000c290b7224 */ /* 0x084fe400078e02ff */
[----:B------:R-:W-:-:S04]  /*0ca0*/  IMAD.WIDE.U32 R36, R40, R12, R4 ;  /* 0x0000000c28247225 */ /* 0x000fc800078e0004 */
[----:B------:R-:W-:-:S05]  /*0cb0*/  IMAD R5, R40, R9, R11 ;  /* 0x0000000928057224 */ /* 0x000fca00078e020b */
[----:B------:R-:W-:Y:S01]  /*0cc0*/  IADD3 R5, PT, PT, R37, R5, RZ ;  /* 0x0000000525057210 */ /* 0x000fe20007ffe0ff */
[----:B------:R-:W-:Y:S06]  /*0cd0*/  @P0 BRA `(.L_x_70) ;  /* 0x0000000000600947 */ /* 0x000fec0003800000 */
[----:B------:R-:W0:Y:S01]  /*0ce0*/  I2F.U32.RP R6, R20 ;  /* 0x0000001400067306 */ /* 0x000e220000209000 */
[----:B------:R-:W-:Y:S01]  /*0cf0*/  IADD3 R9, PT, PT, RZ, -R20, RZ ;  /* 0x80000014ff097210 */ /* 0x000fe20007ffe0ff */
[----:B------:R-:W-:Y:S01]  /*0d00*/  IMAD.MOV.U32 R35, RZ, RZ, RZ ;  /* 0x000000ffff237224 */ /* 0x000fe200078e00ff */
[----:B------:R-:W-:-:S05]  /*0d10*/  ISETP.NE.U32.AND P3, PT, R20, RZ, PT ;  /* 0x000000ff1400720c */ /* 0x000fca0003f65070 */
[----:B0-----:R-:W0:Y:S02]  /*0d20*/  MUFU.RCP R6, R6 ;  /* 0x0000000600067308 */ /* 0x001e240000001000 */
[----:B0-----:R-:W-:-:S06]  /*0d30*/  VIADD R12, R6, 0xffffffe ;  /* 0x0ffffffe060c7836 */ /* 0x001fcc0000000000 */
[----:B------:R0:W1:Y:S02]  /*0d40*/  F2I.FTZ.U32.TRUNC.NTZ R13, R12 ;  /* 0x0000000c000d7305 */ /* 0x000064000021f000 */
[----:B0-----:R-:W-:Y:S02]  /*0d50*/  IMAD.MOV.U32 R12, RZ, RZ, RZ ;  /* 0x000000ffff0c7224 */ /* 0x001fe400078e00ff */
[----:B-1----:R-:W-:-:S04]  /*0d60*/  IMAD R9, R9, R13, RZ ;  /* 0x0000000d09097224 */ /* 0x002fc800078e02ff */
[----:B------:R-:W-:-:S04]  /*0d70*/  IMAD.HI.U32 R9, R13, R9, R12 ;  /* 0x000000090d097227 */ /* 0x000fc800078e000c */
[----:B------:R-:W-:Y:S02]  /*0d80*/  IMAD.MOV.U32 R13, RZ, RZ, RZ ;  /* 0x000000ffff0d7224 */ /* 0x000fe400078e00ff */
[----:B------:R-:W-:-:S05]  /*0d90*/  IMAD.HI.U32 R4, R9, R34, RZ ;  /* 0x0000002209047227 */ /* 0x000fca00078e00ff */
[----:B------:R-:W-:-:S05]  /*0da0*/  IADD3 R9, PT, PT, -R4, RZ, RZ ;  /* 0x000000ff04097210 */ /* 0x000fca0007ffe1ff */
[----:B------:R-:W-:-:S05]  /*0db0*/  IMAD R9, R20, R9, R34 ;  /* 0x0000000914097224 */ /* 0x000fca00078e0222 */
[----:B------:R-:W-:-:S13]  /*0dc0*/  ISETP.GE.U32.AND P0, PT, R9, R20, PT ;  /* 0x000000140900720c */ /* 0x000fda0003f06070 */
[----:B------:R-:W-:Y:S01]  /*0dd0*/  @P0 IMAD.IADD R9, R9, 0x1, -R20 ;  /* 0x0000000109090824 */ /* 0x000fe200078e0a14 */
[----:B------:R-:W-:-:S04]  /*0de0*/  @P0 IADD3 R4, PT, PT, R4, 0x1, RZ ;  /* 0x0000000104040810 */ /* 0x000fc80007ffe0ff */
[----:B------:R-:W-:-:S13]  /*0df0*/  ISETP.GE.U32.AND P2, PT, R9, R20, PT ;  /* 0x000000140900720c */ /* 0x000fda0003f46070 */
[----:B------:R-:W-:Y:S01]  /*0e00*/  @P2 VIADD R4, R4, 0x1 ;  /* 0x0000000104042836 */ /* 0x000fe20000000000 */
[----:B------:R-:W-:-:S04]  /*0e10*/  @!P3 LOP3.LUT R4, RZ, R20, RZ, 0x33, !PT ;  /* 0x00000014ff04b212 */ /* 0x000fc800078e33ff */
[----:B------:R-:W-:-:S05]  /*0e20*/  IADD3 R11, PT, PT, -R4, RZ, RZ ;  /* 0x000000ff040b7210 */ /* 0x000fca0007ffe1ff */
[----:B------:R-:W-:Y:S01]  /*0e30*/  IMAD R11, R20, R11, R34 ;  /* 0x0000000b140b7224 */ /* 0x000fe200078e0222 */
[----:B------:R-:W-:Y:S01]  /*0e40*/  MOV R34, R4 ;  /* 0x0000000400227202 */ /* 0x000fe20000000f00 */
[----:B------:R-:W-:Y:S06]  /*0e50*/  BRA `(.L_x_71) ;  /* 0x0000000000447947 */ /* 0x000fec0003800000 */
.L_x_70:
[----:B------:R-:W-:Y:S01]  /*0e60*/  MOV R26, R34 ;  /* 0x00000022001a7202 */ /* 0x000fe20000000f00 */
[----:B------:R-:W-:Y:S01]  /*0e70*/  IMAD.MOV.U32 R13, RZ, RZ, R35 ;  /* 0x000000ffff0d7224 */ /* 0x000fe200078e0023 */
[----:B------:R-:W-:Y:S01]  /*0e80*/  MOV R14, R20 ;  /* 0x00000014000e7202 */ /* 0x000fe20000000f00 */
[----:B------:R-:W-:Y:S01]  /*0e90*/  IMAD.MOV.U32 R11, RZ, RZ, R21 ;  /* 0x000000ffff0b7224 */ /* 0x000fe200078e0015 */
[----:B------:R-:W-:-:S07]  /*0ea0*/  MOV R12, 0xec0 ;  /* 0x00000ec0000c7802 */ /* 0x000fce0000000f00 */
[----:B------:R-:W-:Y:S05]  /*0eb0*/  CALL.REL.NOINC `($__internal_2_$__cuda_sm20_div_s64) ;  /* 0x0000005800ec7944 */ /* 0x000fea0003c00000 */
[----:B------:R-:W-:Y:S01]  /*0ec0*/  IADD3 R9, P0, PT, RZ, -R24, RZ ;  /* 0x80000018ff097210 */ /* 0x000fe20007f1e0ff */
[----:B------:R-:W-:Y:S01]  /*0ed0*/  IMAD.MOV.U32 R12, RZ, RZ, R34 ;  /* 0x000000ffff0c7224 */ /* 0x000fe200078e0022 */
[----:B------:R-:W-:Y:S01]  /*0ee0*/  MOV R13, R35 ;  /* 0x00000023000d7202 */ /* 0x000fe20000000f00 */
[----:B------:R-:W-:Y:S01]  /*0ef0*/  IMAD.MOV.U32 R34, RZ, RZ, R24 ;  /* 0x000000ffff227224 */ /* 0x000fe200078e0018 */
[-C--:B------:R-:W-:Y:S02]  /*0f00*/  IADD3.X R11, PT, PT, RZ, ~R25.reuse, RZ, P0, !PT ;  /* 0x80000019ff0b7210 */ /* 0x080fe400007fe4ff */
[----:B------:R-:W-:Y:S01]  /*0f10*/  MOV R35, R25 ;  /* 0x0000001900237202 */ /* 0x000fe20000000f00 */
[----:B------:R-:W-:-:S04]  /*0f20*/  IMAD.WIDE.U32 R12, R20, R9, R12 ;  /* 0x00000009140c7225 */ /* 0x000fc800078e000c */
[----:B------:R-:W-:-:S04]  /*0f30*/  IMAD R11, R11, R20, RZ ;  /* 0x000000140b0b7224 */ /* 0x000fc800078e02ff */
[----:B------:R-:W-:Y:S02]  /*0f40*/  IMAD R9, R21, R9, R11 ;  /* 0x0000000915097224 */ /* 0x000fe400078e020b */
[----:B------:R-:W-:-:S03]  /*0f50*/  IMAD.MOV.U32 R11, RZ, RZ, R12 ;  /* 0x000000ffff0b7224 */ /* 0x000fc600078e000c */
[----:B------:R-:W-:-:S07]  /*0f60*/  IADD3 R13, PT, PT, R9, R13, RZ ;  /* 0x0000000d090d7210 */ /* 0x000fce0007ffe0ff */
.L_x_71:
[----:B------:R-:W-:Y:S05]  /*0f70*/  BSYNC.RECONVERGENT B1 ;  /* 0x0000000000017941 */ /* 0x000fea0003800200 */
.L_x_69:
[----:B------:R-:W-:-:S04]  /*0f80*/  VIADD R9, R8, 0xffffffff ;  /* 0xffffffff08097836 */ /* 0x000fc80000000000 */
[----:B------:R-:W-:-:S06]  /*0f90*/  IMAD.WIDE.U32 R20, R9, 0x8, R18 ;  /* 0x0000000809147825 */ /* 0x000fcc00078e0012 */
[----:B------:R-:W2:Y:S01]  /*0fa0*/  LDG.E.64 R20, desc[UR12][R20.64] ;  /* 0x0000000c14147981 */ /* 0x000ea2000c1e1b00 */
[----:B------:R-:W-:Y:S01]  /*0fb0*/  MOV R6, R22 ;  /* 0x0000001600067202 */ /* 0x000fe20000000f00 */
[----:B------:R-:W-:Y:S01]  /*0fc0*/  IMAD R13, R13, R40, RZ ;  /* 0x000000280d0d7224 */ /* 0x000fe200078e02ff */
[----:B------:R-:W-:Y:S03]  /*0fd0*/  BSSY.RECONVERGENT B1, `(.L_x_72) ;  /* 0x000002f000017945 */ /* 0x000fe60003800200 */
[----:B------:R-:W-:-:S04]  /*0fe0*/  IMAD.WIDE.U32 R22, R40, R11, R6 ;  /* 0x0000000b28167225 */ /* 0x000fc800078e0006 */
[----:B------:R-:W-:-:S04]  /*0ff0*/  IMAD R7, R41, R11, R13 ;  /* 0x0000000b29077224 */ /* 0x000fc800078e020d */
[----:B------:R-:W-:Y:S01]  /*1000*/  IMAD.IADD R7, R23, 0x1, R7 ;  /* 0x0000000117077824 */ /* 0x000fe200078e0207 */
[----:B--2---:R-:W-:-:S04]  /*1010*/  LOP3.LUT R4, R39, R21, RZ, 0xfc, !PT ;  /* 0x0000001527047212 */ /* 0x004fc800078efcff */
[----:B------:R-:W-:-:S13]  /*1020*/  ISETP.NE.U32.AND P0, PT, R4, RZ, PT ;  /* 0x000000ff0400720c */ /* 0x000fda0003f05070 */
        /* <DEDUP_REMOVED lines=25> */
.L_x_73:
        /* <DEDUP_REMOVED lines=16> */
.L_x_74:
[----:B------:R-:W-:Y:S05]  /*12c0*/  BSYNC.RECONVERGENT B1 ;  /* 0x0000000000017941 */ /* 0x000fea0003800200 */
.L_x_72:
        /* <DEDUP_REMOVED lines=35> */
.L_x_76:
        /* <DEDUP_REMOVED lines=17> */
.L_x_77:
[----:B------:R-:W-:Y:S05]  /*1610*/  BSYNC.RECONVERGENT B1 ;  /* 0x0000000000017941 */ /* 0x000fea0003800200 */
.L_x_75:
        /* <DEDUP_REMOVED lines=20> */
[----:B------:R-:W-:-:S04]  /*1760*/  IMAD.HI.U32 R7, R7, R11, R6 ;  /* 0x0000000b07077227 */ /* 0x000fc800078e0006 */
[----:B------:R-:W-:Y:S02]  /*1770*/  IMAD.MOV.U32 R11, RZ, RZ, RZ ;  /* 0x000000ffff0b7224 */ /* 0x000fe400078e00ff */
        /* <DEDUP_REMOVED lines=13> */
.L_x_79:
        /* <DEDUP_REMOVED lines=10> */
[----:B------:R-:W-:Y:S01]  /*18f0*/  IADD3.X R7, PT, PT, RZ, ~R25, RZ, P0, !PT ;  /* 0x80000019ff077210 */ /* 0x000fe200007fe4ff */
[----:B------:R-:W-:-:S04]  /*1900*/  IMAD.WIDE.U32 R12, R20, R11, R12 ;  /* 0x0000000b140c7225 */ /* 0x000fc800078e000c */
[----:B------:R-:W-:-:S04]  /*1910*/  IMAD R7, R7, R20, RZ ;  /* 0x0000001407077224 */ /* 0x000fc800078e02ff */
[----:B------:R-:W-:-:S05]  /*1920*/  IMAD R7, R21, R11, R7 ;  /* 0x0000000b15077224 */ /* 0x000fca00078e0207 */
[----:B------:R-:W-:Y:S01]  /*1930*/  IADD3 R11, PT, PT, R13, R7, RZ ;  /* 0x000000070d0b7210 */ /* 0x000fe20007ffe0ff */
[----:B------:R-:W-:-:S07]  /*1940*/  IMAD.MOV.U32 R7, RZ, RZ, R25 ;  /* 0x000000ffff077224 */ /* 0x000fce00078e0019 */
.L_x_80:
[----:B------:R-:W-:Y:S05]  /*1950*/  BSYNC.RECONVERGENT B1 ;  /* 0x0000000000017941 */ /* 0x000fea0003800200 */
.L_x_78:
[----:B------:R-:W-:-:S06]  /*1960*/  IMAD.WIDE.U32 R38, R9, 0x8, R16 ;  /* 0x0000000809267825 */ /* 0x000fcc00078e0010 */
[----:B------:R-:W2:Y:S01]  /*1970*/  LDG.E.64 R38, desc[UR12][R38.64] ;  /* 0x0000000c26267981 */ /* 0x000ea2000c1e1b00 */
[----:B------:R-:W-:Y:S01]  /*1980*/  LOP3.LUT R9, R35, R21, RZ, 0xfc, !PT ;  /* 0x0000001523097212 */ /* 0x000fe200078efcff */
[----:B------:R-:W-:Y:S01]  /*1990*/  BSSY.RECONVERGENT B1, `(.L_x_81) ;  /* 0x0000030000017945 */ /* 0x000fe20003800200 */
[----:B------:R-:W-:Y:S02]  /*19a0*/  MOV R4, R36 ;  /* 0x0000002400047202 */ /* 0x000fe40000000f00 */
        /* <DEDUP_REMOVED lines=28> */
[----:B------:R-:W-:Y:S01]  /*1b70*/  MOV R20, R11 ;  /* 0x0000000b00147202 */ /* 0x000fe20000000f00 */
[----:B------:R-:W-:Y:S06]  /*1b80*/  BRA `(.L_x_83) ;  /* 0x0000000000407947 */ /* 0x000fec0003800000 */
.L_x_82:
        /* <DEDUP_REMOVED lines=8> */
[----:B------:R-:W-:-:S03]  /*1c10*/  MOV R12, R34 ;  /* 0x00000022000c7202 */ /* 0x000fc60000000f00 */
[----:B------:R-:W-:Y:S02]  /*1c20*/  IMAD.X R11, RZ, RZ, ~R25, P0 ;  /* 0x000000ffff0b7224 */ /* 0x000fe400000e0e19 */
[----:B------:R-:W-:-:S04]  /*1c30*/  IMAD.WIDE.U32 R12, R20, R9, R12 ;  /* 0x00000009140c7225 */ /* 0x000fc800078e000c */
[----:B------:R-:W-:Y:S01]  /*1c40*/  IMAD R11, R11, R20, RZ ;  /* 0x000000140b0b7224 */ /* 0x000fe200078e02ff */
[----:B------:R-:W-:-:S03]  /*1c50*/  MOV R20, R24 ;  /* 0x0000001800147202 */ /* 0x000fc60000000f00 */
[----:B------:R-:W-:Y:S01]  /*1c60*/  IMAD R11, R21, R9, R11 ;  /* 0x00000009150b7224 */ /* 0x000fe200078e020b */
[----:B------:R-:W-:-:S03]  /*1c70*/  MOV R9, R25 ;  /* 0x0000001900097202 */ /* 0x000fc60000000f00 */
[----:B------:R-:W-:-:S07]  /*1c80*/  IMAD.IADD R13, R11, 0x1, R13 ;  /* 0x000000010b0d7824 */ /* 0x000fce00078e020d */
.L_x_83:
[----:B------:R-:W-:Y:S05]  /*1c90*/  BSYNC.RECONVERGENT B1 ;  /* 0x0000000000017941 */ /* 0x000fea0003800200 */
.L_x_81:
[----:B------:R-:W-:Y:S01]  /*1ca0*/  IMAD R13, R13, R38, RZ ;  /* 0x000000260d0d7224 */ /* 0x000fe200078e02ff */
[----:B------:R-:W-:Y:S01]  /*1cb0*/  IADD3 R8, PT, PT, R8, -0x4, RZ ;  /* 0xfffffffc08087810 */ /* 0x000fe20007ffe0ff */
[----:B------:R-:W-:Y:S02]  /*1cc0*/  IMAD.MOV.U32 R14, RZ, RZ, R22 ;  /* 0x000000ffff0e7224 */ /* 0x000fe400078e0016 */
[-C--:B------:R-:W-:Y:S02]  /*1cd0*/  IMAD R13, R39, R12.reuse, R13 ;  /* 0x0000000c270d7224 */ /* 0x080fe400078e020d */
[----:B------:R-:W-:-:S04]  /*1ce0*/  IMAD.WIDE.U32 R22, R38, R12, R14 ;  /* 0x0000000c26167225 */ /* 0x000fc800078e000e */
[----:B------:R-:W-:Y:S01]  /*1cf0*/  IMAD.IADD R23, R23, 0x1, R13 ;  /* 0x0000000117177824 */ /* 0x000fe200078e020d */
[----:B------:R-:W-:Y:S06]  /*1d00*/  @P1 BRA `(.L_x_84) ;  /* 0xffffffe400781947 */ /* 0x000fec000383ffff */
[----:B------:R-:W-:-:S07]  /*1d10*/  IADD3 R8, PT, PT, R8, 0x1, RZ ;  /* 0x0000000108087810 */ /* 0x000fce0007ffe0ff */
.L_x_59:
[----:B------:R-:W0:Y:S02]  /*1d20*/  LDCU UR4, c[0x0][0x3a0] ;  /* 0x00007400ff0477ac */ /* 0x000e240008000800 */
[----:B0-----:R-:W-:-:S09]  /*1d30*/  ULOP3.LUT UP0, UR4, UR4, 0x3, URZ, 0xc0, !UPT ;  /* 0x0000000304047892 */ /* 0x001fd2000f80c0ff */
[----:B------:R-:W-:Y:S05]  /*1d40*/  BRA.U !UP0, `(.L_x_58) ;  /* 0x0000001108887547 */ /* 0x000fea000b800000 */
[----:B------:R-:W-:-:S09]  /*1d50*/  UISETP.NE.AND UP0, UPT, UR4, 0x1, UPT ;  /* 0x000000010400788c */ /* 0x000fd2000bf05270 */
[----:B------:R-:W-:Y:S05]  /*1d60*/  BRA.U !UP0, `(.L_x_85) ;  /* 0x0000000d08487547 */ /* 0x000fea000b800000 */
[----:B------:R-:W0:Y:S02]  /*1d70*/  LDC.64 R16, c[0x0][0x390] ;  /* 0x0000e400ff107b82 */ /* 0x000e240000000a00 */
[----:B0-----:R-:W-:-:S06]  /*1d80*/  IMAD.WIDE.U32 R16, R8, 0x8, R16 ;  /* 0x0000000808107825 */ /* 0x001fcc00078e0010 */
[----:B------:R-:W2:Y:S01]  /*1d90*/  LDG.E.64 R16, desc[UR12][R16.64] ;  /* 0x0000000c10107981 */ /* 0x000ea2000c1e1b00 */
[----:B------:R-:W-:Y:S01]  /*1da0*/  BSSY.RECONVERGENT B1, `(.L_x_86) ;  /* 0x000002b000017945 */ /* 0x000fe20003800200 */
[----:B--2---:R-:W-:-:S04]  /*1db0*/  LOP3.LUT R10, R7, R17, RZ, 0xfc, !PT ;  /* 0x00000011070a7212 */ /* 0x004fc800078efcff */
[----:B------:R-:W-:-:S13]  /*1dc0*/  ISETP.NE.U32.AND P0, PT, R10, RZ, PT ;  /* 0x000000ff0a00720c */ /* 0x000fda0003f05070 */
[----:B------:R-:W-:Y:S05]  /*1dd0*/  @P0 BRA `(.L_x_87) ;  /* 0x0000000000600947 */ /* 0x000fea0003800000 */
[----:B------:R-:W0:Y:S01]  /*1de0*/  I2F.U32.RP R7, R16 ;  /* 0x0000001000077306 */ /* 0x000e220000209000 */
[----:B------:R-:W-:Y:S02]  /*1df0*/  IADD3 R13, PT, PT, RZ, -R16, RZ ;  /* 0x80000010ff0d7210 */ /* 0x000fe40007ffe0ff */
[----:B------:R-:W-:-:S05]  /*1e00*/  ISETP.NE.U32.AND P2, PT, R16, RZ, PT ;  /* 0x000000ff1000720c */ /* 0x000fca0003f45070 */
[----:B0-----:R-:W0:Y:S02]  /*1e10*/  MUFU.RCP R7, R7 ;  /* 0x0000000700077308 */ /* 0x001e240000001000 */
[----:B0-----:R-:W-:Y:S02]  /*1e20*/  VIADD R10, R7, 0xffffffe ;  /* 0x0ffffffe070a7836 */ /* 0x001fe40000000000 */
[----:B------:R-:W-:-:S04]  /*1e30*/  IMAD.MOV.U32 R7, RZ, RZ, RZ ;  /* 0x000000ffff077224 */ /* 0x000fc800078e00ff */
        /* <DEDUP_REMOVED lines=16> */
[----:B------:R-:W-:Y:S01]  /*1f40*/  MOV R6, R11 ;  /* 0x0000000b00067202 */ /* 0x000fe20000000f00 */
[----:B------:R-:W-:Y:S06]  /*1f50*/  BRA `(.L_x_88) ;  /* 0x00000000003c7947 */ /* 0x000fec0003800000 */
.L_x_87:
[----:B------:R-:W-:Y:S01]  /*1f60*/  MOV R26, R6 ;  /* 0x00000006001a7202 */ /* 0x000fe20000000f00 */
[----:B------:R-:W-:Y:S01]  /*1f70*/  IMAD.MOV.U32 R13, RZ, RZ, R7 ;  /* 0x000000ffff0d7224 */ /* 0x000fe200078e0007 */
[----:B------:R-:W-:Y:S01]  /*1f80*/  MOV R14, R16 ;  /* 0x00000010000e7202 */ /* 0x000fe20000000f00 */
[----:B------:R-:W-:Y:S01]  /*1f90*/  IMAD.MOV.U32 R11, RZ, RZ, R17 ;  /* 0x000000ffff0b7224 */ /* 0x000fe200078e0011 */
[----:B------:R-:W-:-:S07]  /*1fa0*/  MOV R12, 0x1fc0 ;  /* 0x00001fc0000c7802 */ /* 0x000fce0000000f00 */
[----:B------:R-:W-:Y:S05]  /*1fb0*/  CALL.REL.NOINC `($__internal_2_$__cuda_sm20_div_s64) ;  /* 0x0000004800ac7944 */ /* 0x000fea0003c00000 */
[----:B------:R-:W-:-:S04]  /*1fc0*/  IADD3 R13, P0, PT, RZ, -R24, RZ ;  /* 0x80000018ff0d7210 */ /* 0x000fc80007f1e0ff */
[----:B------:R-:W-:Y:S01]  /*1fd0*/  IADD3.X R11, PT, PT, RZ, ~R25, RZ, P0, !PT ;  /* 0x80000019ff0b7210 */ /* 0x000fe200007fe4ff */
[----:B------:R-:W-:-:S04]  /*1fe0*/  IMAD.WIDE.U32 R6, R16, R13, R6 ;  /* 0x0000000d10067225 */ /* 0x000fc800078e0006 */
[----:B------:R-:W-:Y:S02]  /*1ff0*/  IMAD R11, R11, R16, RZ ;  /* 0x000000100b0b7224 */ /* 0x000fe400078e02ff */
[----:B------:R-:W-:Y:S02]  /*2000*/  IMAD.MOV.U32 R35, RZ, RZ, R6 ;  /* 0x000000ffff237224 */ /* 0x000fe400078e0006 */
[----:B------:R-:W-:Y:S02]  /*2010*/  IMAD R11, R17, R13, R11 ;  /* 0x0000000d110b7224 */ /* 0x000fe400078e020b */
[----:B------:R-:W-:-:S03]  /*2020*/  IMAD.MOV.U32 R6, RZ, RZ, R24 ;  /* 0x000000ffff067224 */ /* 0x000fc600078e0018 */
[----:B------:R-:W-:Y:S02]  /*2030*/  IADD3 R13, PT, PT, R7, R11, RZ ;  /* 0x0000000b070d7210 */ /* 0x000fe40007ffe0ff */
[----:B------:R-:W-:-:S07]  /*2040*/  MOV R7, R25 ;  /* 0x0000001900077202 */ /* 0x000fce0000000f00 */
.L_x_88:
[----:B------:R-:W-:Y:S05]  /*2050*/  BSYNC.RECONVERGENT B1 ;  /* 0x0000000000017941 */ /* 0x000fea0003800200 */
.L_x_86:
[----:B------:R-:W0:Y:S02]  /*2060*/  LDC.64 R36, c[0x0][0x398] ;  /* 0x0000e600ff247b82 */ /* 0x000e240000000a00 */
[----:B0-----:R-:W-:-:S06]  /*2070*/  IMAD.WIDE.U32 R36, R8, 0x8, R36 ;  /* 0x0000000808247825 */ /* 0x001fcc00078e0024 */
        /* <DEDUP_REMOVED lines=12> */
[----:B------:R-:W-:-:S05]  /*2140*/  IMAD.MOV.U32 R19, RZ, RZ, RZ ;  /* 0x000000ffff137224 */ /* 0x000fca00078e00ff */
[----:B0-----:R-:W0:Y:S02]  /*2150*/  MUFU.RCP R9, R9 ;  /* 0x0000000900097308 */ /* 0x001e240000001000 */
[----:B0-----:R-:W-:-:S06]  /*2160*/  IADD3 R4, PT, PT, R9, 0xffffffe, RZ ;  /* 0x0ffffffe09047810 */ /* 0x001fcc0007ffe0ff */
[----:B------:R0:W1:Y:S02]  /*2170*/  F2I.FTZ.U32.TRUNC.NTZ R5, R4 ;  /* 0x0000000400057305 */ /* 0x000064000021f000 */
[----:B0-----:R-:W-:Y:S02]  /*2180*/  HFMA2 R4, -RZ, RZ, 0, 0 ;  /* 0x00000000ff047431 */ /* 0x001fe400000001ff */
[----:B-1----:R-:W-:-:S04]  /*2190*/  IMAD R11, R11, R5, RZ ;  /* 0x000000050b0b7224 */ /* 0x002fc800078e02ff */
[----:B------:R-:W-:-:S06]  /*21a0*/  IMAD.HI.U32 R11, R5, R11, R4 ;  /* 0x0000000b050b7227 */ /* 0x000fcc00078e0004 */
[----:B------:R-:W-:Y:S01]  /*21b0*/  IMAD.HI.U32 R18, R11, R20, RZ ;  /* 0x000000140b127227 */ /* 0x000fe200078e00ff */
[----:B------:R-:W-:-:S03]  /*21c0*/  MOV R11, RZ ;  /* 0x000000ff000b7202 */ /* 0x000fc60000000f00 */
        /* <DEDUP_REMOVED lines=11> */
.L_x_90:
        /* <DEDUP_REMOVED lines=8> */
[-C--:B------:R-:W-:Y:S01]  /*2300*/  MOV R19, R25.reuse ;  /* 0x0000001900137202 */ /* 0x080fe20000000f00 */
[----:B------:R-:W-:Y:S01]  /*2310*/  IMAD.MOV.U32 R18, RZ, RZ, R24 ;  /* 0x000000ffff127224 */ /* 0x000fe200078e0018 */
[----:B------:R-:W-:-:S05]  /*2320*/  IADD3.X R5, PT, PT, RZ, ~R25, RZ, P0, !PT ;  /* 0x80000019ff057210 */ /* 0x000fca00007fe4ff */
[----:B------:R-:W-:Y:S01]  /*2330*/  IMAD R10, R5, R16, RZ ;  /* 0x00000010050a7224 */ /* 0x000fe200078e02ff */
[----:B------:R-:W-:-:S03]  /*2340*/  MOV R5, R9 ;  /* 0x0000000900057202 */ /* 0x000fc60000000f00 */
[----:B------:R-:W-:-:S04]  /*2350*/  IMAD.WIDE.U32 R4, R16, R11, R4 ;  /* 0x0000000b10047225 */ /* 0x000fc800078e0004 */
[----:B------:R-:W-:Y:S02]  /*2360*/  IMAD R11, R17, R11, R10 ;  /* 0x0000000b110b7224 */ /* 0x000fe400078e020a */
[----:B------:R-:W-:-:S03]  /*2370*/  IMAD.MOV.U32 R9, RZ, RZ, R4 ;  /* 0x000000ffff097224 */ /* 0x000fc600078e0004 */
[----:B------:R-:W-:-:S07]  /*2380*/  IADD3 R11, PT, PT, R11, R5, RZ ;  /* 0x000000050b0b7210 */ /* 0x000fce0007ffe0ff */
.L_x_91:
[----:B------:R-:W-:Y:S05]  /*2390*/  BSYNC.RECONVERGENT B1 ;  /* 0x0000000000017941 */ /* 0x000fea0003800200 */
.L_x_89:
[----:B------:R-:W0:Y:S01]  /*23a0*/  LDC.64 R16, c[0x0][0x390] ;  /* 0x0000e400ff107b82 */ /* 0x000e220000000a00 */
[----:B------:R-:W-:-:S04]  /*23b0*/  VIADD R4, R8, 0xffffffff ;  /* 0xffffffff08047836 */ /* 0x000fc80000000000 */
[----:B0-----:R-:W-:-:S06]  /*23c0*/  IMAD.WIDE.U32 R16, R4, 0x8, R16 ;  /* 0x0000000804107825 */ /* 0x001fcc00078e0010 */
        /* <DEDUP_REMOVED lines=30> */
[----:B------:R-:W-:Y:S02]  /*25b0*/  IMAD R10, R16, R5, R6 ;  /* 0x00000005100a7224 */ /* 0x000fe400078e0206 */
[----:B------:R-:W-:Y:S01]  /*25c0*/  IMAD.MOV.U32 R6, RZ, RZ, R11 ;  /* 0x000000ffff067224 */ /* 0x000fe200078e000b */
[----:B------:R-:W-:Y:S06]  /*25d0*/  BRA `(.L_x_94) ;  /* 0x0000000000407947 */ /* 0x000fec0003800000 */
.L_x_93:
        /* <DEDUP_REMOVED lines=11> */
[----:B------:R-:W-:Y:S02]  /*2690*/  IMAD.MOV.U32 R7, RZ, RZ, R25 ;  /* 0x000000ffff077224 */ /* 0x000fe400078e0019 */
[----:B------:R-:W-:-:S04]  /*26a0*/  IMAD.WIDE.U32 R10, R16, R9, R10 ;  /* 0x00000009100a7225 */ /* 0x000fc800078e000a */
[----:B------:R-:W-:-:S04]  /*26b0*/  IMAD R5, R5, R16, RZ ;  /* 0x0000001005057224 */ /* 0x000fc800078e02ff */
[----:B------:R-:W-:-:S05]  /*26c0*/  IMAD R5, R17, R9, R5 ;  /* 0x0000000911057224 */ /* 0x000fca00078e0205 */
[----:B------:R-:W-:-:S07]  /*26d0*/  IADD3 R9, PT, PT, R11, R5, RZ ;  /* 0x000000050b097210 */ /* 0x000fce0007ffe0ff */
.L_x_94:
[----:B------:R-:W-:Y:S05]  /*26e0*/  BSYNC.RECONVERGENT B1 ;  /* 0x0000000000017941 */ /* 0x000fea0003800200 */
.L_x_92:
[----:B------:R-:W0:Y:S02]  /*26f0*/  LDC.64 R38, c[0x0][0x398] ;  /* 0x0000e600ff267b82 */ /* 0x000e240000000a00 */
[----:B0-----:R-:W-:-:S06]  /*2700*/  IMAD.WIDE.U32 R38, R4, 0x8, R38 ;  /* 0x0000000804267825 */ /* 0x001fcc00078e0026 */
        /* <DEDUP_REMOVED lines=33> */
.L_x_96:
[----:B------:R-:W-:Y:S01]  /*2920*/  MOV R26, R18 ;  /* 0x00000012001a7202 */ /* 0x000fe20000000f00 */
[----:B------:R-:W-:Y:S01]  /*2930*/  IMAD.MOV.U32 R13, RZ, RZ, R19 ;  /* 0x000000ffff0d7224 */ /* 0x000fe200078e0013 */
[----:B------:R-:W-:Y:S01]  /*2940*/  MOV R14, R16 ;  /* 0x00000010000e7202 */ /* 0x000fe20000000f00 */
[----:B------:R-:W-:Y:S01]  /*2950*/  IMAD.MOV.U32 R11, RZ, RZ, R17 ;  /* 0x000000ffff0b7224 */ /* 0x000fe200078e0011 */
[----:B------:R-:W-:-:S07]  /*2960*/  MOV R12, 0x2980 ;  /* 0x00002980000c7802 */ /* 0x000fce0000000f00 */
[----:B------:R-:W-:Y:S05]  /*2970*/  CALL.REL.NOINC `($__internal_2_$__cuda_sm20_div_s64) ;  /* 0x00000040003c7944 */ /* 0x000fea0003c00000 */
[----:B------:R-:W-:Y:S01]  /*2980*/  IADD3 R9, P0, PT, RZ, -R24, RZ ;  /* 0x80000018ff097210 */ /* 0x000fe20007f1e0ff */
[----:B------:R-:W-:Y:S02]  /*2990*/  IMAD.MOV.U32 R10, RZ, RZ, R18 ;  /* 0x000000ffff0a7224 */ /* 0x000fe400078e0012 */
[----:B------:R-:W-:Y:S01]  /*29a0*/  IMAD.MOV.U32 R20, RZ, RZ, R24 ;  /* 0x000000ffff147224 */ /* 0x000fe200078e0018 */
[----:B------:R-:W-:-:S05]  /*29b0*/  IADD3.X R11, PT, PT, RZ, ~R25, RZ, P0, !PT ;  /* 0x80000019ff0b7210 */ /* 0x000fca00007fe4ff */
[----:B------:R-:W-:Y:S01]  /*29c0*/  IMAD R12, R11, R16, RZ ;  /* 0x000000100b0c7224 */ /* 0x000fe200078e02ff */
[----:B------:R-:W-:-:S03]  /*29d0*/  MOV R11, R19 ;  /* 0x00000013000b7202 */ /* 0x000fc60000000f00 */
[----:B------:R-:W-:-:S04]  /*29e0*/  IMAD.WIDE.U32 R10, R16, R9, R10 ;  /* 0x00000009100a7225 */ /* 0x000fc800078e000a */
[----:B------:R-:W-:-:S05]  /*29f0*/  IMAD R9, R17, R9, R12 ;  /* 0x0000000911097224 */ /* 0x000fca00078e020c */
[----:B------:R-:W-:Y:S01]  /*2a00*/  IADD3 R11, PT, PT, R9, R11, RZ ;  /* 0x0000000b090b7210 */ /* 0x000fe20007ffe0ff */
[----:B------:R-:W-:-:S07]  /*2a10*/  IMAD.MOV.U32 R9, RZ, RZ, R25 ;  /* 0x000000ffff097224 */ /* 0x000fce00078e0019 */
.L_x_97:
[----:B------:R-:W-:Y:S05]  /*2a20*/  BSYNC.RECONVERGENT B1 ;  /* 0x0000000000017941 */ /* 0x000fea0003800200 */
.L_x_95:
[----:B------:R-:W-:Y:S01]  /*2a30*/  MOV R36, R22 ;  /* 0x0000001600247202 */ /* 0x000fe20000000f00 */
[----:B------:R-:W-:Y:S02]  /*2a40*/  IMAD R11, R11, R38, RZ ;  /* 0x000000260b0b7224 */ /* 0x000fe400078e02ff */
[----:B------:R-:W-:Y:S02]  /*2a50*/  VIADD R8, R8, 0xfffffffe ;  /* 0xfffffffe08087836 */ /* 0x000fe40000000000 */
[----:B------:R-:W-:-:S04]  /*2a60*/  IMAD.WIDE.U32 R22, R38, R10, R36 ;  /* 0x0000000a26167225 */ /* 0x000fc800078e0024 */
[----:B------:R-:W-:-:S05]  /*2a70*/  IMAD R11, R39, R10, R11 ;  /* 0x0000000a270b7224 */ /* 0x000fca00078e020b */
[----:B------:R-:W-:-:S07]  /*2a80*/  IADD3 R23, PT, PT, R23, R11, RZ ;  /* 0x0000000b17177210 */ /* 0x000fce0007ffe0ff */
.L_x_85:
[----:B------:R-:W0:Y:S02]  /*2a90*/  LDCU UR4, c[0x0][0x3a0] ;  /* 0x00007400ff0477ac */ /* 0x000e240008000800 */
[----:B0-----:R-:W-:-:S04]  /*2aa0*/  ULOP3.LUT UR4, UR4, 0x1, URZ, 0xc0, !UPT ;  /* 0x0000000104047892 */ /* 0x001fc8000f8ec0ff */
[----:B------:R-:W-:-:S09]  /*2ab0*/  UISETP.NE.U32.AND UP0, UPT, UR4, 0x1, UPT ;  /* 0x000000010400788c */ /* 0x000fd2000bf05070 */
[----:B------:R-:W-:Y:S05]  /*2ac0*/  BRA.U UP0, `(.L_x_58) ;  /* 0x0000000500287547 */ /* 0x000fea000b800000 */
        /* <DEDUP_REMOVED lines=24> */
[----:B------:R-:W-:Y:S01]  /*2c50*/  @!P1 LOP3.LUT R6, RZ, R10, RZ, 0x33, !PT ;  /* 0x0000000aff069212 */ /* 0x000fe200078e33ff */
[----:B------:R-:W-:Y:S06]  /*2c60*/  BRA `(.L_x_100) ;  /* 0x0000000000187947 */ /* 0x000fec0003800000 */
.L_x_99:
[----:B------:R-:W-:Y:S01]  /*2c70*/  MOV R18, R6 ;  /* 0x0000000600127202 */ /* 0x000fe20000000f00 */
[----:B------:R-:W-:Y:S01]  /*2c80*/  IMAD.MOV.U32 R19, RZ, RZ, R7 ;  /* 0x000000ffff137224 */ /* 0x000fe200078e0007 */
[----:B------:R-:W-:Y:S01]  /*2c90*/  MOV R24, R10 ;  /* 0x0000000a00187202 */ /* 0x000fe20000000f00 */
[----:B------:R-:W-:Y:S01]  /*2ca0*/  IMAD.MOV.U32 R21, RZ, RZ, R11 ;  /* 0x000000ffff157224 */ /* 0x000fe200078e000b */
[----:B------:R-:W-:-:S07]  /*2cb0*/  MOV R26, 0x2cd0 ;  /* 0x00002cd0001a7802 */ /* 0x000fce0000000f00 */
[----:B------:R-:W-:Y:S05]  /*2cc0*/  CALL.REL.NOINC `($__internal_3_$__cuda_sm20_rem_s64) ;  /* 0x0000004000b47944 */ /* 0x000fea0003c00000 */
.L_x_100:
[----:B------:R-:W-:Y:S05]  /*2cd0*/  BSYNC.RECONVERGENT B1 ;  /* 0x0000000000017941 */ /* 0x000fea0003800200 */
.L_x_98:
        /* <DEDUP_REMOVED lines=17> */
[----:B------:R-:W0:Y:S02]  /*2df0*/  F2I.FTZ.U32.TRUNC.NTZ R7, R9 ;  /* 0x0000000900077305 */ /* 0x000e24000021f000 */
[----:B0-----:R-:W-:-:S04]  /*2e00*/  IMAD R11, R11, R7, RZ ;  /* 0x000000070b0b7224 */ /* 0x001fc800078e02ff */
[----:B------:R-:W-:-:S06]  /*2e10*/  IMAD.HI.U32 R11, R7, R11, R6 ;  /* 0x0000000b070b7227 */ /* 0x000fcc00078e0006 */
[----:B------:R-:W-:-:S05]  /*2e20*/  IMAD.HI.U32 R6, R11, R20, RZ ;  /* 0x000000140b067227 */ /* 0x000fca00078e00ff */
[----:B------:R-:W-:-:S05]  /*2e30*/  IADD3 R7, PT, PT, -R6, RZ, RZ ;  /* 0x000000ff06077210 */ /* 0x000fca0007ffe1ff */
[----:B------:R-:W-:Y:S02]  /*2e40*/  IMAD R6, R10, R7, R20 ;  /* 0x000000070a067224 */ /* 0x000fe400078e0214 */
[----:B------:R-:W-:-:S03]  /*2e50*/  IMAD.MOV.U32 R7, RZ, RZ, RZ ;  /* 0x000000ffff077224 */ /* 0x000fc600078e00ff */
[----:B------:R-:W-:-:S13]  /*2e60*/  ISETP.GE.U32.AND P0, PT, R6, R10, PT ;  /* 0x0000000a0600720c */ /* 0x000fda0003f06070 */
[----:B------:R-:W-:-:S05]  /*2e70*/  @P0 IMAD.IADD R6, R6, 0x1, -R10 ;  /* 0x0000000106060824 */ /* 0x000fca00078e0a0a */
[----:B------:R-:W-:-:S13]  /*2e80*/  ISETP.GE.U32.AND P0, PT, R6, R10, PT ;  /* 0x0000000a0600720c */ /* 0x000fda0003f06070 */
[----:B------:R-:W-:Y:S02]  /*2e90*/  @P0 IADD3 R6, PT, PT, -R10, R6, RZ ;  /* 0x000000060a060210 */ /* 0x000fe40007ffe1ff */
[----:B------:R-:W-:Y:S01]  /*2ea0*/  @!P1 LOP3.LUT R6, RZ, R10, RZ, 0x33, !PT ;  /* 0x0000000aff069212 */ /* 0x000fe200078e33ff */
[----:B------:R-:W-:Y:S06]  /*2eb0*/  BRA `(.L_x_103) ;  /* 0x0000000000187947 */ /* 0x000fec0003800000 */
.L_x_102:
[----:B------:R-:W-:Y:S01]  /*2ec0*/  MOV R24, R10 ;  /* 0x0000000a00187202 */ /* 0x000fe20000000f00 */
[----:B------:R-:W-:Y:S01]  /*2ed0*/  IMAD.MOV.U32 R21, RZ, RZ, R11 ;  /* 0x000000ffff157224 */ /* 0x000fe200078e000b */
[----:B------:R-:W-:Y:S01]  /*2ee0*/  MOV R18, R20 ;  /* 0x0000001400127202 */ /* 0x000fe20000000f00 */
[----:B------:R-:W-:Y:S01]  /*2ef0*/  IMAD.MOV.U32 R19, RZ, RZ, R9 ;  /* 0x000000ffff137224 */ /* 0x000fe200078e0009 */
[----:B------:R-:W-:-:S07]  /*2f00*/  MOV R26, 0x2f20 ;  /* 0x00002f20001a7802 */ /* 0x000fce0000000f00 */
[----:B------:R-:W-:Y:S05]  /*2f10*/  CALL.REL.NOINC `($__internal_3_$__cuda_sm20_rem_s64) ;  /* 0x0000004000207944 */ /* 0x000fea0003c00000 */
.L_x_103:
[----:B------:R-:W-:Y:S05]  /*2f20*/  BSYNC.RECONVERGENT B1 ;  /* 0x0000000000017941 */ /* 0x000fea0003800200 */
.L_x_101:
[----:B------:R-:W-:Y:S02]  /*2f30*/  IMAD R7, R7, R16, RZ ;  /* 0x0000001007077224 */ /* 0x000fe400078e02ff */
[----:B------:R-:W-:-:S04]  /*2f40*/  IMAD.WIDE.U32 R22, R16, R6, R22 ;  /* 0x0000000610167225 */ /* 0x000fc800078e0016 */
[----:B------:R-:W-:-:S05]  /*2f50*/  IMAD R7, R17, R6, R7 ;  /* 0x0000000611077224 */ /* 0x000fca00078e0207 */
[----:B------:R-:W-:-:S07]  /*2f60*/  IADD3 R23, PT, PT, R23, R7, RZ ;  /* 0x0000000717177210 */ /* 0x000fce0007ffe0ff */
.L_x_58:
[----:B------:R-:W0:Y:S02]  /*2f70*/  LDCU.64 UR4, c[0x0][0x388] ;  /* 0x00007100ff0477ac */ /* 0x000e240008000a00 */
[----:B0-----:R-:W-:Y:S02]  /*2f80*/  LEA R8, P1, R22, UR4, 0x1 ;  /* 0x0000000416087c11 */ /* 0x001fe4000f8208ff */
[----:B------:R-:W-:Y:S02]  /*2f90*/  LEA R6, P0, R4, UR4, 0x1 ;  /* 0x0000000404067c11 */ /* 0x000fe4000f8008ff */
[----:B------:R-:W-:Y:S02]  /*2fa0*/  LEA.HI.X R9, R22, UR5, R23, 0x1, P1 ;  /* 0x0000000516097c11 */ /* 0x000fe400088f0c17 */
[----:B------:R-:W-:-:S04]  /*2fb0*/  LEA.HI.X R7, R4, UR5, R5, 0x1, P0 ;  /* 0x0000000504077c11 */ /* 0x000fc800080f0c05 */
[----:B------:R-:W2:Y:S04]  /*2fc0*/  LDG.E.U16 R9, desc[UR12][R8.64] ;  /* 0x0000000c08097981 */ /* 0x000ea8000c1e1500 */
[----:B------:R-:W2:Y:S02]  /*2fd0*/  LDG.E.U16 R6, desc[UR12][R6.64] ;  /* 0x0000000c06067981 */ /* 0x000ea4000c1e1500 */
[----:B--2---:R-:W-:-:S05]  /*2fe0*/  HMNMX2.BF16_V2 R9, R6.H0_H0, R9.H0_H0, !PT ;  /* 0x2000000906097240 */ /* 0x004fca0007a00800 */
[----:B------:R0:W-:Y:S01]  /*2ff0*/  STS.U16 [R3], R9 ;  /* 0x0000000903007388 */ /* 0x0001e20000000400 */
[----:B------:R-:W-:Y:S05]  /*3000*/  BRA `(.L_x_104) ;  /* 0x0000003400b87947 */ /* 0x000fea0003800000 */
.L_x_57:
[----:B------:R-:W-:-:S04]  /*3010*/  ISETP.GE.U32.AND P0, PT, R6, UR8, PT ;  /* 0x0000000806007c0c */ /* 0x000fc8000bf06070 */
[----:B------:R-:W-:-:S13]  /*3020*/  ISETP.GE.U32.AND.EX P0, PT, RZ, UR9, PT, P0 ;  /* 0x00000009ff007c0c */ /* 0x000fda000bf06100 */
[----:B------:R-:W-:Y:S05]  /*3030*/  @P0 BRA `(.L_x_104) ;  /* 0x0000003400ac0947 */ /* 0x000fea0003800000 */
[----:B------:R-:W0:Y:S01]  /*3040*/  S2R R5, SR_CTAID.Y ;  /* 0x0000000000057919 */ /* 0x000e220000002600 */
[----:B------:R-:W-:Y:S01]  /*3050*/  ISETP.GE.AND P0, PT, R10, RZ, PT ;  /* 0x000000ff0a00720c */ /* 0x000fe20003f06270 */
[----:B------:R-:W-:Y:S02]  /*3060*/  IMAD.MOV.U32 R7, RZ, RZ, RZ ;  /* 0x000000ffff077224 */ /* 0x000fe400078e00ff */
[----:B0-----:R-:W-:-:S04]  /*3070*/  IMAD.WIDE.U32 R18, R5, UR8, R6 ;  /* 0x0000000805127c25 */ /* 0x001fc8000f8e0006 */
[----:B------:R-:W-:-:S06]  /*3080*/  IMAD R5, R5, UR9, R19 ;  /* 0x0000000905057c24 */ /* 0x000fcc000f8e0213 */
[----:B------:R-:W-:Y:S05]  /*3090*/  @!P0 BRA `(.L_x_105) ;  /* 0x00000034008c8947 */ /* 0x000fea0003800000 */
[----:B------:R-:W-:Y:S02]  /*30a0*/  ISETP.GE.U32.AND P0, PT, R10, 0x7, PT ;  /* 0x000000070a00780c */ /* 0x000fe40003f06070 */
[----:B------:R-:W-:Y:S02]  /*30b0*/  MOV R19, R5 ;  /* 0x0000000500137202 */ /* 0x000fe40000000f00 */
[----:B------:R-:W-:-:S09]  /*30c0*/  LOP3.LUT R15, R11, 0x7, RZ, 0xc0, !PT ;  /* 0x000000070b0f7812 */ /* 0x000fd200078ec0ff */
[----:B------:R-:W-:Y:S05]  /*30d0*/  @!P0 BRA `(.L_x_106) ;  /* 0x0000001c00388947 */ /* 0x000fea0003800000 */
[----:B------:R-:W0:Y:S01]  /*30e0*/  LDC.64 R34, c[0x0][0x390] ;  /* 0x0000e400ff227b82 */ /* 0x000e220000000a00 */
[C---:B------:R-:W-:Y:S01]  /*30f0*/  LOP3.LUT R6, R11.reuse, 0xfffffff8, RZ, 0xc0, !PT ;  /* 0xfffffff80b067812 */ /* 0x040fe200078ec0ff */
[----:B------:R-:W-:-:S03]  /*3100*/  VIADD R10, R11, 0xfffffffc ;  /* 0xfffffffc0b0a7836 */ /* 0x000fc60000000000 */
[----:B------:R-:W-:-:S03]  /*3110*/  IADD3 R6, PT, PT, -R6, RZ, RZ ;  /* 0x000000ff06067210 */ /* 0x000fc60007ffe1ff */
[----:B------:R-:W1:Y:S04]  /*3120*/  LDC.64 R16, c[0x0][0x398] ;  /* 0x0000e600ff107b82 */ /* 0x000e680000000a00 */
.L_x_131:
[----:B------:R-:W-:-:S04]  /*3130*/  VIADD R5, R10, 0x3 ;  /* 0x000000030a057836 */ /* 0x000fc80000000000 */
[----:B0-----:R-:W-:-:S06]  /*3140*/  IMAD.WIDE.U32 R20, R5, 0x8, R34 ;  /* 0x0000000805147825 */ /* 0x001fcc00078e0022 */
[----:B------:R-:W2:Y:S01]  /*3150*/  LDG.E.64 R20, desc[UR12][R20.64] ;  /* 0x0000000c14147981 */ /* 0x000ea2000c1e1b00 */
[----:B------:R-:W-:Y:S01]  /*3160*/  BSSY.RECONVERGENT B1, `(.L_x_107) ;  /* 0x000002a000017945 */ /* 0x000fe20003800200 */
[----:B--2---:R-:W-:-:S04]  /*3170*/  LOP3.LUT R4, R19, R21, RZ, 0xfc, !PT ;  /* 0x0000001513047212 */ /* 0x004fc800078efcff */
[----:B------:R-:W-:-:S13]  /*3180*/  ISETP.NE.U32.AND P0, PT, R4, RZ, PT ;  /* 0x000000ff0400720c */ /* 0x000fda0003f05070 */
[----:B------:R-:W-:Y:S05]  /*3190*/  @P0 BRA `(.L_x_108) ;  /* 0x00000000005c0947 */ /* 0x000fea0003800000 */
[----:B------:R-:W0:Y:S01]  /*31a0*/  I2F.U32.RP R4, R20 ;  /* 0x0000001400047306 */ /* 0x000e220000209000 */
[----:B------:R-:W-:Y:S01]  /*31b0*/  IMAD.MOV R7, RZ, RZ, -R20 ;  /* 0x000000ffff077224 */ /* 0x000fe200078e0a14 */
[----:B------:R-:W-:Y:S01]  /*31c0*/  ISETP.NE.U32.AND P2, PT, R20, RZ, PT ;  /* 0x000000ff1400720c */ /* 0x000fe20003f45070 */
[----:B------:R-:W-:Y:S01]  /*31d0*/  IMAD.MOV.U32 R37, RZ, RZ, RZ ;  /* 0x000000ffff257224 */ /* 0x000fe200078e00ff */
[----:B------:R-:W-:-:S04]  /*31e0*/  MOV R11, RZ ;  /* 0x000000ff000b7202 */ /* 0x000fc80000000f00 */
[----:B0-----:R-:W0:Y:S02]  /*31f0*/  MUFU.RCP R4, R4 ;  /* 0x0000000400047308 */ /* 0x001e240000001000 */
[----:B0-----:R-:W-:-:S06]  /*3200*/  IADD3 R12, PT, PT, R4, 0xffffffe, RZ ;  /* 0x0ffffffe040c7810 */ /* 0x001fcc0007ffe0ff */
[----:B------:R0:W2:Y:S02]  /*3210*/  F2I.FTZ.U32.TRUNC.NTZ R13, R12 ;  /* 0x0000000c000d7305 */ /* 0x0000a4000021f000 */
[----:B0-----:R-:W-:Y:S02]  /*3220*/  HFMA2 R12, -RZ, RZ, 0, 0 ;  /* 0x00000000ff0c7431 */ /* 0x001fe400000001ff */
[----:B--2---:R-:W-:-:S04]  /*3230*/  IMAD R7, R7, R13, RZ ;  /* 0x0000000d07077224 */ /* 0x004fc800078e02ff */
[----:B------:R-:W-:-:S06]  /*3240*/  IMAD.HI.U32 R13, R13, R7, R12 ;  /* 0x000000070d0d7227 */ /* 0x000fcc00078e000c */
[----:B------:R-:W-:-:S04]  /*3250*/  IMAD.HI.U32 R36, R13, R18, RZ ;  /* 0x000000120d247227 */ /* 0x000fc800078e00ff */
        /* <DEDUP_REMOVED lines=11> */
.L_x_108:
        /* <DEDUP_REMOVED lines=11> */
[----:B------:R-:W-:-:S04]  /*33c0*/  IMAD R7, R7, R20, RZ ;  /* 0x0000001407077224 */ /* 0x000fc800078e02ff */
[----:B------:R-:W-:Y:S02]  /*33d0*/  IMAD R7, R21, R11, R7 ;  /* 0x0000000b15077224 */ /* 0x000fe400078e0207 */
[----:B------:R-:W-:-:S03]  /*33e0*/  IMAD.MOV.U32 R21, RZ, RZ, R12 ;  /* 0x000000ffff157224 */ /* 0x000fc600078e000c */
[----:B------:R-:W-:-:S07]  /*33f0*/  IADD3 R11, PT, PT, R13, R7, RZ ;  /* 0x000000070d0b7210 */ /* 0x000fce0007ffe0ff */
.L_x_109:
[----:B------:R-:W-:Y:S05]  /*3400*/  BSYNC.RECONVERGENT B1 ;  /* 0x0000000000017941 */ /* 0x000fea0003800200 */
.L_x_107:
[----:B------:R-:W0:Y:S01]  /*3410*/  LDC.64 R18, c[0x0][0x390] ;  /* 0x0000e400ff127b82 */ /* 0x000e220000000a00 */
[----:B------:R-:W-:-:S07]  /*3420*/  VIADD R7, R10, 0x2 ;  /* 0x000000020a077836 */ /* 0x000fce0000000000 */
[----:B------:R-:W2:Y:S01]  /*3430*/  LDC.64 R22, c[0x0][0x398] ;  /* 0x0000e600ff167b82 */ /* 0x000ea20000000a00 */
[----:B0-----:R-:W-:-:S06]  /*3440*/  IMAD.WIDE.U32 R38, R7, 0x8, R18 ;  /* 0x0000000807267825 */ /* 0x001fcc00078e0012 */
[----:B------:R-:W3:Y:S01]  /*3450*/  LDG.E.64 R38, desc[UR12][R38.64] ;  /* 0x0000000c26267981 */ /* 0x000ee2000c1e1b00 */
[----:B--2---:R-:W-:-:S06]  /*3460*/  IMAD.WIDE.U32 R12, R5, 0x8, R22 ;  /* 0x00000008050c7825 */ /* 0x004fcc00078e0016 */
[----:B------:R-:W2:Y:S01]  /*3470*/  LDG.E.64 R12, desc[UR12][R12.64] ;  /* 0x0000000c0c0c7981 */ /* 0x000ea2000c1e1b00 */
[----:B------:R-:W-:Y:S01]  /*3480*/  BSSY.RECONVERGENT B1, `(.L_x_110) ;  /* 0x0000031000017945 */ /* 0x000fe20003800200 */
[----:B---3--:R-:W-:-:S04]  /*3490*/  LOP3.LUT R14, R37, R39, RZ, 0xfc, !PT ;  /* 0x00000027250e7212 */ /* 0x008fc800078efcff */
[----:B------:R-:W-:Y:S01]  /*34a0*/  ISETP.NE.U32.AND P0, PT, R14, RZ, PT ;  /* 0x000000ff0e00720c */ /* 0x000fe20003f05070 */
[-C--:B--2---:R-:W-:Y:S02]  /*34b0*/  IMAD R20, R13, R21.reuse, RZ ;  /* 0x000000150d147224 */ /* 0x084fe400078e02ff */
[----:B------:R-:W-:-:S04]  /*34c0*/  IMAD.WIDE.U32 R4, R12, R21, RZ ;  /* 0x000000150c047225 */ /* 0x000fc800078e00ff */
        /* <DEDUP_REMOVED lines=8> */
[----:B0-----:R-:W-:Y:S02]  /*3550*/  VIADD R12, R11, 0xffffffe ;  /* 0x0ffffffe0b0c7836 */ /* 0x001fe40000000000 */
[----:B------:R-:W-:-:S04]  /*3560*/  IMAD.MOV.U32 R11, RZ, RZ, RZ ;  /* 0x000000ffff0b7224 */ /* 0x000fc800078e00ff */
[----:B------:R0:W2:Y:S02]  /*3570*/  F2I.FTZ.U32.TRUNC.NTZ R13, R12 ;  /* 0x0000000c000d7305 */ /* 0x0000a4000021f000 */
[----:B0-----:R-:W-:Y:S02]  /*3580*/  IMAD.MOV.U32 R12, RZ, RZ, RZ ;  /* 0x000000ffff0c7224 */ /* 0x001fe400078e00ff */
[----:B--2---:R-:W-:-:S04]  /*3590*/  IMAD R25, R25, R13, RZ ;  /* 0x0000000d19197224 */ /* 0x004fc800078e02ff */
[----:B------:R-:W-:-:S06]  /*35a0*/  IMAD.HI.U32 R13, R13, R25, R12 ;  /* 0x000000190d0d7227 */ /* 0x000fcc00078e000c */
        /* <DEDUP_REMOVED lines=13> */
.L_x_111:
        /* <DEDUP_REMOVED lines=17> */
.L_x_112:
[----:B------:R-:W-:Y:S05]  /*3790*/  BSYNC.RECONVERGENT B1 ;  /* 0x0000000000017941 */ /* 0x000fea0003800200 */
.L_x_110:
[----:B------:R-:W-:Y:S02]  /*37a0*/  VIADD R5, R10, 0x1 ;  /* 0x000000010a057836 */ /* 0x000fe40000000000 */
[----:B------:R-:W-:-:S04]  /*37b0*/  IMAD.WIDE.U32 R12, R7, 0x8, R22 ;  /* 0x00000008070c7825 */ /* 0x000fc800078e0016 */
[----:B------:R-:W-:Y:S02]  /*37c0*/  IMAD.WIDE.U32 R40, R5, 0x8, R18 ;  /* 0x0000000805287825 */ /* 0x000fe400078e0012 */
[----:B------:R-:W2:Y:S04]  /*37d0*/  LDG.E.64 R12, desc[UR12][R12.64] ;  /* 0x0000000c0c0c7981 */ /* 0x000ea8000c1e1b00 */
[----:B------:R-:W3:Y:S01]  /*37e0*/  LDG.E.64 R40, desc[UR12][R40.64] ;  /* 0x0000000c28287981 */ /* 0x000ee2000c1e1b00 */
[----:B------:R-:W-:Y:S01]  /*37f0*/  MOV R20, R4 ;  /* 0x0000000400147202 */ /* 0x000fe20000000f00 */
[----:B------:R-:W-:Y:S01]  /*3800*/  BSSY.RECONVERGENT B1, `(.L_x_113) ;  /* 0x0000030000017945 */ /* 0x000fe20003800200 */
[----:B---3--:R-:W-:-:S04]  /*3810*/  LOP3.LUT R7, R37, R41, RZ, 0xfc, !PT ;  /* 0x0000002925077212 */ /* 0x008fc800078efcff */
        /* <DEDUP_REMOVED lines=29> */
.L_x_114:
        /* <DEDUP_REMOVED lines=10> */
[----:B------:R-:W-:Y:S01]  /*3a90*/  IADD3.X R11, PT, PT, RZ, ~R25, RZ, P0, !PT ;  /* 0x80000019ff0b7210 */ /* 0x000fe200007fe4ff */
[----:B------:R-:W-:-:S04]  /*3aa0*/  IMAD.WIDE.U32 R12, R40, R21, R12 ;  /* 0x00000015280c7225 */ /* 0x000fc800078e000c */
[----:B------:R-:W-:-:S04]  /*3ab0*/  IMAD R11, R11, R40, RZ ;  /* 0x000000280b0b7224 */ /* 0x000fc800078e02ff */
[----:B------:R-:W-:Y:S01]  /*3ac0*/  IMAD R11, R41, R21, R11 ;  /* 0x00000015290b7224 */ /* 0x000fe200078e020b */
[----:B------:R-:W-:Y:S01]  /*3ad0*/  MOV R21, R25 ;  /* 0x0000001900157202 */ /* 0x000fe20000000f00 */
[----:B------:R-:W-:-:S03]  /*3ae0*/  IMAD.MOV.U32 R41, RZ, RZ, R12 ;  /* 0x000000ffff297224 */ /* 0x000fc600078e000c */
[----:B------:R-:W-:-:S07]  /*3af0*/  IADD3 R11, PT, PT, R13, R11, RZ ;  /* 0x0000000b0d0b7210 */ /* 0x000fce0007ffe0ff */
.L_x_115:
[----:B------:R-:W-:Y:S05]  /*3b00*/  BSYNC.RECONVERGENT B1 ;  /* 0x0000000000017941 */ /* 0x000fea0003800200 */
.L_x_113:
[----:B------:R-:W-:-:S04]  /*3b10*/  IMAD.WIDE.U32 R36, R10, 0x8, R18 ;  /* 0x000000080a247825 */ /* 0x000fc800078e0012 */
[----:B------:R-:W-:Y:S02]  /*3b20*/  IMAD.WIDE.U32 R12, R5, 0x8, R22 ;  /* 0x00000008050c7825 */ /* 0x000fe400078e0016 */
[----:B------:R-:W2:Y:S04]  /*3b30*/  LDG.E.64 R36, desc[UR12][R36.64] ;  /* 0x0000000c24247981 */ /* 0x000ea8000c1e1b00 */
[----:B------:R-:W3:Y:S01]  /*3b40*/  LDG.E.64 R4, desc[UR12][R12.64] ;  /* 0x0000000c0c047981 */ /* 0x000ee2000c1e1b00 */
[----:B------:R-:W-:Y:S01]  /*3b50*/  IMAD.MOV.U32 R39, RZ, RZ, R7 ;  /* 0x000000ffff277224 */ /* 0x000fe200078e0007 */
[----:B------:R-:W-:Y:S01]  /*3b60*/  BSSY.RECONVERGENT B1, `(.L_x_116) ;  /* 0x0000032000017945 */ /* 0x000fe20003800200 */
[----:B--2---:R-:W-:-:S04]  /*3b70*/  LOP3.LUT R14, R21, R37, RZ, 0xfc, !PT ;  /* 0x00000025150e7212 */ /* 0x004fc800078efcff */
[----:B------:R-:W-:Y:S01]  /*3b80*/  ISETP.NE.U32.AND P0, PT, R14, RZ, PT ;  /* 0x000000ff0e00720c */ /* 0x000fe20003f05070 */
[-C--:B---3--:R-:W-:Y:S02]  /*3b90*/  IMAD R5, R5, R41.reuse, RZ ;  /* 0x0000002905057224 */ /* 0x088fe400078e02ff */
[----:B------:R-:W-:-:S04]  /*3ba0*/  IMAD.WIDE.U32 R38, R4, R41, R38 ;  /* 0x0000002904267225 */ /* 0x000fc800078e0026 */
[----:B------:R-:W-:Y:S01]  /*3bb0*/  IMAD R7, R4, R11, R5 ;  /* 0x0000000b04077224 */ /* 0x000fe200078e0205 */
[----:B------:R-:W-:-:S03]  /*3bc0*/  IADD3 R5, PT, PT, R10, -0x4, RZ ;  /* 0xfffffffc0a057810 */ /* 0x000fc60007ffe0ff */
        /* <DEDUP_REMOVED lines=26> */
.L_x_117:
[----:B------:R-:W-:Y:S01]  /*3d70*/  IMAD.MOV.U32 R26, RZ, RZ, R20 ;  /* 0x000000ffff1a7224 */ /* 0x000fe200078e0014 */
[----:B------:R-:W-:Y:S01]  /*3d80*/  MOV R13, R21 ;  /* 0x00000015000d7202 */ /* 0x000fe20000000f00 */
[----:B------:R-:W-:Y:S01]  /*3d90*/  IMAD.MOV.U32 R14, RZ, RZ, R36 ;  /* 0x000000ffff0e7224 */ /* 0x000fe200078e0024 */
[----:B------:R-:W-:Y:S02]  /*3da0*/  MOV R11, R37 ;  /* 0x00000025000b7202 */ /* 0x000fe40000000f00 */
[----:B------:R-:W-:-:S07]  /*3db0*/  MOV R12, 0x3dd0 ;  /* 0x00003dd0000c7802 */ /* 0x000fce0000000f00 */
[----:B-1----:R-:W-:Y:S05]  /*3dc0*/  CALL.REL.NOINC `($__internal_2_$__cuda_sm20_div_s64) ;  /* 0x0000002c00287944 */ /* 0x002fea0003c00000 */
[----:B------:R-:W-:Y:S01]  /*3dd0*/  IADD3 R27, P0, PT, RZ, -R24, RZ ;  /* 0x80000018ff1b7210 */ /* 0x000fe20007f1e0ff */
[----:B------:R-:W-:Y:S01]  /*3de0*/  IMAD.MOV.U32 R13, RZ, RZ, R21 ;  /* 0x000000ffff0d7224 */ /* 0x000fe200078e0015 */
[----:B------:R-:W-:Y:S01]  /*3df0*/  MOV R12, R20 ;  /* 0x00000014000c7202 */ /* 0x000fe20000000f00 */
[--C-:B------:R-:W-:Y:S01]  /*3e00*/  IMAD.MOV.U32 R21, RZ, RZ, R25.reuse ;  /* 0x000000ffff157224 */ /* 0x100fe200078e0019 */
[----:B------:R-:W-:Y:S01]  /*3e10*/  MOV R20, R24 ;  /* 0x0000001800147202 */ /* 0x000fe20000000f00 */
[----:B------:R-:W-:Y:S02]  /*3e20*/  IMAD.X R11, RZ, RZ, ~R25, P0 ;  /* 0x000000ffff0b7224 */ /* 0x000fe400000e0e19 */
[----:B------:R-:W-:-:S04]  /*3e30*/  IMAD.WIDE.U32 R12, R36, R27, R12 ;  /* 0x0000001b240c7225 */ /* 0x000fc800078e000c */
[----:B------:R-:W-:-:S04]  /*3e40*/  IMAD R11, R11, R36, RZ ;  /* 0x000000240b0b7224 */ /* 0x000fc800078e02ff */
[----:B------:R-:W-:Y:S01]  /*3e50*/  IMAD R11, R37, R27, R11 ;  /* 0x0000001b250b7224 */ /* 0x000fe200078e020b */
[----:B------:R-:W-:-:S03]  /*3e60*/  MOV R37, R12 ;  /* 0x0000000c00257202 */ /* 0x000fc60000000f00 */
[----:B------:R-:W-:-:S07]  /*3e70*/  IMAD.IADD R11, R13, 0x1, R11 ;  /* 0x000000010d0b7824 */ /* 0x000fce00078e020b */
.L_x_118:
[----:B------:R-:W-:Y:S05]  /*3e80*/  BSYNC.RECONVERGENT B1 ;  /* 0x0000000000017941 */ /* 0x000fea0003800200 */
.L_x_116:
[C---:B------:R-:W-:Y:S01]  /*3e90*/  IADD3 R4, PT, PT, R10.reuse, -0x1, RZ ;  /* 0xffffffff0a047810 */ /* 0x040fe20007ffe0ff */
[----:B------:R-:W-:-:S04]  /*3ea0*/  IMAD.WIDE.U32 R12, R10, 0x8, R22 ;  /* 0x000000080a0c7825 */ /* 0x000fc800078e0016 */
[----:B------:R-:W-:Y:S02]  /*3eb0*/  IMAD.WIDE.U32 R24, R4, 0x8, R18 ;  /* 0x0000000804187825 */ /* 0x000fe400078e0012 */
[----:B------:R-:W2:Y:S04]  /*3ec0*/  LDG.E.64 R12, desc[UR12][R12.64] ;  /* 0x0000000c0c0c7981 */ /* 0x000ea8000c1e1b00 */
[----:B------:R-:W3:Y:S01]  /*3ed0*/  LDG.E.64 R22, desc[UR12][R24.64] ;  /* 0x0000000c18167981 */ /* 0x000ee2000c1e1b00 */
[----:B------:R-:W-:Y:S01]  /*3ee0*/  IMAD.MOV.U32 R39, RZ, RZ, R7 ;  /* 0x000000ffff277224 */ /* 0x000fe200078e0007 */
[----:B------:R-:W-:Y:S01]  /*3ef0*/  BSSY.RECONVERGENT B1, `(.L_x_119) ;  /* 0x0000031000017945 */ /* 0x000fe20003800200 */
[----:B---3--:R-:W-:-:S04]  /*3f00*/  LOP3.LUT R14, R21, R23, RZ, 0xfc, !PT ;  /* 0x00000017150e7212 */ /* 0x008fc800078efcff */
        /* <DEDUP_REMOVED lines=30> */
.L_x_120:
        /* <DEDUP_REMOVED lines=13> */
[----:B------:R-:W-:Y:S02]  /*41c0*/  IMAD R7, R7, R22, RZ ;  /* 0x0000001607077224 */ /* 0x000fe400078e02ff */
[----:B------:R-:W-:Y:S02]  /*41d0*/  IMAD.MOV.U32 R27, RZ, RZ, R12 ;  /* 0x000000ffff1b7224 */ /* 0x000fe400078e000c */
[----:B------:R-:W-:-:S05]  /*41e0*/  IMAD R7, R23, R11, R7 ;  /* 0x0000000b17077224 */ /* 0x000fca00078e0207 */
[----:B------:R-:W-:-:S07]  /*41f0*/  IADD3 R11, PT, PT, R13, R7, RZ ;  /* 0x000000070d0b7210 */ /* 0x000fce0007ffe0ff */
.L_x_121:
[----:B------:R-:W-:Y:S05]  /*4200*/  BSYNC.RECONVERGENT B1 ;  /* 0x0000000000017941 */ /* 0x000fea0003800200 */
.L_x_119:
[----:B------:R-:W0:Y:S01]  /*4210*/  LDC.64 R22, c[0x0][0x390] ;  /* 0x0000e400ff167b82 */ /* 0x000e220000000a00 */
[----:B------:R-:W-:-:S07]  /*4220*/  VIADD R7, R10, 0xfffffffe ;  /* 0xfffffffe0a077836 */ /* 0x000fce0000000000 */
[----:B------:R-:W2:Y:S01]  /*4230*/  LDC.64 R12, c[0x0][0x398] ;  /* 0x0000e600ff0c7b82 */ /* 0x000ea20000000a00 */
[----:B0-----:R-:W-:-:S06]  /*4240*/  IMAD.WIDE.U32 R22, R7, 0x8, R22 ;  /* 0x0000000807167825 */ /* 0x001fcc00078e0016 */
[----:B------:R-:W3:Y:S01]  /*4250*/  LDG.E.64 R22, desc[UR12][R22.64] ;  /* 0x0000000c16167981 */ /* 0x000ee2000c1e1b00 */
[----:B--2---:R-:W-:-:S06]  /*4260*/  IMAD.WIDE.U32 R12, R4, 0x8, R12 ;  /* 0x00000008040c7825 */ /* 0x004fcc00078e000c */
[----:B------:R-:W2:Y:S01]  /*4270*/  LDG.E.64 R12, desc[UR12][R12.64] ;  /* 0x0000000c0c0c7981 */ /* 0x000ea2000c1e1b00 */
        /* <DEDUP_REMOVED lines=33> */
.L_x_123:
        /* <DEDUP_REMOVED lines=17> */
.L_x_124:
[----:B------:R-:W-:Y:S05]  /*45a0*/  BSYNC.RECONVERGENT B1 ;  /* 0x0000000000017941 */ /* 0x000fea0003800200 */
.L_x_122:
[----:B------:R-:W0:Y:S01]  /*45b0*/  LDC.64 R22, c[0x0][0x390] ;  /* 0x0000e400ff167b82 */ /* 0x000e220000000a00 */
[----:B------:R-:W-:-:S07]  /*45c0*/  IADD3 R4, PT, PT, R10, -0x3, RZ ;  /* 0xfffffffd0a047810 */ /* 0x000fce0007ffe0ff */
[----:B------:R-:W2:Y:S01]  /*45d0*/  LDC.64 R12, c[0x0][0x398] ;  /* 0x0000e600ff0c7b82 */ /* 0x000ea20000000a00 */
[----:B0-----:R-:W-:-:S06]  /*45e0*/  IMAD.WIDE.U32 R22, R4, 0x8, R22 ;  /* 0x0000000804167825 */ /* 0x001fcc00078e0016 */
[----:B------:R-:W3:Y:S01]  /*45f0*/  LDG.E.64 R22, desc[UR12][R22.64] ;  /* 0x0000000c16167981 */ /* 0x000ee2000c1e1b00 */
[----:B--2---:R-:W-:-:S06]  /*4600*/  IMAD.WIDE.U32 R12, R7, 0x8, R12 ;  /* 0x00000008070c7825 */ /* 0x004fcc00078e000c */
[----:B------:R-:W2:Y:S01]  /*4610*/  LDG.E.64 R12, desc[UR12][R12.64] ;  /* 0x0000000c0c0c7981 */ /* 0x000ea2000c1e1b00 */
        /* <DEDUP_REMOVED lines=33> */
.L_x_126:
        /* <DEDUP_REMOVED lines=17> */
.L_x_127:
[----:B------:R-:W-:Y:S05]  /*4940*/  BSYNC.RECONVERGENT B1 ;  /* 0x0000000000017941 */ /* 0x000fea0003800200 */
.L_x_125:
[----:B------:R-:W0:Y:S08]  /*4950*/  LDC.64 R22, c[0x0][0x390] ;  /* 0x0000e400ff167b82 */ /* 0x000e300000000a00 */
        /* <DEDUP_REMOVED lines=31> */
[----:B------:R-:W-:-:S12]  /*4b50*/  HFMA2 R11, -RZ, RZ, 0, 0 ;  /* 0x00000000ff0b7431 */ /* 0x000fd800000001ff */
[----:B------:R-:W-:Y:S01]  /*4b60*/  @P1 VIADD R18, R18, 0x1 ;  /* 0x0000000112121836 */ /* 0x000fe20000000000 */
[----:B------:R-:W-:-:S04]  /*4b70*/  @!P2 LOP3.LUT R18, RZ, R22, RZ, 0x33, !PT ;  /* 0x00000016ff12a212 */ /* 0x000fc800078e33ff */
[----:B------:R-:W-:-:S05]  /*4b80*/  IADD3 R21, PT, PT, -R18, RZ, RZ ;  /* 0x000000ff12157210 */ /* 0x000fca0007ffe1ff */
[----:B------:R-:W-:Y:S01]  /*4b90*/  IMAD R21, R22, R21, R20 ;  /* 0x0000001516157224 */ /* 0x000fe200078e0214 */
[----:B------:R-:W-:Y:S06]  /*4ba0*/  BRA `(.L_x_130) ;  /* 0x0000000000447947 */ /* 0x000fec0003800000 */
.L_x_129:
        /* <DEDUP_REMOVED lines=8> */
[----:B------:R-:W-:Y:S02]  /*4c30*/  MOV R12, R20 ;  /* 0x00000014000c7202 */ /* 0x000fe40000000f00 */
[----:B------:R-:W-:Y:S01]  /*4c40*/  MOV R18, R24 ;  /* 0x0000001800127202 */ /* 0x000fe20000000f00 */
[----:B------:R-:W-:Y:S02]  /*4c50*/  IMAD.X R11, RZ, RZ, ~R25, P0 ;  /* 0x000000ffff0b7224 */ /* 0x000fe400000e0e19 */
[----:B------:R-:W-:-:S04]  /*4c60*/  IMAD.WIDE.U32 R12, R22, R19, R12 ;  /* 0x00000013160c7225 */ /* 0x000fc800078e000c */
[----:B------:R-:W-:Y:S02]  /*4c70*/  IMAD R11, R11, R22, RZ ;  /* 0x000000160b0b7224 */ /* 0x000fe400078e02ff */
[----:B------:R-:W-:Y:S02]  /*4c80*/  IMAD.MOV.U32 R21, RZ, RZ, R12 ;  /* 0x000000ffff157224 */ /* 0x000fe400078e000c */
[----:B------:R-:W-:Y:S02]  /*4c90*/  IMAD R11, R23, R19, R11 ;  /* 0x00000013170b7224 */ /* 0x000fe400078e020b */
[----:B------:R-:W-:-:S03]  /*4ca0*/  IMAD.MOV.U32 R19, RZ, RZ, R25 ;  /* 0x000000ffff137224 */ /* 0x000fc600078e0019 */
[----:B------:R-:W-:-:S07]  /*4cb0*/  IADD3 R11, PT, PT, R13, R11, RZ ;  /* 0x0000000b0d0b7210 */ /* 0x000fce0007ffe0ff */
.L_x_130:
[----:B------:R-:W-:Y:S05]  /*4cc0*/  BSYNC.RECONVERGENT B1 ;  /* 0x0000000000017941 */ /* 0x000fea0003800200 */
.L_x_128:
[----:B-1----:R-:W-:-:S06]  /*4cd0*/  IMAD.WIDE.U32 R4, R5, 0x8, R16 ;  /* 0x0000000805047825 */ /* 0x002fcc00078e0010 */
[----:B------:R-:W2:Y:S01]  /*4ce0*/  LDG.E.64 R4, desc[UR12][R4.64] ;  /* 0x0000000c04047981 */ /* 0x000ea2000c1e1b00 */
[----:B------:R-:W-:Y:S01]  /*4cf0*/  IADD3 R6, PT, PT, R6, 0x8, RZ ;  /* 0x0000000806067810 */ /* 0x000fe20007ffe0ff */
[----:B------:R-:W-:Y:S01]  /*4d00*/  IMAD.MOV.U32 R13, RZ, RZ, R7 ;  /* 0x000000ffff0d7224 */ /* 0x000fe200078e0007 */
[----:B------:R-:W-:Y:S02]  /*4d10*/  MOV R12, R36 ;  /* 0x00000024000c7202 */ /* 0x000fe40000000f00 */
[----:B------:R-:W-:Y:S02]  /*4d20*/  ISETP.NE.AND P0, PT, R6, RZ, PT ;  /* 0x000000ff0600720c */ /* 0x000fe40003f05270 */
[----:B------:R-:W-:Y:S01]  /*4d30*/  IADD3 R10, PT, PT, R10, -0x8, RZ ;  /* 0xfffffff80a0a7810 */ /* 0x000fe20007ffe0ff */
[-C--:B--2---:R-:W-:Y:S02]  /*4d40*/  IMAD R7, R5, R21.reuse, RZ ;  /* 0x0000001505077224 */ /* 0x084fe400078e02ff */
[----:B------:R-:W-:-:S04]  /*4d50*/  IMAD.WIDE.U32 R12, R4, R21, R12 ;  /* 0x00000015040c7225 */ /* 0x000fc800078e000c */
[----:B------:R-:W-:Y:S01]  /*4d60*/  IMAD R7, R4, R11, R7 ;  /* 0x0000000b04077224 */ /* 0x000fe200078e0207 */
[----:B------:R-:W-:-:S03]  /*4d70*/  LEA R8, P1, R12, R8, 0x1 ;  /* 0x000000080c087211 */ /* 0x000fc600078208ff */
[----:B------:R-:W-:-:S05]  /*4d80*/  IMAD.IADD R7, R13, 0x1, R7 ;  /* 0x000000010d077824 */ /* 0x000fca00078e0207 */
[----:B------:R-:W-:Y:S01]  /*4d90*/  LEA.HI.X R9, R12, R9, R7, 0x1, P1 ;  /* 0x000000090c097211 */ /* 0x000fe200008f0c07 */
[----:B------:R-:W-:Y:S06]  /*4da0*/  @P0 BRA `(.L_x_131) ;  /* 0xffffffe000e00947 */ /* 0x000fec000383ffff */
[----:B------:R-:W-:-:S07]  /*4db0*/  VIADD R10, R10, 0x3 ;  /* 0x000000030a0a7836 */ /* 0x000fce0000000000 */
.L_x_106:
[----:B------:R-:W-:-:S13]  /*4dc0*/  ISETP.NE.AND P0, PT, R15, RZ, PT ;  /* 0x000000ff0f00720c */ /* 0x000fda0003f05270 */
[----:B------:R-:W-:Y:S05]  /*4dd0*/  @!P0 BRA `(.L_x_105) ;  /* 0x00000018003c8947 */ /* 0x000fea0003800000 */
[----:B------:R-:W0:Y:S01]  /*4de0*/  LDC R5, c[0x0][0x3a0] ;  /* 0x0000e800ff057b82 */ /* 0x000e220000000800 */
[----:B------:R-:W-:Y:S02]  /*4df0*/  ISETP.GE.U32.AND P0, PT, R15, 0x4, PT ;  /* 0x000000040f00780c */ /* 0x000fe40003f06070 */
[----:B0-----:R-:W-:-:S11]  /*4e00*/  LOP3.LUT R5, R5, 0x3, RZ, 0xc0, !PT ;  /* 0x0000000305057812 */ /* 0x001fd600078ec0ff */
[----:B------:R-:W-:Y:S05]  /*4e10*/  @!P0 BRA `(.L_x_132) ;  /* 0x0000000c009c8947 */ /* 0x000fea0003800000 */
        /* <DEDUP_REMOVED lines=10> */
[----:B------:R-:W-:Y:S01]  /*4ec0*/  HFMA2 R19, -RZ, RZ, 0, 0 ;  /* 0x00000000ff137431 */ /* 0x000fe200000001ff */
[----:B------:R-:W-:-:S04]  /*4ed0*/  MOV R15, RZ ;  /* 0x000000ff000f7202 */ /* 0x000fc80000000f00 */
        /* <DEDUP_REMOVED lines=16> */
[----:B------:R-:W-:Y:S02]  /*4fe0*/  IMAD R17, R6, R17, R18 ;  /* 0x0000001106117224 */ /* 0x000fe400078e0212 */
[----:B------:R-:W-:Y:S01]  /*4ff0*/  IMAD.MOV.U32 R18, RZ, RZ, R13 ;  /* 0x000000ffff127224 */ /* 0x000fe200078e000d */
[----:B------:R-:W-:Y:S06]  /*5000*/  BRA `(.L_x_135) ;  /* 0x00000000003c7947 */ /* 0x000fec0003800000 */
.L_x_134:
[----:B------:R-:W-:Y:S01]  /*5010*/  IMAD.MOV.U32 R26, RZ, RZ, R18 ;  /* 0x000000ffff1a7224 */ /* 0x000fe200078e0012 */
[----:B------:R-:W-:Y:S01]  /*5020*/  MOV R13, R19 ;  /* 0x00000013000d7202 */ /* 0x000fe20000000f00 */
[----:B------:R-:W-:Y:S01]  /*5030*/  IMAD.MOV.U32 R14, RZ, RZ, R6 ;  /* 0x000000ffff0e7224 */ /* 0x000fe200078e0006 */
[----:B------:R-:W-:Y:S02]  /*5040*/  MOV R11, R7 ;  /* 0x00000007000b7202 */ /* 0x000fe40000000f00 */
[----:B------:R-:W-:-:S07]  /*5050*/  MOV R12, 0x5070 ;  /* 0x00005070000c7802 */ /* 0x000fce0000000f00 */
[----:B------:R-:W-:Y:S05]  /*5060*/  CALL.REL.NOINC `($__internal_2_$__cuda_sm20_div_s64) ;  /* 0x0000001800807944 */ /* 0x000fea0003c00000 */
[----:B------:R-:W-:-:S05]  /*5070*/  IADD3 R15, P0, PT, RZ, -R24, RZ ;  /* 0x80000018ff0f7210 */ /* 0x000fca0007f1e0ff */
[----:B------:R-:W-:Y:S02]  /*5080*/  IMAD.X R11, RZ, RZ, ~R25, P0 ;  /* 0x000000ffff0b7224 */ /* 0x000fe400000e0e19 */
[----:B------:R-:W-:Y:S01]  /*5090*/  IMAD.WIDE.U32 R12, R6, R15, R18 ;  /* 0x0000000f060c7225 */ /* 0x000fe200078e0012 */
[----:B------:R-:W-:-:S03]  /*50a0*/  MOV R18, R24 ;  /* 0x0000001800127202 */ /* 0x000fc60000000f00 */
[----:B------:R-:W-:Y:S01]  /*50b0*/  IMAD R11, R11, R6, RZ ;  /* 0x000000060b0b7224 */ /* 0x000fe200078e02ff */
[----:B------:R-:W-:Y:S01]  /*50c0*/  MOV R17, R12 ;  /* 0x0000000c00117202 */ /* 0x000fe20000000f00 */
[----:B------:R-:W-:Y:S02]  /*50d0*/  IMAD.MOV.U32 R19, RZ, RZ, R25 ;  /* 0x000000ffff137224 */ /* 0x000fe400078e0019 */
[----:B------:R-:W-:-:S04]  /*50e0*/  IMAD R11, R7, R15, R11 ;  /* 0x0000000f070b7224 */ /* 0x000fc800078e020b */
[----:B------:R-:W-:-:S07]  /*50f0*/  IMAD.IADD R15, R13, 0x1, R11 ;  /* 0x000000010d0f7824 */ /* 0x000fce00078e020b */
.L_x_135:
[----:B------:R-:W-:Y:S05]  /*5100*/  BSYNC.RECONVERGENT B1 ;  /* 0x0000000000017941 */ /* 0x000fea0003800200 */
.L_x_133:
[----:B------:R-:W0:Y:S01]  /*5110*/  LDC.64 R6, c[0x0][0x390] ;  /* 0x0000e400ff067b82 */ /* 0x000e220000000a00 */
[----:B------:R-:W-:-:S07]  /*5120*/  IADD3 R4, PT, PT, R10, -0x1, RZ ;  /* 0xffffffff0a047810 */ /* 0x000fce0007ffe0ff */
[----:B------:R-:W1:Y:S01]  /*5130*/  LDC.64 R12, c[0x0][0x398] ;  /* 0x0000e600ff0c7b82 */ /* 0x000e620000000a00 */
[----:B0-----:R-:W-:-:S06]  /*5140*/  IMAD.WIDE.U32 R6, R4, 0x8, R6 ;  /* 0x0000000804067825 */ /* 0x001fcc00078e0006 */
[----:B------:R-:W2:Y:S01]  /*5150*/  LDG.E.64 R6, desc[UR12][R6.64] ;  /* 0x0000000c06067981 */ /* 0x000ea2000c1e1b00 */
[----:B-1----:R-:W-:-:S06]  /*5160*/  IMAD.WIDE.U32 R12, R10, 0x8, R12 ;  /* 0x000000080a0c7825 */ /* 0x002fcc00078e000c */
[----:B------:R-:W3:Y:S01]  /*5170*/  LDG.E.64 R12, desc[UR12][R12.64] ;  /* 0x0000000c0c0c7981 */ /* 0x000ee2000c1e1b00 */
[----:B------:R-:W-:Y:S01]  /*5180*/  BSSY.RECONVERGENT B1, `(.L_x_136) ;  /* 0x0000031000017945 */ /* 0x000fe20003800200 */
[----:B--2---:R-:W-:-:S04]  /*5190*/  LOP3.LUT R11, R19, R7, RZ, 0xfc, !PT ;  /* 0x00000007130b7212 */ /* 0x004fc800078efcff */
[----:B------:R-:W-:Y:S01]  /*51a0*/  ISETP.NE.U32.AND P0, PT, R11, RZ, PT ;  /* 0x000000ff0b00720c */ /* 0x000fe20003f05070 */
[-C--:B---3--:R-:W-:Y:S02]  /*51b0*/  IMAD R14, R13, R17.reuse, RZ ;  /* 0x000000110d0e7224 */ /* 0x088fe400078e02ff */
[----:B------:R-:W-:-:S04]  /*51c0*/  IMAD.WIDE.U32 R16, R12, R17, RZ ;  /* 0x000000110c107225 */ /* 0x000fc800078e00ff */
        /* <DEDUP_REMOVED lines=8> */
[----:B0-----:R-:W-:Y:S02]  /*5250*/  IADD3 R12, PT, PT, R7, 0xffffffe, RZ ;  /* 0x0ffffffe070c7810 */ /* 0x001fe40007ffe0ff */
[----:B------:R-:W-:-:S04]  /*5260*/  MOV R7, RZ ;  /* 0x000000ff00077202 */ /* 0x000fc80000000f00 */
        /* <DEDUP_REMOVED lines=17> */
.L_x_137:
        /* <DEDUP_REMOVED lines=14> */
[----:B------:R-:W-:Y:S01]  /*5460*/  IMAD R7, R7, R15, R11 ;  /* 0x0000000f07077224 */ /* 0x000fe200078e020b */
[----:B------:R-:W-:-:S04]  /*5470*/  MOV R11, R12 ;  /* 0x0000000c000b7202 */ /* 0x000fc80000000f00 */
[----:B------:R-:W-:-:S07]  /*5480*/  IADD3 R7, PT, PT, R13, R7, RZ ;  /* 0x000000070d077210 */ /* 0x000fce0007ffe0ff */
.L_x_138:
[----:B------:R-:W-:Y:S05]  /*5490*/  BSYNC.RECONVERGENT B1 ;  /* 0x0000000000017941 */ /* 0x000fea0003800200 */
.L_x_136:
        /* <DEDUP_REMOVED lines=8> */
[----:B------:R-:W-:Y:S01]  /*5520*/  BSSY.RECONVERGENT B1, `(.L_x_139) ;  /* 0x0000031000017945 */ /* 0x000fe20003800200 */
[----:B--2---:R-:W-:-:S04]  /*5530*/  LOP3.LUT R4, R19, R21, RZ, 0xfc, !PT ;  /* 0x0000001513047212 */ /* 0x004fc800078efcff */
[----:B------:R-:W-:Y:S01]  /*5540*/  ISETP.NE.U32.AND P0, PT, R4, RZ, PT ;  /* 0x000000ff0400720c */ /* 0x000fe20003f05070 */
[-C--:B---3--:R-:W-:Y:S02]  /*5550*/  IMAD R14, R13, R11.reuse, RZ ;  /* 0x0000000b0d0e7224 */ /* 0x088fe400078e02ff */
[----:B------:R-:W-:-:S04]  /*5560*/  IMAD.WIDE.U32 R16, R12, R11, R22 ;  /* 0x0000000b0c107225 */ /* 0x000fc800078e0016 */
[----:B------:R-:W-:-:S05]  /*5570*/  IMAD R7, R12, R7, R14 ;  /* 0x000000070c077224 */ /* 0x000fca00078e020e */
[----:B------:R-:W-:Y:S01]  /*5580*/  IADD3 R7, PT, PT, R17, R7, RZ ;  /* 0x0000000711077210 */ /* 0x000fe20007ffe0ff */
[----:B------:R-:W-:Y:S06]  /*5590*/  @P0 BRA `(.L_x_140) ;  /* 0x0000000000600947 */ /* 0x000fec0003800000 */
        /* <DEDUP_REMOVED lines=24> */
.L_x_140:
[----:B------:R-:W-:Y:S01]  /*5720*/  MOV R26, R18 ;  /* 0x00000012001a7202 */ /* 0x000fe20000000f00 */
[----:B------:R-:W-:Y:S01]  /*5730*/  IMAD.MOV.U32 R14, RZ, RZ, R20 ;  /* 0x000000ffff0e7224 */ /* 0x000fe200078e0014 */
[----:B------:R-:W-:Y:S02]  /*5740*/  MOV R13, R19 ;  /* 0x00000013000d7202 */ /* 0x000fe40000000f00 */
[----:B------:R-:W-:Y:S02]  /*5750*/  MOV R11, R21 ;  /* 0x00000015000b7202 */ /* 0x000fe40000000f00 */
[----:B------:R-:W-:-:S07]  /*5760*/  MOV R12, 0x5780 ;  /* 0x00005780000c7802 */ /* 0x000fce0000000f00 */
[----:B------:R-:W-:Y:S05]  /*5770*/  CALL.REL.NOINC `($__internal_2_$__cuda_sm20_div_s64) ;  /* 0x0000001000bc7944 */ /* 0x000fea0003c00000 */
[-C--:B------:R-:W-:Y:S01]  /*5780*/  IADD3 R15, P0, PT, RZ, -R24.reuse, RZ ;  /* 0x80000018ff0f7210 */ /* 0x080fe20007f1e0ff */
[----:B------:R-:W-:Y:S01]  /*5790*/  IMAD.MOV.U32 R12, RZ, RZ, R18 ;  /* 0x000000ffff0c7224 */ /* 0x000fe200078e0012 */
[----:B------:R-:W-:Y:S02]  /*57a0*/  MOV R13, R19 ;  /* 0x00000013000d7202 */ /* 0x000fe40000000f00 */
[----:B------:R-:W-:Y:S02]  /*57b0*/  IADD3.X R11, PT, PT, RZ, ~R25, RZ, P0, !PT ;  /* 0x80000019ff0b7210 */ /* 0x000fe400007fe4ff */
[----:B------:R-:W-:Y:S01]  /*57c0*/  MOV R18, R24 ;  /* 0x0000001800127202 */ /* 0x000fe20000000f00 */
[----:B------:R-:W-:Y:S01]  /*57d0*/  IMAD.WIDE.U32 R12, R20, R15, R12 ;  /* 0x0000000f140c7225 */ /* 0x000fe200078e000c */
[----:B------:R-:W-:-:S03]  /*57e0*/  MOV R19, R25 ;  /* 0x0000001900137202 */ /* 0x000fc60000000f00 */
[----:B------:R-:W-:-:S04]  /*57f0*/  IMAD R11, R11, R20, RZ ;  /* 0x000000140b0b7224 */ /* 0x000fc800078e02ff */
[----:B------:R-:W-:Y:S01]  /*5800*/  IMAD R11, R21, R15, R11 ;  /* 0x0000000f150b7224 */ /* 0x000fe200078e020b */
[----:B------:R-:W-:-:S03]  /*5810*/  MOV R15, R12 ;  /* 0x0000000c000f7202 */ /* 0x000fc60000000f00 */
[----:B------:R-:W-:-:S07]  /*5820*/  IMAD.IADD R11, R13, 0x1, R11 ;  /* 0x000000010d0b7824 */ /* 0x000fce00078e020b */
.L_x_141:
[----:B------:R-:W-:Y:S05]  /*5830*/  BSYNC.RECONVERGENT B1 ;  /* 0x0000000000017941 */ /* 0x000fea0003800200 */
.L_x_139:
[----:B------:R-:W0:Y:S01]  /*5840*/  LDC.64 R20, c[0x0][0x390] ;  /* 0x0000e400ff147b82 */ /* 0x000e220000000a00 */
[----:B------:R-:W-:-:S07]  /*5850*/  VIADD R4, R10, 0xfffffffd ;  /* 0xfffffffd0a047836 */ /* 0x000fce0000000000 */
[----:B------:R-:W1:Y:S01]  /*5860*/  LDC.64 R12, c[0x0][0x398] ;  /* 0x0000e600ff0c7b82 */ /* 0x000e620000000a00 */
[----:B0-----:R-:W-:-:S06]  /*5870*/  IMAD.WIDE.U32 R20, R4, 0x8, R20 ;  /* 0x0000000804147825 */ /* 0x001fcc00078e0014 */
[----:B------:R-:W2:Y:S01]  /*5880*/  LDG.E.64 R20, desc[UR12][R20.64] ;  /* 0x0000000c14147981 */ /* 0x000ea2000c1e1b00 */
[----:B-1----:R-:W-:-:S06]  /*5890*/  IMAD.WIDE.U32 R12, R6, 0x8, R12 ;  /* 0x00000008060c7825 */ /* 0x002fcc00078e000c */
[----:B------:R-:W3:Y:S01]  /*58a0*/  LDG.E.64 R12, desc[UR12][R12.64] ;  /* 0x0000000c0c0c7981 */ /* 0x000ee2000c1e1b00 */
[----:B------:R-:W-:Y:S01]  /*58b0*/  MOV R6, R16 ;  /* 0x0000001000067202 */ /* 0x000fe20000000f00 */
        /* <DEDUP_REMOVED lines=9> */
[----:B------:R-:W-:Y:S02]  /*5950*/  IADD3 R15, PT, PT, RZ, -R20, RZ ;  /* 0x80000014ff0f7210 */ /* 0x000fe40007ffe0ff */
[----:B------:R-:W-:Y:S02]  /*5960*/  ISETP.NE.U32.AND P2, PT, R20, RZ, PT ;  /* 0x000000ff1400720c */ /* 0x000fe40003f45070 */
[----:B------:R-:W-:-:S03]  /*5970*/  MOV R19, RZ ;  /* 0x000000ff00137202 */ /* 0x000fc60000000f00 */
[----:B0-----:R-:W0:Y:S02]  /*5980*/  MUFU.RCP R11, R11 ;  /* 0x0000000b000b7308 */ /* 0x001e240000001000 */
[----:B0-----:R-:W-:Y:S02]  /*5990*/  VIADD R12, R11, 0xffffffe ;  /* 0x0ffffffe0b0c7836 */ /* 0x001fe40000000000 */
[----:B------:R-:W-:-:S04]  /*59a0*/  IMAD.MOV.U32 R11, RZ, RZ, RZ ;  /* 0x000000ffff0b7224 */ /* 0x000fc800078e00ff */
        /* <DEDUP_REMOVED lines=8> */
[----:B------:R-:W-:Y:S02]  /*5a30*/  @P0 IADD3 R15, PT, PT, -R20, R15, RZ ;  /* 0x0000000f140f0210 */ /* 0x000fe40007ffe1ff */
[----:B------:R-:W-:Y:S02]  /*5a40*/  @P0 IADD3 R13, PT, PT, R13, 0x1, RZ ;  /* 0x000000010d0d0810 */ /* 0x000fe40007ffe0ff */
[----:B------:R-:W-:-:S13]  /*5a50*/  ISETP.GE.U32.AND P1, PT, R15, R20, PT ;  /* 0x000000140f00720c */ /* 0x000fda0003f26070 */
[----:B------:R-:W-:Y:S01]  /*5a60*/  @P1 VIADD R13, R13, 0x1 ;  /* 0x000000010d0d1836 */ /* 0x000fe20000000000 */
[----:B------:R-:W-:-:S04]  /*5a70*/  @!P2 LOP3.LUT R13, RZ, R20, RZ, 0x33, !PT ;  /* 0x00000014ff0da212 */ /* 0x000fc800078e33ff */
[----:B------:R-:W-:-:S05]  /*5a80*/  IADD3 R21, PT, PT, -R13, RZ, RZ ;  /* 0x000000ff0d157210 */ /* 0x000fca0007ffe1ff */
[----:B------:R-:W-:Y:S01]  /*5a90*/  IMAD R21, R20, R21, R18 ;  /* 0x0000001514157224 */ /* 0x000fe200078e0212 */
[----:B------:R-:W-:Y:S01]  /*5aa0*/  MOV R18, R13 ;  /* 0x0000000d00127202 */ /* 0x000fe20000000f00 */
[----:B------:R-:W-:Y:S06]  /*5ab0*/  BRA `(.L_x_144) ;  /* 0x0000000000447947 */ /* 0x000fec0003800000 */
.L_x_143:
[----:B------:R-:W-:Y:S01]  /*5ac0*/  MOV R26, R18 ;  /* 0x00000012001a7202 */ /* 0x000fe20000000f00 */
[----:B------:R-:W-:Y:S01]  /*5ad0*/  IMAD.MOV.U32 R13, RZ, RZ, R19 ;  /* 0x000000ffff0d7224 */ /* 0x000fe200078e0013 */
[----:B------:R-:W-:Y:S02]  /*5ae0*/  MOV R14, R20 ;  /* 0x00000014000e7202 */ /* 0x000fe40000000f00 */
[----:B------:R-:W-:Y:S02]  /*5af0*/  MOV R11, R21 ;  /* 0x00000015000b7202 */ /* 0x000fe40000000f00 */
[----:B------:R-:W-:-:S07]  /*5b00*/  MOV R12, 0x5b20 ;  /* 0x00005b20000c7802 */ /* 0x000fce0000000f00 */
[----:B------:R-:W-:Y:S05]  /*5b10*/  CALL.REL.NOINC `($__internal_2_$__cuda_sm20_div_s64) ;  /* 0x0000000c00d47944 */ /* 0x000fea0003c00000 */
[----:B------:R-:W-:Y:S02]  /*5b20*/  IADD3 R15, P0, PT, RZ, -R24, RZ ;  /* 0x80000018ff0f7210 */ /* 0x000fe40007f1e0ff */
[----:B------:R-:W-:Y:S01]  /*5b30*/  MOV R12, R18 ;  /* 0x00000012000c7202 */ /* 0x000fe20000000f00 */
[----:B------:R-:W-:Y:S01]  /*5b40*/  IMAD.MOV.U32 R18, RZ, RZ, R24 ;  /* 0x000000ffff127224 */ /* 0x000fe200078e0018 */
[----:B------:R-:W-:Y:S01]  /*5b50*/  MOV R13, R19 ;  /* 0x00000013000d7202 */ /* 0x000fe20000000f00 */
[--C-:B------:R-:W-:Y:S02]  /*5b60*/  IMAD.X R11, RZ, RZ, ~R25.reuse, P0 ;  /* 0x000000ffff0b7224 */ /* 0x100fe400000e0e19 */
[----:B------:R-:W-:Y:S02]  /*5b70*/  IMAD.MOV.U32 R19, RZ, RZ, R25 ;  /* 0x000000ffff137224 */ /* 0x000fe400078e0019 */
[----:B------:R-:W-:Y:S02]  /*5b80*/  IMAD R11, R11, R20, RZ ;  /* 0x000000140b0b7224 */ /* 0x000fe400078e02ff */
[----:B------:R-:W-:-:S04]  /*5b90*/  IMAD.WIDE.U32 R12, R20, R15, R12 ;  /* 0x0000000f140c7225 */ /* 0x000fc800078e000c */
[----:B------:R-:W-:Y:S01]  /*5ba0*/  IMAD R11, R21, R15, R11 ;  /* 0x0000000f150b7224 */ /* 0x000fe200078e020b */
[----:B------:R-:W-:-:S04]  /*5bb0*/  MOV R21, R12 ;  /* 0x0000000c00157202 */ /* 0x000fc80000000f00 */
[----:B------:R-:W-:-:S07]  /*5bc0*/  IADD3 R11, PT, PT, R13, R11, RZ ;  /* 0x0000000b0d0b7210 */ /* 0x000fce0007ffe0ff */
.L_x_144:
[----:B------:R-:W-:Y:S05]  /*5bd0*/  BSYNC.RECONVERGENT B1 ;  /* 0x0000000000017941 */ /* 0x000fea0003800200 */
.L_x_142:
[----:B------:R-:W0:Y:S02]  /*5be0*/  LDC.64 R12, c[0x0][0x398] ;  /* 0x0000e600ff0c7b82 */ /* 0x000e240000000a00 */
[----:B0-----:R-:W-:-:S06]  /*5bf0*/  IMAD.WIDE.U32 R12, R4, 0x8, R12 ;  /* 0x00000008040c7825 */ /* 0x001fcc00078e000c */
[----:B------:R-:W2:Y:S01]  /*5c00*/  LDG.E.64 R12, desc[UR12][R12.64] ;  /* 0x0000000c0c0c7981 */ /* 0x000ea2000c1e1b00 */
[----:B------:R-:W-:Y:S01]  /*5c10*/  MOV R16, R6 ;  /* 0x0000000600107202 */ /* 0x000fe20000000f00 */
[----:B------:R-:W-:Y:S02]  /*5c20*/  VIADD R10, R10, 0xfffffffc ;  /* 0xfffffffc0a0a7836 */ /* 0x000fe40000000000 */
[-C--:B--2---:R-:W-:Y:S02]  /*5c30*/  IMAD R4, R13, R21.reuse, RZ ;  /* 0x000000150d047224 */ /* 0x084fe400078e02ff */
[----:B------:R-:W-:-:S04]  /*5c40*/  IMAD.WIDE.U32 R16, R12, R21, R16 ;  /* 0x000000150c107225 */ /* 0x000fc800078e0010 */
[----:B------:R-:W-:Y:S01]  /*5c50*/  IMAD R11, R12, R11, R4 ;  /* 0x0000000b0c0b7224 */ /* 0x000fe200078e0204 */
[----:B------:R-:W-:-:S04]  /*5c60*/  LEA R8, P0, R16, R8, 0x1 ;  /* 0x0000000810087211 */ /* 0x000fc800078008ff */
[----:B------:R-:W-:-:S04]  /*5c70*/  IADD3 R4, PT, PT, R17, R11, RZ ;  /* 0x0000000b11047210 */ /* 0x000fc80007ffe0ff */
[----:B------:R-:W-:-:S07]  /*5c80*/  LEA.HI.X R9, R16, R9, R4, 0x1, P0 ;  /* 0x0000000910097211 */ /* 0x000fce00000f0c04 */
.L_x_132:
[----:B------:R-:W-:-:S13]  /*5c90*/  ISETP.NE.AND P0, PT, R5, RZ, PT ;  /* 0x000000ff0500720c */ /* 0x000fda0003f05270 */
[----:B------:R-:W-:Y:S05]  /*5ca0*/  @!P0 BRA `(.L_x_105) ;  /* 0x0000000800888947 */ /* 0x000fea0003800000 */
[----:B------:R-:W-:-:S13]  /*5cb0*/  ISETP.NE.AND P0, PT, R5, 0x1, PT ;  /* 0x000000010500780c */ /* 0x000fda0003f05270 */
        /* <DEDUP_REMOVED lines=13> */
[----:B0-----:R-:W-:-:S06]  /*5d90*/  IADD3 R6, PT, PT, R5, 0xffffffe, RZ ;  /* 0x0ffffffe05067810 */ /* 0x001fcc0007ffe0ff */
        /* <DEDUP_REMOVED lines=8> */
[----:B------:R-:W-:Y:S01]  /*5e20*/  @P0 IADD3 R11, PT, PT, -R4, R11, RZ ;  /* 0x0000000b040b0210 */ /* 0x000fe20007ffe1ff */
[----:B------:R-:W-:-:S03]  /*5e30*/  @P0 VIADD R7, R7, 0x1 ;  /* 0x0000000107070836 */ /* 0x000fc60000000000 */
[----:B------:R-:W-:Y:S01]  /*5e40*/  ISETP.GE.U32.AND P1, PT, R11, R4, PT ;  /* 0x000000040b00720c */ /* 0x000fe20003f26070 */
[----:B------:R-:W-:-:S12]  /*5e50*/  IMAD.MOV.U32 R11, RZ, RZ, RZ ;  /* 0x000000ffff0b7224 */ /* 0x000fd800078e00ff */
[----:B------:R-:W-:Y:S02]  /*5e60*/  @P1 IADD3 R7, PT, PT, R7, 0x1, RZ ;  /* 0x0000000107071810 */ /* 0x000fe40007ffe0ff */
[----:B------:R-:W-:-:S04]  /*5e70*/  @!P2 LOP3.LUT R7, RZ, R4, RZ, 0x33, !PT ;  /* 0x00000004ff07a212 */ /* 0x000fc800078e33ff */
[----:B------:R-:W-:-:S05]  /*5e80*/  IADD3 R5, PT, PT, -R7, RZ, RZ ;  /* 0x000000ff07057210 */ /* 0x000fca0007ffe1ff */
[----:B------:R-:W-:Y:S01]  /*5e90*/  IMAD R6, R4, R5, R18 ;  /* 0x0000000504067224 */ /* 0x000fe200078e0212 */
[----:B------:R-:W-:Y:S01]  /*5ea0*/  MOV R18, R7 ;  /* 0x0000000700127202 */ /* 0x000fe20000000f00 */
[----:B------:R-:W-:Y:S06]  /*5eb0*/  BRA `(.L_x_148) ;  /* 0x0000000000387947 */ /* 0x000fec0003800000 */
.L_x_147:
[----:B------:R-:W-:Y:S01]  /*5ec0*/  IMAD.MOV.U32 R26, RZ, RZ, R18 ;  /* 0x000000ffff1a7224 */ /* 0x000fe200078e0012 */
[----:B------:R-:W-:Y:S01]  /*5ed0*/  MOV R13, R19 ;  /* 0x00000013000d7202 */ /* 0x000fe20000000f00 */
[----:B------:R-:W-:Y:S01]  /*5ee0*/  IMAD.MOV.U32 R11, RZ, RZ, R5 ;  /* 0x000000ffff0b7224 */ /* 0x000fe200078e0005 */
[----:B------:R-:W-:Y:S02]  /*5ef0*/  MOV R14, R4 ;  /* 0x00000004000e7202 */ /* 0x000fe40000000f00 */
[----:B------:R-:W-:-:S07]  /*5f00*/  MOV R12, 0x5f20 ;  /* 0x00005f20000c7802 */ /* 0x000fce0000000f00 */
[----:B------:R-:W-:Y:S05]  /*5f10*/  CALL.REL.NOINC `($__internal_2_$__cuda_sm20_div_s64) ;  /* 0x0000000800d47944 */ /* 0x000fea0003c00000 */
[----:B------:R-:W-:-:S04]  /*5f20*/  IADD3 R13, P0, PT, RZ, -R24, RZ ;  /* 0x80000018ff0d7210 */ /* 0x000fc80007f1e0ff */
[----:B------:R-:W-:Y:S01]  /*5f30*/  IADD3.X R11, PT, PT, RZ, ~R25, RZ, P0, !PT ;  /* 0x80000019ff0b7210 */ /* 0x000fe200007fe4ff */
[----:B------:R-:W-:Y:S01]  /*5f40*/  IMAD.WIDE.U32 R6, R4, R13, R18 ;  /* 0x0000000d04067225 */ /* 0x000fe200078e0012 */
[----:B------:R-:W-:-:S03]  /*5f50*/  MOV R19, R25 ;  /* 0x0000001900137202 */ /* 0x000fc60000000f00 */
[----:B------:R-:W-:Y:S02]  /*5f60*/  IMAD R11, R11, R4, RZ ;  /* 0x000000040b0b7224 */ /* 0x000fe400078e02ff */
[----:B------:R-:W-:Y:S02]  /*5f70*/  IMAD.MOV.U32 R18, RZ, RZ, R24 ;  /* 0x000000ffff127224 */ /* 0x000fe400078e0018 */
[----:B------:R-:W-:-:S05]  /*5f80*/  IMAD R11, R5, R13, R11 ;  /* 0x0000000d050b7224 */ /* 0x000fca00078e020b */
[----:B------:R-:W-:-:S07]  /*5f90*/  IADD3 R11, PT, PT, R7, R11, RZ ;  /* 0x0000000b070b7210 */ /* 0x000fce0007ffe0ff */
.L_x_148:
[----:B------:R-:W-:Y:S05]  /*5fa0*/  BSYNC.RECONVERGENT B1 ;  /* 0x0000000000017941 */ /* 0x000fea0003800200 */
.L_x_146:
        /* <DEDUP_REMOVED lines=16> */
[----:B------:R-:W-:Y:S01]  /*60b0*/  IADD3 R15, PT, PT, RZ, -R16, RZ ;  /* 0x80000010ff0f7210 */ /* 0x000fe20007ffe0ff */
[----:B------:R-:W-:Y:S01]  /*60c0*/  IMAD.MOV.U32 R19, RZ, RZ, RZ ;  /* 0x000000ffff137224 */ /* 0x000fe200078e00ff */
[----:B------:R-:W-:-:S05]  /*60d0*/  ISETP.NE.U32.AND P2, PT, R16, RZ, PT ;  /* 0x000000ff1000720c */ /* 0x000fca0003f45070 */
[----:B0-----:R-:W0:Y:S02]  /*60e0*/  MUFU.RCP R11, R11 ;  /* 0x0000000b000b7308 */ /* 0x001e240000001000 */
[----:B0-----:R-:W-:Y:S01]  /*60f0*/  IADD3 R12, PT, PT, R11, 0xffffffe, RZ ;  /* 0x0ffffffe0b0c7810 */ /* 0x001fe20007ffe0ff */
[----:B------:R-:W-:-:S05]  /*6100*/  HFMA2 R11, -RZ, RZ, 0, 0 ;  /* 0x00000000ff0b7431 */ /* 0x000fca00000001ff */
        /* <DEDUP_REMOVED lines=10> */
[----:B------:R-:W-:-:S13]  /*61b0*/  ISETP.GE.U32.AND P1, PT, R15, R16, PT ;  /* 0x000000100f00720c */ /* 0x000fda0003f26070 */
[----:B------:R-:W-:Y:S02]  /*61c0*/  @P1 IADD3 R13, PT, PT, R13, 0x1, RZ ;  /* 0x000000010d0d1810 */ /* 0x000fe40007ffe0ff */
[----:B------:R-:W-:-:S04]  /*61d0*/  @!P2 LOP3.LUT R13, RZ, R16, RZ, 0x33, !PT ;  /* 0x00000010ff0da212 */ /* 0x000fc800078e33ff */
[----:B------:R-:W-:-:S05]  /*61e0*/  IADD3 R17, PT, PT, -R13, RZ, RZ ;  /* 0x000000ff0d117210 */ /* 0x000fca0007ffe1ff */
[----:B------:R-:W-:Y:S01]  /*61f0*/  IMAD R17, R16, R17, R18 ;  /* 0x0000001110117224 */ /* 0x000fe200078e0212 */
[----:B------:R-:W-:Y:S01]  /*6200*/  MOV R18, R13 ;  /* 0x0000000d00127202 */ /* 0x000fe20000000f00 */
[----:B------:R-:W-:Y:S06]  /*6210*/  BRA `(.L_x_151) ;  /* 0x0000000000447947 */ /* 0x000fec0003800000 */
.L_x_150:
        /* <DEDUP_REMOVED lines=17> */
.L_x_151:
[----:B------:R-:W-:Y:S05]  /*6330*/  BSYNC.RECONVERGENT B1 ;  /* 0x0000000000017941 */ /* 0x000fea0003800200 */
.L_x_149:
[----:B------:R-:W0:Y:S02]  /*6340*/  LDC.64 R12, c[0x0][0x398] ;  /* 0x0000e600ff0c7b82 */ /* 0x000e240000000a00 */
[----:B0-----:R-:W-:-:S06]  /*6350*/  IMAD.WIDE.U32 R12, R4, 0x8, R12 ;  /* 0x00000008040c7825 */ /* 0x001fcc00078e000c */
[----:B------:R-:W2:Y:S01]  /*6360*/  LDG.E.64 R12, desc[UR12][R12.64] ;  /* 0x0000000c0c0c7981 */ /* 0x000ea2000c1e1b00 */
[----:B------:R-:W-:Y:S02]  /*6370*/  MOV R4, R6 ;  /* 0x0000000600047202 */ /* 0x000fe40000000f00 */
[----:B------:R-:W-:Y:S01]  /*6380*/  IADD3 R10, PT, PT, R10, -0x2, RZ ;  /* 0xfffffffe0a0a7810 */ /* 0x000fe20007ffe0ff */
[-C--:B--2---:R-:W-:Y:S02]  /*6390*/  IMAD R7, R13, R17.reuse, RZ ;  /* 0x000000110d077224 */ /* 0x084fe400078e02ff */
[----:B------:R-:W-:-:S04]  /*63a0*/  IMAD.WIDE.U32 R4, R12, R17, R4 ;  /* 0x000000110c047225 */ /* 0x000fc800078e0004 */
[----:B------:R-:W-:Y:S01]  /*63b0*/  IMAD R7, R12, R11, R7 ;  /* 0x0000000b0c077224 */ /* 0x000fe200078e0207 */
[----:B------:R-:W-:-:S03]  /*63c0*/  LEA R8, P0, R4, R8, 0x1 ;  /* 0x0000000804087211 */ /* 0x000fc600078008ff */
[----:B------:R-:W-:-:S05]  /*63d0*/  IMAD.IADD R5, R5, 0x1, R7 ;  /* 0x0000000105057824 */ /* 0x000fca00078e0207 */
[----:B------:R-:W-:-:S07]  /*63e0*/  LEA.HI.X R9, R4, R9, R5, 0x1, P0 ;  /* 0x0000000904097211 */ /* 0x000fce00000f0c05 */
.L_x_145:
        /* <DEDUP_REMOVED lines=28> */
[----:B------:R-:W-:-:S04]  /*65b0*/  @!P1 LOP3.LUT R7, RZ, R20, RZ, 0x33, !PT ;  /* 0x00000014ff079212 */ /* 0x000fc800078e33ff */
[----:B------:R-:W-:Y:S01]  /*65c0*/  MOV R4, R7 ;  /* 0x0000000700047202 */ /* 0x000fe20000000f00 */
[----:B------:R-:W-:Y:S06]  /*65d0*/  BRA `(.L_x_154) ;  /* 0x0000000000147947 */ /* 0x000fec0003800000 */
.L_x_153:
[----:B------:R-:W-:Y:S02]  /*65e0*/  MOV R24, R20 ;  /* 0x0000001400187202 */ /* 0x000fe40000000f00 */
[----:B------:R-:W-:-:S07]  /*65f0*/  MOV R26, 0x6610 ;  /* 0x00006610001a7802 */ /* 0x000fce0000000f00 */
[----:B------:R-:W-:Y:S05]  /*6600*/  CALL.REL.NOINC `($__internal_3_$__cuda_sm20_rem_s64) ;  /* 0x0000000800647944 */ /* 0x000fea0003c00000 */
[----:B------:R-:W-:Y:S01]  /*6610*/  MOV R4, R6 ;  /* 0x0000000600047202 */ /* 0x000fe20000000f00 */
[----:B------:R-:W-:-:S07]  /*6620*/  IMAD.MOV.U32 R5, RZ, RZ, R7 ;  /* 0x000000ffff057224 */ /* 0x000fce00078e0007 */
.L_x_154:
[----:B------:R-:W-:Y:S05]  /*6630*/  BSYNC.RECONVERGENT B1 ;  /* 0x0000000000017941 */ /* 0x000fea0003800200 */
.L_x_152:
[----:B------:R-:W0:Y:S02]  /*6640*/  LDC.64 R6, c[0x0][0x398] ;  /* 0x0000e600ff067b82 */ /* 0x000e240000000a00 */
[----:B0-----:R-:W-:-:S06]  /*6650*/  IMAD.WIDE.U32 R10, R10, 0x8, R6 ;  /* 0x000000080a0a7825 */ /* 0x001fcc00078e0006 */
[----:B------:R-:W2:Y:S02]  /*6660*/  LDG.E.64 R10, desc[UR12][R10.64] ;  /* 0x0000000c0a0a7981 */ /* 0x000ea4000c1e1b00 */
[-C--:B--2---:R-:W-:Y:S02]  /*6670*/  IMAD R13, R11, R4.reuse, RZ ;  /* 0x000000040b0d7224 */ /* 0x084fe400078e02ff */
[----:B------:R-:W-:-:S04]  /*6680*/  IMAD.WIDE.U32 R6, R10, R4, RZ ;  /* 0x000000040a067225 */ /* 0x000fc800078e00ff */
[----:B------:R-:W-:Y:S01]  /*6690*/  IMAD R13, R10, R5, R13 ;  /* 0x000000050a0d7224 */ /* 0x000fe200078e020d */
[----:B------:R-:W-:-:S04]  /*66a0*/  LEA R8, P0, R6, R8, 0x1 ;  /* 0x0000000806087211 */ /* 0x000fc800078008ff */
[----:B------:R-:W-:-:S04]  /*66b0*/  IADD3 R4, PT, PT, R7, R13, RZ ;  /* 0x0000000d07047210 */ /* 0x000fc80007ffe0ff */
[----:B------:R-:W-:-:S07]  /*66c0*/  LEA.HI.X R9, R6, R9, R4, 0x1, P0 ;  /* 0x0000000906097211 */ /* 0x000fce00000f0c04 */
.L_x_105:
[----:B------:R-:W2:Y:S04]  /*66d0*/  LDG.E.U16 R8, desc[UR12][R8.64] ;  /* 0x0000000c08087981 */ /* 0x000ea8000c1e1500 */
[----:B--2---:R1:W-:Y:S02]  /*66e0*/  STS.U16 [R3], R8 ;  /* 0x0000000803007388 */ /* 0x0043e40000000400 */
.L_x_104:
[----:B------:R-:W-:Y:S05]  /*66f0*/  BSYNC.RECONVERGENT B0 ;  /* 0x0000000000007941 */ /* 0x000fea0003800200 */
.L_x_56:
[----:B------:R-:W-:Y:S01]  /*6700*/  BAR.SYNC.DEFER_BLOCKING 0x0 ;  /* 0x0000000000007b1d */ /* 0x000fe20000010000 */
[----:B------:R-:W-:Y:S02]  /*6710*/  ISETP.GE.U32.AND P0, PT, R2, 0x42, PT ;  /* 0x000000420200780c */ /* 0x000fe40003f06070 */
[----:B------:R-:W-:-:S11]  /*6720*/  ISETP.GT.U32.AND P1, PT, R0, 0x1f, PT ;  /* 0x0000001f0000780c */ /* 0x000fd60003f24070 */
[----:B------:R-:W-:Y:S05]  /*6730*/  @!P0 BRA `(.L_x_155) ;  /* 0x0000000000308947 */ /* 0x000fea0003800000 */
.L_x_156:
[----:B------:R-:W-:-:S04]  /*6740*/  SHF.R.U32.HI R7, RZ, 0x1, R2 ;  /* 0x00000001ff077819 */ /* 0x000fc80000011602 */
[----:B------:R-:W-:-:S13]  /*6750*/  ISETP.GE.U32.AND P0, PT, R0, R7, PT ;  /* 0x000000070000720c */ /* 0x000fda0003f06070 */
[----:B------:R-:W-:-:S04]  /*6760*/  @!P0 LOP3.LUT R4, R2, 0x7fe, RZ, 0xc0, !PT ;  /* 0x000007fe02048812 */ /* 0x000fc800078ec0ff */
[----:B------:R-:W-:Y:S02]  /*6770*/  @!P0 IADD3 R5, PT, PT, R3, R4, RZ ;  /* 0x0000000403058210 */ /* 0x000fe40007ffe0ff */
        /* <DEDUP_REMOVED lines=8> */
.L_x_155:
[----:B------:R-:W-:Y:S05]  /*6800*/  @P1 EXIT ;  /* 0x000000000000194d */ /* 0x000fea0003800000 */
[----:B------:R-:W-:Y:S01]  /*6810*/  LDS.U16 R2, [R3] ;  /* 0x0000000003027984 */ /* 0x000fe20000000400 */
[----:B------:R-:W-:-:S03]  /*6820*/  ISETP.NE.AND P0, PT, R0, RZ, PT ;  /* 0x000000ff0000720c */ /* 0x000fc60003f05270 */
[----:B------:R-:W2:Y:S04]  /*6830*/  LDS.U16 R5, [R3+0x40] ;  /* 0x0000400003057984 */ /* 0x000ea80000000400 */
[----:B------:R-:W3:Y:S04]  /*6840*/  LDS.U16 R7, [R3+0x20] ;  /* 0x0000200003077984 */ /* 0x000ee80000000400 */
[----:B------:R-:W4:Y:S04]  /*6850*/  LDS.U16 R4, [R3+0x10] ;  /* 0x0000100003047984 */ /* 0x000f280000000400 */
[----:B0-----:R-:W0:Y:S04]  /*6860*/  LDS.U16 R9, [R3+0x8] ;  /* 0x0000080003097984 */ /* 0x001e280000000400 */
[----:B------:R-:W5:Y:S04]  /*6870*/  LDS.U16 R6, [R3+0x4] ;  /* 0x0000040003067984 */ /* 0x000f680000000400 */
[----:B------:R-:W1:Y:S01]  /*6880*/  LDS.U16 R11, [R3+0x2] ;  /* 0x00000200030b7984 */ /* 0x000e620000000400 */
[----:B--2---:R-:W-:-:S04]  /*6890*/  HMNMX2.BF16_V2 R2, R2.H0_H0, R5.H0_H0, !PT ;  /* 0x2000000502027240 */ /* 0x004fc80007a00800 */
[----:B---3--:R-:W-:Y:S01]  /*68a0*/  HMNMX2.BF16_V2 R7, R2.H0_H0, R7.H0_H0, !PT ;  /* 0x2000000702077240 */ /* 0x008fe20007a00800 */
[----:B------:R2:W-:Y:S03]  /*68b0*/  STS.U16 [R3], R2 ;  /* 0x0000000203007388 */ /* 0x0005e60000000400 */
[----:B----4-:R-:W-:Y:S01]  /*68c0*/  HMNMX2.BF16_V2 R4, R7.H0_H0, R4.H0_H0, !PT ;  /* 0x2000000407047240 */ /* 0x010fe20007a00800 */
[----:B------:R2:W-:Y:S03]  /*68d0*/  STS.U16 [R3], R7 ;  /* 0x0000000703007388 */ /* 0x0005e60000000400 */
[----:B0-----:R-:W-:Y:S01]  /*68e0*/  HMNMX2.BF16_V2 R9, R4.H0_H0, R9.H0_H0, !PT ;  /* 0x2000000904097240 */ /* 0x001fe20007a00800 */
[----:B------:R2:W-:Y:S03]  /*68f0*/  STS.U16 [R3], R4 ;  /* 0x0000000403007388 */ /* 0x0005e60000000400 */
[----:B-----5:R-:W-:Y:S01]  /*6900*/  HMNMX2.BF16_V2 R6, R9.H0_H0, R6.H0_H0, !PT ;  /* 0x2000000609067240 */ /* 0x020fe20007a00800 */
        /* <DEDUP_REMOVED lines=18> */
[----:B--2---:R-:W-:-:S04]  /*6a30*/  MOV R2, UR5 ;  /* 0x0000000500027c02 */ /* 0x004fc80008000f00 */
[----:B------:R-:W-:-:S05]  /*6a40*/  MOV R3, UR4 ;  /* 0x0000000400037c02 */ /* 0x000fca0008000f00 */
[----:B0-----:R-:W-:Y:S01]  /*6a50*/  STG.E.U16 desc[UR12][R2.64], R5 ;  /* 0x0000000502007986 */ /* 0x001fe2000c10150c */
[----:B------:R-:W-:Y:S05]  /*6a60*/  EXIT ;  /* 0x000000000000794d */ /* 0x000fea0003800000 */
        .weak           $__internal_2_$__cuda_sm20_div_s64
        .type           $__internal_2_$__cuda_sm20_div_s64,@function
        .size           $__internal_2_$__cuda_sm20_div_s64,($__internal_3_$__cuda_sm20_rem_s64 - $__internal_2_$__cuda_sm20_div_s64)
$__internal_2_$__cuda_sm20_div_s64:
[-C--:B------:R-:W-:Y:S02]  /*6a70*/  IADD3 R25, P2, PT, RZ, -R14.reuse, RZ ;  /* 0x8000000eff197210 */ /* 0x080fe40007f5e0ff */
[----:B------:R-:W-:Y:S02]  /*6a80*/  ISETP.GE.AND P0, PT, R11, RZ, PT ;  /* 0x000000ff0b00720c */ /* 0x000fe40003f06270 */
[----:B------:R-:W-:Y:S01]  /*6a90*/  ISETP.GE.AND P3, PT, R13, RZ, PT ;  /* 0x000000ff0d00720c */ /* 0x000fe20003f66270 */
[----:B------:R-:W-:Y:S01]  /*6aa0*/  IMAD.X R28, RZ, RZ, ~R11, P2 ;  /* 0x000000ffff1c7224 */ /* 0x000fe200010e0e0b */
[----:B------:R-:W-:-:S04]  /*6ab0*/  SEL R24, R25, R14, !P0 ;  /* 0x0000000e19187207 */ /* 0x000fc80004000000 */
[----:B------:R-:W-:-:S04]  /*6ac0*/  SEL R25, R28, R11, !P0 ;  /* 0x0000000b1c197207 */ /* 0x000fc80004000000 */
[----:B------:R-:W0:Y:S08]  /*6ad0*/  I2F.U64.RP R30, R24 ;  /* 0x00000018001e7312 */ /* 0x000e300000309000 */
[----:B0-----:R-:W0:Y:S02]  /*6ae0*/  MUFU.RCP R29, R30 ;  /* 0x0000001e001d7308 */ /* 0x001e240000001000 */
[----:B0-----:R-:W-:-:S06]  /*6af0*/  IADD3 R29, PT, PT, R29, 0x1ffffffe, RZ ;  /* 0x1ffffffe1d1d7810 */ /* 0x001fcc0007ffe0ff */
[----:B------:R0:W1:Y:S02]  /*6b00*/  F2I.U64.TRUNC R44, R29 ;  /* 0x0000001d002c7311 */ /* 0x000064000020d800 */
[----:B0-----:R-:W-:Y:S01]  /*6b10*/  IADD3 R29, P4, PT, RZ, -R26, RZ ;  /* 0x8000001aff1d7210 */ /* 0x001fe20007f9e0ff */
[----:B-1----:R-:W-:-:S04]  /*6b20*/  IMAD.WIDE.U32 R32, R44, R24, RZ ;  /* 0x000000182c207225 */ /* 0x002fc800078e00ff */
[C---:B------:R-:W-:Y:S01]  /*6b30*/  IMAD R27, R44.reuse, R25, R33 ;  /* 0x000000192c1b7224 */ /* 0x040fe200078e0221 */
[----:B------:R-:W-:Y:S01]  /*6b40*/  IADD3 R28, P0, PT, RZ, -R32, RZ ;  /* 0x80000020ff1c7210 */ /* 0x000fe20007f1e0ff */
[----:B------:R-:W-:Y:S02]  /*6b50*/  IMAD.MOV.U32 R33, RZ, RZ, R44 ;  /* 0x000000ffff217224 */ /* 0x000fe400078e002c */
[----:B------:R-:W-:Y:S02]  /*6b60*/  IMAD R27, R45, R24, R27 ;  /* 0x000000182d1b7224 */ /* 0x000fe400078e021b */
[----:B------:R-:W-:-:S03]  /*6b70*/  IMAD.HI.U32 R32, R44, R28, RZ ;  /* 0x0000001c2c207227 */ /* 0x000fc600078e00ff */
[----:B------:R-:W-:-:S05]  /*6b80*/  IADD3.X R27, PT, PT, RZ, ~R27, RZ, P0, !PT ;  /* 0x8000001bff1b7210 */ /* 0x000fca00007fe4ff */
[----:B------:R-:W-:-:S04]  /*6b90*/  IMAD.WIDE.U32 R32, P0, R44, R27, R32 ;  /* 0x0000001b2c207225 */ /* 0x000fc80007800020 */
[----:B------:R-:W-:-:S04]  /*6ba0*/  IMAD.HI.U32 R28, P2, R45, R28, R32 ;  /* 0x0000001c2d1c7227 */ /* 0x000fc80007840020 */
[----:B------:R-:W-:-:S04]  /*6bb0*/  IMAD.HI.U32 R33, R45, R27, RZ ;  /* 0x0000001b2d217227 */ /* 0x000fc800078e00ff */
[----:B------:R-:W-:Y:S01]  /*6bc0*/  IMAD R27, R45, R27, RZ ;  /* 0x0000001b2d1b7224 */ /* 0x000fe200078e02ff */
[----:B------:R-:W-:-:S04]  /*6bd0*/  IADD3.X R33, PT, PT, R33, R45, RZ, P0, !PT ;  /* 0x0000002d21217210 */ /* 0x000fc800007fe4ff */
[----:B------:R-:W-:-:S04]  /*6be0*/  IADD3 R45, P0, PT, R27, R28, RZ ;  /* 0x0000001c1b2d7210 */ /* 0x000fc80007f1e0ff */
[----:B------:R-:W-:Y:S01]  /*6bf0*/  IADD3.X R33, PT, PT, RZ, RZ, R33, P0, P2 ;  /* 0x000000ffff217210 */ /* 0x000fe200007e4421 */
[----:B------:R-:W-:-:S04]  /*6c00*/  IMAD.WIDE.U32 R30, R45, R24, RZ ;  /* 0x000000182d1e7225 */ /* 0x000fc800078e00ff */
[----:B------:R-:W-:Y:S01]  /*6c10*/  IMAD R28, R45, R25, R31 ;  /* 0x000000192d1c7224 */ /* 0x000fe200078e021f */
[----:B------:R-:W-:Y:S01]  /*6c20*/  IADD3 R30, P0, PT, RZ, -R30, RZ ;  /* 0x8000001eff1e7210 */ /* 0x000fe20007f1e0ff */
[----:B------:R-:W-:Y:S02]  /*6c30*/  HFMA2 R31, -RZ, RZ, 0, 0 ;  /* 0x00000000ff1f7431 */ /* 0x000fe400000001ff */
[----:B------:R-:W-:Y:S02]  /*6c40*/  IMAD R28, R33, R24, R28 ;  /* 0x00000018211c7224 */ /* 0x000fe400078e021c */
[----:B------:R-:W-:-:S03]  /*6c50*/  IMAD.HI.U32 R44, R45, R30, RZ ;  /* 0x0000001e2d2c7227 */ /* 0x000fc600078e00ff */
[----:B------:R-:W-:-:S05]  /*6c60*/  IADD3.X R28, PT, PT, RZ, ~R28, RZ, P0, !PT ;  /* 0x8000001cff1c7210 */ /* 0x000fca00007fe4ff */
[----:B------:R-:W-:-:S04]  /*6c70*/  IMAD.WIDE.U32 R44, P2, R45, R28, R44 ;  /* 0x0000001c2d2c7225 */ /* 0x000fc8000784002c */
[----:B------:R-:W-:-:S04]  /*6c80*/  IMAD.HI.U32 R27, P0, R33, R30, R44 ;  /* 0x0000001e211b7227 */ /* 0x000fc8000780002c */
[----:B------:R-:W-:-:S04]  /*6c90*/  IMAD.HI.U32 R30, R33, R28, RZ ;  /* 0x0000001c211e7227 */ /* 0x000fc800078e00ff */
[----:B------:R-:W-:Y:S02]  /*6ca0*/  IMAD R28, R33, R28, RZ ;  /* 0x0000001c211c7224 */ /* 0x000fe400078e02ff */
[----:B------:R-:W-:-:S03]  /*6cb0*/  IMAD.X R33, R30, 0x1, R33, P2 ;  /* 0x000000011e217824 */ /* 0x000fc600010e0621 */
[----:B------:R-:W-:Y:S02]  /*6cc0*/  IADD3 R27, P2, PT, R28, R27, RZ ;  /* 0x0000001b1c1b7210 */ /* 0x000fe40007f5e0ff */
[----:B------:R-:W-:Y:S02]  /*6cd0*/  SEL R28, R29, R26, !P3 ;  /* 0x0000001a1d1c7207 */ /* 0x000fe40005800000 */
[-C--:B------:R-:W-:Y:S02]  /*6ce0*/  IADD3.X R26, PT, PT, RZ, ~R13.reuse, RZ, P4, !PT ;  /* 0x8000000dff1a7210 */ /* 0x080fe400027fe4ff */
[----:B------:R-:W-:Y:S01]  /*6cf0*/  IADD3.X R33, PT, PT, RZ, RZ, R33, P2, P0 ;  /* 0x000000ffff217210 */ /* 0x000fe200017e0421 */
[----:B------:R-:W-:Y:S01]  /*6d00*/  IMAD.HI.U32 R30, R27, R28, RZ ;  /* 0x0000001c1b1e7227 */ /* 0x000fe200078e00ff */
[-C--:B------:R-:W-:Y:S02]  /*6d10*/  SEL R26, R26, R13.reuse, !P3 ;  /* 0x0000000d1a1a7207 */ /* 0x080fe40005800000 */
[----:B------:R-:W-:-:S03]  /*6d20*/  LOP3.LUT R13, R11, R13, RZ, 0x3c, !PT ;  /* 0x0000000d0b0d7212 */ /* 0x000fc600078e3cff */
[----:B------:R-:W-:-:S04]  /*6d30*/  IMAD.WIDE.U32 R30, R27, R26, R30 ;  /* 0x0000001a1b1e7225 */ /* 0x000fc800078e001e */
[C---:B------:R-:W-:Y:S02]  /*6d40*/  IMAD R29, R33.reuse, R26, RZ ;  /* 0x0000001a211d7224 */ /* 0x040fe400078e02ff */
[----:B------:R-:W-:-:S04]  /*6d50*/  IMAD.HI.U32 R30, P0, R33, R28, R30 ;  /* 0x0000001c211e7227 */ /* 0x000fc8000780001e */
[----:B------:R-:W-:Y:S01]  /*6d60*/  IMAD.HI.U32 R33, R33, R26, RZ ;  /* 0x0000001a21217227 */ /* 0x000fe200078e00ff */
[----:B------:R-:W-:-:S05]  /*6d70*/  IADD3 R29, P2, PT, R29, R30, RZ ;  /* 0x0000001e1d1d7210 */ /* 0x000fca0007f5e0ff */
[----:B------:R-:W-:-:S04]  /*6d80*/  IMAD.WIDE.U32 R30, R29, R24, RZ ;  /* 0x000000181d1e7225 */ /* 0x000fc800078e00ff */
[----:B------:R-:W-:Y:S01]  /*6d90*/  IMAD R27, R29, R25, R31 ;  /* 0x000000191d1b7224 */ /* 0x000fe200078e021f */
[----:B------:R-:W-:Y:S01]  /*6da0*/  IADD3 R31, P3, PT, -R30, R28, RZ ;  /* 0x0000001c1e1f7210 */ /* 0x000fe20007f7e1ff */
[----:B------:R-:W-:-:S03]  /*6db0*/  IMAD.X R28, RZ, RZ, R33, P0 ;  /* 0x000000ffff1c7224 */ /* 0x000fc600000e0621 */
[----:B------:R-:W-:Y:S02]  /*6dc0*/  ISETP.GE.U32.AND P0, PT, R31, R24, PT ;  /* 0x000000181f00720c */ /* 0x000fe40003f06070 */
[----:B------:R-:W-:-:S05]  /*6dd0*/  IADD3.X R28, PT, PT, RZ, R28, RZ, P2, !PT ;  /* 0x0000001cff1c7210 */ /* 0x000fca00017fe4ff */
[----:B------:R-:W-:-:S05]  /*6de0*/  IMAD R27, R28, R24, R27 ;  /* 0x000000181c1b7224 */ /* 0x000fca00078e021b */
[----:B------:R-:W-:Y:S02]  /*6df0*/  IADD3.X R27, PT, PT, ~R27, R26, RZ, P3, !PT ;  /* 0x0000001a1b1b7210 */ /* 0x000fe40001ffe5ff */
[----:B------:R-:W-:Y:S02]  /*6e00*/  IADD3 R26, P3, PT, R31, -R24, RZ ;  /* 0x800000181f1a7210 */ /* 0x000fe40007f7e0ff */
[----:B------:R-:W-:-:S04]  /*6e10*/  ISETP.GE.U32.AND.EX P0, PT, R27, R25, PT, P0 ;  /* 0x000000191b00720c */ /* 0x000fc80003f06100 */
[----:B------:R-:W-:-:S04]  /*6e20*/  SEL R31, R26, R31, P0 ;  /* 0x0000001f1a1f7207 */ /* 0x000fc80000000000 */
[----:B------:R-:W-:Y:S01]  /*6e30*/  ISETP.GE.U32.AND P2, PT, R31, R24, PT ;  /* 0x000000181f00720c */ /* 0x000fe20003f46070 */
[----:B------:R-:W-:Y:S01]  /*6e40*/  IMAD.X R24, R27, 0x1, ~R25, P3 ;  /* 0x000000011b187824 */ /* 0x000fe200018e0e19 */
[----:B------:R-:W-:-:S04]  /*6e50*/  IADD3 R26, P3, PT, R29, 0x1, RZ ;  /* 0x000000011d1a7810 */ /* 0x000fc80007f7e0ff */
[----:B------:R-:W-:Y:S02]  /*6e60*/  SEL R24, R24, R27, P0 ;  /* 0x0000001b18187207 */ /* 0x000fe40000000000 */
[-C--:B------:R-:W-:Y:S02]  /*6e70*/  IADD3.X R27, PT, PT, RZ, R28.reuse, RZ, P3, !PT ;  /* 0x0000001cff1b7210 */ /* 0x080fe40001ffe4ff */
[----:B------:R-:W-:Y:S02]  /*6e80*/  SEL R26, R26, R29, P0 ;  /* 0x0000001d1a1a7207 */ /* 0x000fe40000000000 */
[----:B------:R-:W-:Y:S02]  /*6e90*/  SEL R27, R27, R28, P0 ;  /* 0x0000001c1b1b7207 */ /* 0x000fe40000000000 */
[----:B------:R-:W-:Y:S02]  /*6ea0*/  ISETP.GE.U32.AND.EX P0, PT, R24, R25, PT, P2 ;  /* 0x000000191800720c */ /* 0x000fe40003f06120 */
[----:B------:R-:W-:-:S04]  /*6eb0*/  IADD3 R25, P2, PT, R26, 0x1, RZ ;  /* 0x000000011a197810 */ /* 0x000fc80007f5e0ff */
[-C--:B------:R-:W-:Y:S02]  /*6ec0*/  IADD3.X R24, PT, PT, RZ, R27.reuse, RZ, P2, !PT ;  /* 0x0000001bff187210 */ /* 0x080fe400017fe4ff */
[----:B------:R-:W-:Y:S02]  /*6ed0*/  SEL R25, R25, R26, P0 ;  /* 0x0000001a19197207 */ /* 0x000fe40000000000 */
[----:B------:R-:W-:Y:S02]  /*6ee0*/  SEL R27, R24, R27, P0 ;  /* 0x0000001b181b7207 */ /* 0x000fe40000000000 */
[----:B------:R-:W-:Y:S02]  /*6ef0*/  IADD3 R24, P3, PT, RZ, -R25, RZ ;  /* 0x80000019ff187210 */ /* 0x000fe40007f7e0ff */
[----:B------:R-:W-:Y:S02]  /*6f00*/  ISETP.NE.U32.AND P0, PT, R14, RZ, PT ;  /* 0x000000ff0e00720c */ /* 0x000fe40003f05070 */
[----:B------:R-:W-:Y:S01]  /*6f10*/  ISETP.GE.AND P2, PT, R13, RZ, PT ;  /* 0x000000ff0d00720c */ /* 0x000fe20003f46270 */
[----:B------:R-:W-:Y:S01]  /*6f20*/  IMAD.X R14, RZ, RZ, ~R27, P3 ;  /* 0x000000ffff0e7224 */ /* 0x000fe200018e0e1b */
[----:B------:R-:W-:-:S02]  /*6f30*/  MOV R13, 0x0 ;  /* 0x00000000000d7802 */ /* 0x000fc40000000f00 */
[----:B------:R-:W-:Y:S02]  /*6f40*/  ISETP.NE.AND.EX P0, PT, R11, RZ, PT, P0 ;  /* 0x000000ff0b00720c */ /* 0x000fe40003f05300 */
[----:B------:R-:W-:Y:S02]  /*6f50*/  SEL R24, R24, R25, !P2 ;  /* 0x0000001918187207 */ /* 0x000fe40005000000 */
[----:B------:R-:W-:Y:S02]  /*6f60*/  SEL R14, R14, R27, !P2 ;  /* 0x0000001b0e0e7207 */ /* 0x000fe40005000000 */
[----:B------:R-:W-:Y:S02]  /*6f70*/  SEL R24, R24, 0xffffffff, P0 ;  /* 0xffffffff18187807 */ /* 0x000fe40000000000 */
[----:B------:R-:W-:Y:S01]  /*6f80*/  SEL R25, R14, 0xffffffff, P0 ;  /* 0xffffffff0e197807 */ /* 0x000fe20000000000 */
[----:B------:R-:W-:Y:S06]  /*6f90*/  RET.REL.NODEC R12 `(contiguous_reduce2_bf16) ;  /* 0xffffff900c187950 */ /* 0x000fec0003c3ffff */
        .weak           $__internal_3_$__cuda_sm20_rem_s64
        .type           $__internal_3_$__cuda_sm20_rem_s64,@function
        .size           $__internal_3_$__cuda_sm20_rem_s64,(.L_x_3444 - $__internal_3_$__cuda_sm20_rem_s64)
$__internal_3_$__cuda_sm20_rem_s64:
[-C--:B------:R-:W-:Y:S02]  /*6fa0*/  IADD3 R7, P1, PT, RZ, -R24.reuse, RZ ;  /* 0x80000018ff077210 */ /* 0x080fe40007f3e0ff */
[----:B------:R-:W-:Y:S02]  /*6fb0*/  ISETP.GE.AND P0, PT, R21, RZ, PT ;  /* 0x000000ff1500720c */ /* 0x000fe40003f06270 */
[-C--:B------:R-:W-:Y:S02]  /*6fc0*/  IADD3.X R12, PT, PT, RZ, ~R21.reuse, RZ, P1, !PT ;  /* 0x80000015ff0c7210 */ /* 0x080fe40000ffe4ff */
[----:B------:R-:W-:Y:S02]  /*6fd0*/  SEL R6, R7, R24, !P0 ;  /* 0x0000001807067207 */ /* 0x000fe40004000000 */
[----:B------:R-:W-:-:S04]  /*6fe0*/  SEL R7, R12, R21, !P0 ;  /* 0x000000150c077207 */ /* 0x000fc80004000000 */
[----:B------:R-:W0:Y:S08]  /*6ff0*/  I2F.U64.RP R25, R6 ;  /* 0x0000000600197312 */ /* 0x000e300000309000 */
[----:B0-----:R-:W0:Y:S02]  /*7000*/  MUFU.RCP R25, R25 ;  /* 0x0000001900197308 */ /* 0x001e240000001000 */
[----:B0-----:R-:W-:-:S06]  /*7010*/  VIADD R12, R25, 0x1ffffffe ;  /* 0x1ffffffe190c7836 */ /* 0x001fcc0000000000 */
[----:B------:R-:W0:Y:S02]  /*7020*/  F2I.U64.TRUNC R12, R12 ;  /* 0x0000000c000c7311 */ /* 0x000e24000020d800 */
[----:B0-----:R-:W-:-:S04]  /*7030*/  IMAD.WIDE.U32 R14, R12, R6, RZ ;  /* 0x000000060c0e7225 */ /* 0x001fc800078e00ff */
[----:B------:R-:W-:Y:S01]  /*7040*/  IMAD R15, R12, R7, R15 ;  /* 0x000000070c0f7224 */ /* 0x000fe200078e020f */
[----:B------:R-:W-:-:S03]  /*7050*/  IADD3 R27, P0, PT, RZ, -R14, RZ ;  /* 0x8000000eff1b7210 */ /* 0x000fc60007f1e0ff */
[----:B------:R-:W-:Y:S02]  /*7060*/  IMAD R15, R13, R6, R15 ;  /* 0x000000060d0f7224 */ /* 0x000fe400078e020f */
[----:B------:R-:W-:-:S03]  /*7070*/  IMAD.HI.U32 R14, R12, R27, RZ ;  /* 0x0000001b0c0e7227 */ /* 0x000fc600078e00ff */
[----:B------:R-:W-:Y:S02]  /*7080*/  IADD3.X R29, PT, PT, RZ, ~R15, RZ, P0, !PT ;  /* 0x8000000fff1d7210 */ /* 0x000fe400007fe4ff */
[----:B------:R-:W-:-:S03]  /*7090*/  MOV R15, R12 ;  /* 0x0000000c000f7202 */ /* 0x000fc60000000f00 */
[-C--:B------:R-:W-:Y:S02]  /*70a0*/  IMAD R31, R13, R29.reuse, RZ ;  /* 0x0000001d0d1f7224 */ /* 0x080fe400078e02ff */
[----:B------:R-:W-:-:S04]  /*70b0*/  IMAD.WIDE.U32 R14, P0, R12, R29, R14 ;  /* 0x0000001d0c0e7225 */ /* 0x000fc8000780000e */
[----:B------:R-:W-:-:S04]  /*70c0*/  IMAD.HI.U32 R25, R13, R29, RZ ;  /* 0x0000001d0d197227 */ /* 0x000fc800078e00ff */
[----:B------:R-:W-:-:S04]  /*70d0*/  IMAD.HI.U32 R14, P1, R13, R27, R14 ;  /* 0x0000001b0d0e7227 */ /* 0x000fc8000782000e */
[----:B------:R-:W-:Y:S01]  /*70e0*/  IMAD.X R25, R25, 0x1, R13, P0 ;  /* 0x0000000119197824 */ /* 0x000fe200000e060d */
[----:B------:R-:W-:-:S04]  /*70f0*/  IADD3 R15, P2, PT, R31, R14, RZ ;  /* 0x0000000e1f0f7210 */ /* 0x000fc80007f5e0ff */
[----:B------:R-:W-:Y:S01]  /*7100*/  IADD3.X R25, PT, PT, RZ, RZ, R25, P2, P1 ;  /* 0x000000ffff197210 */ /* 0x000fe200017e2419 */
[----:B------:R-:W-:Y:S01]  /*7110*/  IMAD.WIDE.U32 R12, R15, R6, RZ ;  /* 0x000000060f0c7225 */ /* 0x000fe200078e00ff */
[----:B------:R-:W-:-:S03]  /*7120*/  ISETP.GE.AND P1, PT, R19, RZ, PT ;  /* 0x000000ff1300720c */ /* 0x000fc60003f26270 */
[----:B------:R-:W-:Y:S01]  /*7130*/  IMAD R13, R15, R7, R13 ;  /* 0x000000070f0d7224 */ /* 0x000fe200078e020d */
[----:B------:R-:W-:-:S03]  /*7140*/  IADD3 R27, P0, PT, RZ, -R12, RZ ;  /* 0x8000000cff1b7210 */ /* 0x000fc60007f1e0ff */
[----:B------:R-:W-:Y:S02]  /*7150*/  IMAD R13, R25, R6, R13 ;  /* 0x00000006190d7224 */ /* 0x000fe400078e020d */
[----:B------:R-:W-:-:S03]  /*7160*/  IMAD.HI.U32 R14, R15, R27, RZ ;  /* 0x0000001b0f0e7227 */ /* 0x000fc600078e00ff */
[----:B------:R-:W-:Y:S02]  /*7170*/  IADD3.X R12, PT, PT, RZ, ~R13, RZ, P0, !PT ;  /* 0x8000000dff0c7210 */ /* 0x000fe400007fe4ff */
[----:B------:R-:W-:-:S03]  /*7180*/  IADD3 R13, P4, PT, RZ, -R18, RZ ;  /* 0x80000012ff0d7210 */ /* 0x000fc60007f9e0ff */
[----:B------:R-:W-:-:S04]  /*7190*/  IMAD.WIDE.U32 R14, P0, R15, R12, R14 ;  /* 0x0000000c0f0e7225 */ /* 0x000fc8000780000e */
[----:B------:R-:W-:Y:S01]  /*71a0*/  IMAD.HI.U32 R14, P2, R25, R27, R14 ;  /* 0x0000001b190e7227 */ /* 0x000fe2000784000e */
[----:B------:R-:W-:-:S03]  /*71b0*/  SEL R15, R13, R18, !P1 ;  /* 0x000000120d0f7207 */ /* 0x000fc60004800000 */
[----:B------:R-:W-:Y:S01]  /*71c0*/  HFMA2 R13, -RZ, RZ, 0, 0 ;  /* 0x00000000ff0d7431 */ /* 0x000fe200000001ff */
[-C--:B------:R-:W-:Y:S01]  /*71d0*/  IADD3.X R18, PT, PT, RZ, ~R19.reuse, RZ, P4, !PT ;  /* 0x80000013ff127210 */ /* 0x080fe200027fe4ff */
[CC--:B------:R-:W-:Y:S02]  /*71e0*/  IMAD R27, R25.reuse, R12.reuse, RZ ;  /* 0x0000000c191b7224 */ /* 0x0c0fe400078e02ff */
[----:B------:R-:W-:Y:S01]  /*71f0*/  IMAD.HI.U32 R12, R25, R12, RZ ;  /* 0x0000000c190c7227 */ /* 0x000fe200078e00ff */
[----:B------:R-:W-:Y:S02]  /*7200*/  SEL R19, R18, R19, !P1 ;  /* 0x0000001312137207 */ /* 0x000fe40004800000 */
[----:B------:R-:W-:Y:S01]  /*7210*/  IADD3 R14, P3, PT, R27, R14, RZ ;  /* 0x0000000e1b0e7210 */ /* 0x000fe20007f7e0ff */
[----:B------:R-:W-:-:S04]  /*7220*/  IMAD.X R25, R12, 0x1, R25, P0 ;  /* 0x000000010c197824 */ /* 0x000fc800000e0619 */
[----:B------:R-:W-:Y:S01]  /*7230*/  IMAD.HI.U32 R12, R14, R15, RZ ;  /* 0x0000000f0e0c7227 */ /* 0x000fe200078e00ff */
[----:B------:R-:W-:-:S03]  /*7240*/  IADD3.X R18, PT, PT, RZ, RZ, R25, P3, P2 ;  /* 0x000000ffff127210 */ /* 0x000fc60001fe4419 */
[----:B------:R-:W-:-:S04]  /*7250*/  IMAD.WIDE.U32 R12, R14, R19, R12 ;  /* 0x000000130e0c7225 */ /* 0x000fc800078e000c */
[C---:B------:R-:W-:Y:S02]  /*7260*/  IMAD R25, R18.reuse, R19, RZ ;  /* 0x0000001312197224 */ /* 0x040fe400078e02ff */
[----:B------:R-:W-:-:S04]  /*7270*/  IMAD.HI.U32 R12, P0, R18, R15, R12 ;  /* 0x0000000f120c7227 */ /* 0x000fc8000780000c */
[----:B------:R-:W-:Y:S01]  /*7280*/  IMAD.HI.U32 R14, R18, R19, RZ ;  /* 0x00000013120e7227 */ /* 0x000fe200078e00ff */
[----:B------:R-:W-:-:S04]  /*7290*/  IADD3 R25, P2, PT, R25, R12, RZ ;  /* 0x0000000c19197210 */ /* 0x000fc80007f5e0ff */
[----:B------:R-:W-:Y:S01]  /*72a0*/  IADD3.X R14, PT, PT, R14, RZ, RZ, P0, !PT ;  /* 0x000000ff0e0e7210 */ /* 0x000fe200007fe4ff */
[----:B------:R-:W-:-:S04]  /*72b0*/  IMAD.WIDE.U32 R12, R25, R6, RZ ;  /* 0x00000006190c7225 */ /* 0x000fc800078e00ff */
[----:B------:R-:W-:Y:S01]  /*72c0*/  IMAD.X R27, RZ, RZ, R14, P2 ;  /* 0x000000ffff1b7224 */ /* 0x000fe200010e060e */
[----:B------:R-:W-:Y:S01]  /*72d0*/  IADD3 R29, P2, PT, -R12, R15, RZ ;  /* 0x0000000f0c1d7210 */ /* 0x000fe20007f5e1ff */
[----:B------:R-:W-:-:S03]  /*72e0*/  IMAD R25, R25, R7, R13 ;  /* 0x0000000719197224 */ /* 0x000fc600078e020d */
[-C--:B------:R-:W-:Y:S01]  /*72f0*/  ISETP.GE.U32.AND P0, PT, R29, R6.reuse, PT ;  /* 0x000000061d00720c */ /* 0x080fe20003f06070 */
[----:B------:R-:W-:Y:S01]  /*7300*/  IMAD R12, R27, R6, R25 ;  /* 0x000000061b0c7224 */ /* 0x000fe200078e0219 */
[----:B------:R-:W-:-:S04]  /*7310*/  MOV R27, 0x0 ;  /* 0x00000000001b7802 */ /* 0x000fc80000000f00 */
[----:B------:R-:W-:Y:S02]  /*7320*/  IADD3.X R19, PT, PT, ~R12, R19, RZ, P2, !PT ;  /* 0x000000130c137210 */ /* 0x000fe400017fe5ff */
[----:B------:R-:W-:Y:S02]  /*7330*/  IADD3 R13, P2, PT, R29, -R6, RZ ;  /* 0x800000061d0d7210 */ /* 0x000fe40007f5e0ff */
[CC--:B------:R-:W-:Y:S02]  /*7340*/  ISETP.GE.U32.AND.EX P0, PT, R19.reuse, R7.reuse, PT, P0 ;  /* 0x000000071300720c */ /* 0x0c0fe40003f06100 */
[----:B------:R-:W-:Y:S02]  /*7350*/  IADD3.X R15, PT, PT, R19, ~R7, RZ, P2, !PT ;  /* 0x80000007130f7210 */ /* 0x000fe400017fe4ff */
[----:B------:R-:W-:Y:S02]  /*7360*/  SEL R13, R13, R29, P0 ;  /* 0x0000001d0d0d7207 */ /* 0x000fe40000000000 */
[----:B------:R-:W-:-:S02]  /*7370*/  SEL R15, R15, R19, P0 ;  /* 0x000000130f0f7207 */ /* 0x000fc40000000000 */
[CC--:B------:R-:W-:Y:S02]  /*7380*/  ISETP.GE.U32.AND P0, PT, R13.reuse, R6.reuse, PT ;  /* 0x000000060d00720c */ /* 0x0c0fe40003f06070 */
[----:B------:R-:W-:Y:S02]  /*7390*/  IADD3 R6, P2, PT, R13, -R6, RZ ;  /* 0x800000060d067210 */ /* 0x000fe40007f5e0ff */
[----:B------:R-:W-:-:S03]  /*73a0*/  ISETP.GE.U32.AND.EX P0, PT, R15, R7, PT, P0 ;  /* 0x000000070f00720c */ /* 0x000fc60003f06100 */
[----:B------:R-:W-:Y:S01]  /*73b0*/  IMAD.X R7, R15, 0x1, ~R7, P2 ;  /* 0x000000010f077824 */ /* 0x000fe200010e0e07 */
[----:B------:R-:W-:-:S04]  /*73c0*/  SEL R6, R6, R13, P0 ;  /* 0x0000000d06067207 */ /* 0x000fc80000000000 */
[----:B------:R-:W-:Y:S02]  /*73d0*/  SEL R7, R7, R15, P0 ;  /* 0x0000000f07077207 */ /* 0x000fe40000000000 */
[-C--:B------:R-:W-:Y:S02]  /*73e0*/  IADD3 R13, P2, PT, RZ, -R6.reuse, RZ ;  /* 0x80000006ff0d7210 */ /* 0x080fe40007f5e0ff */
[----:B------:R-:W-:Y:S02]  /*73f0*/  ISETP.NE.U32.AND P0, PT, R24, RZ, PT ;  /* 0x000000ff1800720c */ /* 0x000fe40003f05070 */
[----:B------:R-:W-:Y:S02]  /*7400*/  IADD3.X R12, PT, PT, RZ, ~R7, RZ, P2, !PT ;  /* 0x80000007ff0c7210 */ /* 0x000fe400017fe4ff */
[----:B------:R-:W-:Y:S02]  /*7410*/  ISETP.NE.AND.EX P0, PT, R21, RZ, PT, P0 ;  /* 0x000000ff1500720c */ /* 0x000fe40003f05300 */
[----:B------:R-:W-:-:S02]  /*7420*/  SEL R6, R13, R6, !P1 ;  /* 0x000000060d067207 */ /* 0x000fc40004800000 */
[----:B------:R-:W-:Y:S02]  /*7430*/  SEL R7, R12, R7, !P1 ;  /* 0x000000070c077207 */ /* 0x000fe40004800000 */
[----:B------:R-:W-:Y:S02]  /*7440*/  SEL R6, R6, 0xffffffff, P0 ;  /* 0xffffffff06067807 */ /* 0x000fe40000000000 */
[----:B------:R-:W-:Y:S01]  /*7450*/  SEL R7, R7, 0xffffffff, P0 ;  /* 0xffffffff07077807 */ /* 0x000fe20000000000 */
[----:B------:R-:W-:Y:S06]  /*7460*/  RET.REL.NODEC R26 `(contiguous_reduce2_bf16) ;  /* 0xffffff881ae47950 */ /* 0x000fec0003c3ffff */
.L_x_157:
        /* <DEDUP_REMOVED lines=9> */
.L_x_3444:


//--------------------- .text.uncontiguous_reduce_bf16 --------------------------
	.section	.text.uncontiguous_reduce_bf16,"ax",@progbits
	.align	128
        .global         uncontiguous_reduce_bf16
        .type           uncontiguous_reduce_bf16,@function
        .size           uncontiguous_reduce_bf16,(.L_x_3446 - uncontiguous_reduce_bf16)
        .other          uncontiguous_reduce_bf16,@"STO_CUDA_ENTRY STV_DEFAULT"
uncontiguous_reduce_bf16:
.text.uncontiguous_reduce_bf16:
[----:B------:R-:W-:Y:S01]  /*0000*/  LDC R1, c[0x0][0x37c] ;  /* 0x0000df00ff017b82 */ /* 0x000fe20000000800 */
[----:B------:R-:W0:Y:S07]  /*0010*/  S2R R0, SR_CTAID.X ;  /* 0x0000000000007919 */ /* 0x000e2e0000002500 */
[----:B------:R-:W1:Y:S01]  /*0020*/  S2UR UR6, SR_CgaCtaId ;  /* 0x00000000000679c3 */ /* 0x000e620000008800 */
[----:B------:R-:W0:Y:S01]  /*0030*/  LDCU UR5, c[0x0][0x360] ;  /* 0x00006c00ff0577ac */ /* 0x000e220008000800 */
[----:B------:R-:W2:Y:S01]  /*0040*/  I2F.BF16.U32 R4, 0xff80 ;  /* 0x0000ff8000047906 */ /* 0x000ea20000202000 */
[----:B------:R-:W3:Y:S01]  /*0050*/  S2R R2, SR_TID.X ;  /* 0x0000000000027919 */ /* 0x000ee20000002100 */
[----:B------:R-:W-:Y:S01]  /*0060*/  BSSY.RECONVERGENT B0, `(.L_x_158) ;  /* 0x0000658000007945 */ /* 0x000fe20003800200 */
[----:B------:R-:W4:Y:S03]  /*0070*/  LDCU.64 UR10, c[0x0][0x3a8] ;  /* 0x00007500ff0a77ac */ /* 0x000f260008000a00 */
[----:B------:R-:W5:Y:S01]  /*0080*/  LDC R11, c[0x0][0x3a0] ;  /* 0x0000e800ff0b7b82 */ /* 0x000f620000000800 */
[----:B------:R-:W-:Y:S01]  /*0090*/  UMOV UR4, 0x400 ;  /* 0x0000040000047882 */ /* 0x000fe20000000000 */
[----:B------:R-:W2:Y:S01]  /*00a0*/  LDCU.64 UR8, c[0x0][0x358] ;  /* 0x00006b00ff0877ac */ /* 0x000ea20008000a00 */
[----:B-1----:R-:W-:Y:S01]  /*00b0*/  ULEA UR4, UR6, UR4, 0x18 ;  /* 0x0000000406047291 */ /* 0x002fe2000f8ec0ff */
[----:B0-----:R-:W-:Y:S01]  /*00c0*/  IMAD R5, R0, UR5, RZ ;  /* 0x0000000500057c24 */ /* 0x001fe2000f8e02ff */
[----:B-----5:R-:W-:-:S04]  /*00d0*/  IADD3 R8, PT, PT, R11, -0x1, RZ ;  /* 0xffffffff0b087810 */ /* 0x020fc80007ffe0ff */
[----:B---3--:R-:W-:Y:S02]  /*00e0*/  LEA R3, R2, UR4, 0x1 ;  /* 0x0000000402037c11 */ /* 0x008fe4000f8e08ff */
[----:B------:R-:W-:-:S03]  /*00f0*/  LEA R10, R5, R2, 0x1 ;  /* 0x00000002050a7211 */ /* 0x000fc600078e08ff */
[----:B--2---:R0:W-:Y:S02]  /*0100*/  STS.U16 [R3], R4 ;  /* 0x0000000403007388 */ /* 0x0041e40000000400 */
[----:B------:R-:W-:-:S05]  /*0110*/  VIADD R20, R10, UR5 ;  /* 0x000000050a147c36 */ /* 0x000fca0008000000 */
[----:B----4-:R-:W-:-:S04]  /*0120*/  ISETP.GE.U32.AND P0, PT, R20, UR10, PT ;  /* 0x0000000a14007c0c */ /* 0x010fc8000bf06070 */
[----:B------:R-:W-:-:S13]  /*0130*/  ISETP.GE.U32.AND.EX P0, PT, RZ, UR11, PT, P0 ;  /* 0x0000000bff007c0c */ /* 0x000fda000bf06100 */
[----:B0-----:R-:W-:Y:S05]  /*0140*/  @P0 BRA `(.L_x_159) ;  /* 0x0000002c00840947 */ /* 0x001fea0003800000 */
[----:B------:R-:W-:Y:S02]  /*0150*/  ISETP.GE.AND P0, PT, R8, RZ, PT ;  /* 0x000000ff0800720c */ /* 0x000fe40003f06270 */
[----:B------:R-:W-:Y:S02]  /*0160*/  CS2R R4, SRZ ;  /* 0x0000000000047805 */ /* 0x000fe4000001ff00 */
[----:B------:R-:W-:-:S09]  /*0170*/  CS2R R22, SRZ ;  /* 0x0000000000167805 */ /* 0x000fd2000001ff00 */
[----:B------:R-:W-:Y:S05]  /*0180*/  @!P0 BRA `(.L_x_160) ;  /* 0x0000002c004c8947 */ /* 0x000fea0003800000 */
[----:B------:R-:W-:Y:S01]  /*0190*/  ISETP.GE.U32.AND P0, PT, R8, 0x3, PT ;  /* 0x000000030800780c */ /* 0x000fe20003f06070 */
[----:B------:R-:W-:Y:S02]  /*01a0*/  HFMA2 R7, -RZ, RZ, 0, 0 ;  /* 0x00000000ff077431 */ /* 0x000fe400000001ff */
[----:B------:R-:W-:Y:S01]  /*01b0*/  IMAD.MOV.U32 R6, RZ, RZ, R10 ;  /* 0x000000ffff067224 */ /* 0x000fe200078e000a */
[----:B------:R-:W-:Y:S01]  /*01c0*/  CS2R R22, SRZ ;  /* 0x0000000000167805 */ /* 0x000fe2000001ff00 */
[----:B------:R-:W-:Y:S01]  /*01d0*/  IMAD.MOV.U32 R9, RZ, RZ, RZ ;  /* 0x000000ffff097224 */ /* 0x000fe200078e00ff */
[----:B------:R-:W-:-:S07]  /*01e0*/  CS2R R4, SRZ ;  /* 0x0000000000047805 */ /* 0x000fce000001ff00 */
[----:B------:R-:W-:Y:S05]  /*01f0*/  @!P0 BRA `(.L_x_161) ;  /* 0x0000001800988947 */ /* 0x000fea0003800000 */
[----:B------:R-:W0:Y:S01]  /*0200*/  LDC.64 R18, c[0x0][0x390] ;  /* 0x0000e400ff127b82 */ /* 0x000e220000000a00 */
[C---:B------:R-:W-:Y:S02]  /*0210*/  LOP3.LUT R10, R11.reuse, 0xfffffffc, RZ, 0xc0, !PT ;  /* 0xfffffffc0b0a7812 */ /* 0x040fe400078ec0ff */
[----:B------:R-:W-:Y:S02]  /*0220*/  CS2R R22, SRZ ;  /* 0x0000000000167805 */ /* 0x000fe4000001ff00 */
[----:B------:R-:W-:Y:S01]  /*0230*/  IADD3 R8, PT, PT, R11, -0x2, RZ ;  /* 0xfffffffe0b087810 */ /* 0x000fe20007ffe0ff */
[----:B------:R-:W-:Y:S02]  /*0240*/  IMAD.MOV R10, RZ, RZ, -R10 ;  /* 0x000000ffff0a7224 */ /* 0x000fe400078e0a0a */
[----:B------:R-:W1:Y:S05]  /*0250*/  LDC.64 R16, c[0x0][0x398] ;  /* 0x0000e600ff107b82 */ /* 0x000e6a0000000a00 */
.L_x_186:
        /* <DEDUP_REMOVED lines=14> */
[----:B0-----:R-:W-:Y:S01]  /*0340*/  IADD3 R12, PT, PT, R9, 0xffffffe, RZ ;  /* 0x0ffffffe090c7810 */ /* 0x001fe20007ffe0ff */
[----:B------:R-:W-:-:S05]  /*0350*/  HFMA2 R9, -RZ, RZ, 0, 0 ;  /* 0x00000000ff097431 */ /* 0x000fca00000001ff */
[----:B------:R0:W2:Y:S02]  /*0360*/  F2I.FTZ.U32.TRUNC.NTZ R13, R12 ;  /* 0x0000000c000d7305 */ /* 0x0000a4000021f000 */
[----:B0-----:R-:W-:Y:S01]  /*0370*/  MOV R12, RZ ;  /* 0x000000ff000c7202 */ /* 0x001fe20000000f00 */
        /* <DEDUP_REMOVED lines=14> */
.L_x_163:
[----:B------:R-:W-:Y:S01]  /*0460*/  MOV R26, R6 ;  /* 0x00000006001a7202 */ /* 0x000fe20000000f00 */
[----:B------:R-:W-:Y:S01]  /*0470*/  IMAD.MOV.U32 R13, RZ, RZ, R9 ;  /* 0x000000ffff0d7224 */ /* 0x000fe200078e0009 */
[----:B------:R-:W-:Y:S01]  /*0480*/  MOV R14, R40 ;  /* 0x00000028000e7202 */ /* 0x000fe20000000f00 */
[----:B------:R-:W-:Y:S01]  /*0490*/  IMAD.MOV.U32 R11, RZ, RZ, R41 ;  /* 0x000000ffff0b7224 */ /* 0x000fe200078e0029 */
[----:B------:R-:W-:-:S07]  /*04a0*/  MOV R12, 0x4c0 ;  /* 0x000004c0000c7802 */ /* 0x000fce0000000f00 */
[----:B-1----:R-:W-:Y:S05]  /*04b0*/  CALL.REL.NOINC `($__internal_4_$__cuda_sm20_div_s64) ;  /* 0x0000006400047944 */ /* 0x002fea0003c00000 */
[-C--:B------:R-:W-:Y:S01]  /*04c0*/  IADD3 R21, P0, PT, RZ, -R24.reuse, RZ ;  /* 0x80000018ff157210 */ /* 0x080fe20007f1e0ff */
[----:B------:R-:W-:Y:S01]  /*04d0*/  IMAD.MOV.U32 R12, RZ, RZ, R6 ;  /* 0x000000ffff0c7224 */ /* 0x000fe200078e0006 */
[----:B------:R-:W-:Y:S01]  /*04e0*/  MOV R13, R9 ;  /* 0x00000009000d7202 */ /* 0x000fe20000000f00 */
[----:B------:R-:W-:Y:S01]  /*04f0*/  IMAD.MOV.U32 R35, RZ, RZ, R25 ;  /* 0x000000ffff237224 */ /* 0x000fe200078e0019 */
[----:B------:R-:W-:Y:S02]  /*0500*/  IADD3.X R11, PT, PT, RZ, ~R25, RZ, P0, !PT ;  /* 0x80000019ff0b7210 */ /* 0x000fe400007fe4ff */
[----:B------:R-:W-:Y:S01]  /*0510*/  MOV R34, R24 ;  /* 0x0000001800227202 */ /* 0x000fe20000000f00 */
[----:B------:R-:W-:-:S04]  /*0520*/  IMAD.WIDE.U32 R12, R40, R21, R12 ;  /* 0x00000015280c7225 */ /* 0x000fc800078e000c */
[----:B------:R-:W-:-:S04]  /*0530*/  IMAD R11, R11, R40, RZ ;  /* 0x000000280b0b7224 */ /* 0x000fc800078e02ff */
[----:B------:R-:W-:-:S04]  /*0540*/  IMAD R11, R41, R21, R11 ;  /* 0x00000015290b7224 */ /* 0x000fc800078e020b */
[----:B------:R-:W-:-:S07]  /*0550*/  IMAD.IADD R9, R13, 0x1, R11 ;  /* 0x000000010d097824 */ /* 0x000fce00078e020b */
.L_x_164:
[----:B------:R-:W-:Y:S05]  /*0560*/  BSYNC.RECONVERGENT B1 ;  /* 0x0000000000017941 */ /* 0x000fea0003800200 */
.L_x_162:
[----:B-1----:R-:W-:-:S06]  /*0570*/  IMAD.WIDE.U32 R38, R15, 0x8, R16 ;  /* 0x000000080f267825 */ /* 0x002fcc00078e0010 */
        /* <DEDUP_REMOVED lines=19> */
[----:B------:R-:W-:-:S04]  /*06b0*/  IMAD.HI.U32 R42, R7, R20, RZ ;  /* 0x00000014072a7227 */ /* 0x000fc800078e00ff */
[----:B------:R-:W-:Y:S01]  /*06c0*/  IMAD.MOV.U32 R7, RZ, RZ, RZ ;  /* 0x000000ffff077224 */ /* 0x000fe200078e00ff */
        /* <DEDUP_REMOVED lines=10> */
[----:B------:R-:W-:Y:S06]  /*0770*/  BRA `(.L_x_167) ;  /* 0x00000000003c7947 */ /* 0x000fec0003800000 */
.L_x_166:
[----:B------:R-:W-:Y:S01]  /*0780*/  IMAD.MOV.U32 R26, RZ, RZ, R20 ;  /* 0x000000ffff1a7224 */ /* 0x000fe200078e0014 */
[----:B------:R-:W-:Y:S01]  /*0790*/  MOV R13, R7 ;  /* 0x00000007000d7202 */ /* 0x000fe20000000f00 */
[----:B------:R-:W-:Y:S01]  /*07a0*/  IMAD.MOV.U32 R14, RZ, RZ, R40 ;  /* 0x000000ffff0e7224 */ /* 0x000fe200078e0028 */
[----:B------:R-:W-:Y:S02]  /*07b0*/  MOV R11, R41 ;  /* 0x00000029000b7202 */ /* 0x000fe40000000f00 */
[----:B------:R-:W-:-:S07]  /*07c0*/  MOV R12, 0x7e0 ;  /* 0x000007e0000c7802 */ /* 0x000fce0000000f00 */
[----:B------:R-:W-:Y:S05]  /*07d0*/  CALL.REL.NOINC `($__internal_4_$__cuda_sm20_div_s64) ;  /* 0x00000060003c7944 */ /* 0x000fea0003c00000 */
[----:B------:R-:W-:Y:S01]  /*07e0*/  IADD3 R9, P0, PT, RZ, -R24, RZ ;  /* 0x80000018ff097210 */ /* 0x000fe20007f1e0ff */
[--C-:B------:R-:W-:Y:S01]  /*07f0*/  IMAD.MOV.U32 R43, RZ, RZ, R25.reuse ;  /* 0x000000ffff2b7224 */ /* 0x100fe200078e0019 */
[----:B------:R-:W-:Y:S02]  /*0800*/  MOV R6, R20 ;  /* 0x0000001400067202 */ /* 0x000fe40000000f00 */
[----:B------:R-:W-:Y:S01]  /*0810*/  MOV R42, R24 ;  /* 0x00000018002a7202 */ /* 0x000fe20000000f00 */
[----:B------:R-:W-:-:S04]  /*0820*/  IMAD.X R5, RZ, RZ, ~R25, P0 ;  /* 0x000000ffff057224 */ /* 0x000fc800000e0e19 */
[----:B------:R-:W-:Y:S02]  /*0830*/  IMAD R11, R5, R40, RZ ;  /* 0x00000028050b7224 */ /* 0x000fe400078e02ff */
[----:B------:R-:W-:-:S04]  /*0840*/  IMAD.WIDE.U32 R4, R40, R9, R6 ;  /* 0x0000000928047225 */ /* 0x000fc800078e0006 */
[----:B------:R-:W-:-:S04]  /*0850*/  IMAD R11, R41, R9, R11 ;  /* 0x00000009290b7224 */ /* 0x000fc800078e020b */
[----:B------:R-:W-:-:S07]  /*0860*/  IMAD.IADD R7, R11, 0x1, R5 ;  /* 0x000000010b077824 */ /* 0x000fce00078e0205 */
.L_x_167:
[----:B------:R-:W-:Y:S05]  /*0870*/  BSYNC.RECONVERGENT B1 ;  /* 0x0000000000017941 */ /* 0x000fea0003800200 */
.L_x_165:
[----:B------:R-:W-:-:S06]  /*0880*/  IMAD.WIDE.U32 R20, R8, 0x8, R18 ;  /* 0x0000000808147825 */ /* 0x000fcc00078e0012 */
[----:B------:R-:W2:Y:S01]  /*0890*/  LDG.E.64 R20, desc[UR8][R20.64] ;  /* 0x0000000814147981 */ /* 0x000ea2000c1e1b00 */
[----:B------:R-:W-:Y:S01]  /*08a0*/  IMAD R7, R7, R38, RZ ;  /* 0x0000002607077224 */ /* 0x000fe200078e02ff */
[----:B------:R-:W-:Y:S01]  /*08b0*/  BSSY.RECONVERGENT B1, `(.L_x_168) ;  /* 0x000002f000017945 */ /* 0x000fe20003800200 */
[----:B------:R-:W-:-:S04]  /*08c0*/  IMAD.WIDE.U32 R22, R38, R4, R22 ;  /* 0x0000000426167225 */ /* 0x000fc800078e0016 */
[----:B------:R-:W-:-:S04]  /*08d0*/  IMAD R7, R39, R4, R7 ;  /* 0x0000000427077224 */ /* 0x000fc800078e0207 */
[----:B------:R-:W-:Y:S01]  /*08e0*/  IMAD.IADD R9, R23, 0x1, R7 ;  /* 0x0000000117097824 */ /* 0x000fe200078e0207 */
[----:B--2---:R-:W-:-:S04]  /*08f0*/  LOP3.LUT R5, R35, R21, RZ, 0xfc, !PT ;  /* 0x0000001523057212 */ /* 0x004fc800078efcff */
[----:B------:R-:W-:Y:S02]  /*0900*/  ISETP.NE.U32.AND P0, PT, R5, RZ, PT ;  /* 0x000000ff0500720c */ /* 0x000fe40003f05070 */
[----:B------:R-:W-:-:S11]  /*0910*/  IADD3 R5, PT, PT, R8, -0x2, RZ ;  /* 0xfffffffe08057810 */ /* 0x000fd60007ffe0ff */
        /* <DEDUP_REMOVED lines=24> */
.L_x_169:
[----:B------:R-:W-:Y:S01]  /*0aa0*/  MOV R26, R34 ;  /* 0x00000022001a7202 */ /* 0x000fe20000000f00 */
[----:B------:R-:W-:Y:S01]  /*0ab0*/  IMAD.MOV.U32 R13, RZ, RZ, R35 ;  /* 0x000000ffff0d7224 */ /* 0x000fe200078e0023 */
[----:B------:R-:W-:Y:S01]  /*0ac0*/  MOV R14, R20 ;  /* 0x00000014000e7202 */ /* 0x000fe20000000f00 */
[----:B------:R-:W-:Y:S01]  /*0ad0*/  IMAD.MOV.U32 R11, RZ, RZ, R21 ;  /* 0x000000ffff0b7224 */ /* 0x000fe200078e0015 */
[----:B------:R-:W-:-:S07]  /*0ae0*/  MOV R12, 0xb00 ;  /* 0x00000b00000c7802 */ /* 0x000fce0000000f00 */
[----:B------:R-:W-:Y:S05]  /*0af0*/  CALL.REL.NOINC `($__internal_4_$__cuda_sm20_div_s64) ;  /* 0x0000005c00747944 */ /* 0x000fea0003c00000 */
        /* <DEDUP_REMOVED lines=10> */
.L_x_170:
[----:B------:R-:W-:Y:S05]  /*0ba0*/  BSYNC.RECONVERGENT B1 ;  /* 0x0000000000017941 */ /* 0x000fea0003800200 */
.L_x_168:
        /* <DEDUP_REMOVED lines=34> */
.L_x_172:
        /* <DEDUP_REMOVED lines=10> */
[----:B------:R-:W-:-:S05]  /*0e70*/  IADD3.X R13, PT, PT, RZ, ~R25, RZ, P0, !PT ;  /* 0x80000019ff0d7210 */ /* 0x000fca00007fe4ff */
[----:B------:R-:W-:Y:S01]  /*0e80*/  IMAD R4, R13, R20, RZ ;  /* 0x000000140d047224 */ /* 0x000fe200078e02ff */
[----:B------:R-:W-:-:S03]  /*0e90*/  MOV R13, R43 ;  /* 0x0000002b000d7202 */ /* 0x000fc60000000f00 */
[----:B------:R-:W-:-:S04]  /*0ea0*/  IMAD.WIDE.U32 R12, R20, R11, R12 ;  /* 0x0000000b140c7225 */ /* 0x000fc800078e000c */
[----:B------:R-:W-:-:S04]  /*0eb0*/  IMAD R11, R21, R11, R4 ;  /* 0x0000000b150b7224 */ /* 0x000fc800078e0204 */
[----:B------:R-:W-:-:S07]  /*0ec0*/  IMAD.IADD R11, R11, 0x1, R13 ;  /* 0x000000010b0b7824 */ /* 0x000fce00078e020d */
.L_x_173:
[----:B------:R-:W-:Y:S05]  /*0ed0*/  BSYNC.RECONVERGENT B1 ;  /* 0x0000000000017941 */ /* 0x000fea0003800200 */
.L_x_171:
[----:B------:R-:W-:-:S05]  /*0ee0*/  IADD3 R15, PT, PT, R8, -0x1, RZ ;  /* 0xffffffff080f7810 */ /* 0x000fca0007ffe0ff */
[----:B------:R-:W-:-:S06]  /*0ef0*/  IMAD.WIDE.U32 R20, R15, 0x8, R18 ;  /* 0x000000080f147825 */ /* 0x000fcc00078e0012 */
[----:B------:R-:W2:Y:S01]  /*0f00*/  LDG.E.64 R20, desc[UR8][R20.64] ;  /* 0x0000000814147981 */ /* 0x000ea2000c1e1b00 */
[----:B------:R-:W-:Y:S01]  /*0f10*/  IMAD R11, R11, R40, RZ ;  /* 0x000000280b0b7224 */ /* 0x000fe200078e02ff */
[----:B------:R-:W-:Y:S01]  /*0f20*/  BSSY.RECONVERGENT B1, `(.L_x_174) ;  /* 0x0000030000017945 */ /* 0x000fe20003800200 */
[----:B------:R-:W-:Y:S02]  /*0f30*/  IMAD.MOV.U32 R23, RZ, RZ, R9 ;  /* 0x000000ffff177224 */ /* 0x000fe400078e0009 */
[-C--:B------:R-:W-:Y:S02]  /*0f40*/  IMAD R9, R41, R12.reuse, R11 ;  /* 0x0000000c29097224 */ /* 0x080fe400078e020b */
[----:B------:R-:W-:-:S05]  /*0f50*/  IMAD.WIDE.U32 R22, R40, R12, R22 ;  /* 0x0000000c28167225 */ /* 0x000fca00078e0016 */
[----:B------:R-:W-:Y:S02]  /*0f60*/  IADD3 R9, PT, PT, R23, R9, RZ ;  /* 0x0000000917097210 */ /* 0x000fe40007ffe0ff */
[----:B--2---:R-:W-:-:S04]  /*0f70*/  LOP3.LUT R4, R39, R21, RZ, 0xfc, !PT ;  /* 0x0000001527047212 */ /* 0x004fc800078efcff */
[----:B------:R-:W-:-:S13]  /*0f80*/  ISETP.NE.U32.AND P0, PT, R4, RZ, PT ;  /* 0x000000ff0400720c */ /* 0x000fda0003f05070 */
[----:B------:R-:W-:Y:S05]  /*0f90*/  @P0 BRA `(.L_x_175) ;  /* 0x0000000000600947 */ /* 0x000fea0003800000 */
        /* <DEDUP_REMOVED lines=24> */
.L_x_175:
        /* <DEDUP_REMOVED lines=16> */
.L_x_176:
[----:B------:R-:W-:Y:S05]  /*1220*/  BSYNC.RECONVERGENT B1 ;  /* 0x0000000000017941 */ /* 0x000fea0003800200 */
.L_x_174:
        /* <DEDUP_REMOVED lines=35> */
.L_x_178:
[----:B------:R-:W-:Y:S01]  /*1460*/  IMAD.MOV.U32 R26, RZ, RZ, R34 ;  /* 0x000000ffff1a7224 */ /* 0x000fe200078e0022 */
[----:B------:R-:W-:Y:S01]  /*1470*/  MOV R13, R35 ;  /* 0x00000023000d7202 */ /* 0x000fe20000000f00 */
[----:B------:R-:W-:Y:S01]  /*1480*/  IMAD.MOV.U32 R14, RZ, RZ, R20 ;  /* 0x000000ffff0e7224 */ /* 0x000fe200078e0014 */
[----:B------:R-:W-:Y:S02]  /*1490*/  MOV R11, R21 ;  /* 0x00000015000b7202 */ /* 0x000fe40000000f00 */
[----:B------:R-:W-:-:S07]  /*14a0*/  MOV R12, 0x14c0 ;  /* 0x000014c0000c7802 */ /* 0x000fce0000000f00 */
[----:B------:R-:W-:Y:S05]  /*14b0*/  CALL.REL.NOINC `($__internal_4_$__cuda_sm20_div_s64) ;  /* 0x0000005400047944 */ /* 0x000fea0003c00000 */
[----:B------:R-:W-:Y:S02]  /*14c0*/  IADD3 R11, P0, PT, RZ, -R24, RZ ;  /* 0x80000018ff0b7210 */ /* 0x000fe40007f1e0ff */
[----:B------:R-:W-:Y:S01]  /*14d0*/  MOV R12, R34 ;  /* 0x00000022000c7202 */ /* 0x000fe20000000f00 */
[----:B------:R-:W-:Y:S02]  /*14e0*/  IMAD.MOV.U32 R34, RZ, RZ, R24 ;  /* 0x000000ffff227224 */ /* 0x000fe400078e0018 */
[----:B------:R-:W-:-:S04]  /*14f0*/  IMAD.X R13, RZ, RZ, ~R25, P0 ;  /* 0x000000ffff0d7224 */ /* 0x000fc800000e0e19 */
[----:B------:R-:W-:Y:S02]  /*1500*/  IMAD R4, R13, R20, RZ ;  /* 0x000000140d047224 */ /* 0x000fe400078e02ff */
[----:B------:R-:W-:Y:S01]  /*1510*/  IMAD.MOV.U32 R13, RZ, RZ, R35 ;  /* 0x000000ffff0d7224 */ /* 0x000fe200078e0023 */
[----:B------:R-:W-:Y:S01]  /*1520*/  MOV R35, R25 ;  /* 0x0000001900237202 */ /* 0x000fe20000000f00 */
[----:B------:R-:W-:-:S04]  /*1530*/  IMAD.WIDE.U32 R12, R20, R11, R12 ;  /* 0x0000000b140c7225 */ /* 0x000fc800078e000c */
[----:B------:R-:W-:-:S05]  /*1540*/  IMAD R11, R21, R11, R4 ;  /* 0x0000000b150b7224 */ /* 0x000fca00078e0204 */
[----:B------:R-:W-:-:S07]  /*1550*/  IADD3 R11, PT, PT, R11, R13, RZ ;  /* 0x0000000d0b0b7210 */ /* 0x000fce0007ffe0ff */
.L_x_179:
[----:B------:R-:W-:Y:S05]  /*1560*/  BSYNC.RECONVERGENT B1 ;  /* 0x0000000000017941 */ /* 0x000fea0003800200 */
.L_x_177:
        /* <DEDUP_REMOVED lines=34> */
.L_x_181:
[----:B------:R-:W-:Y:S01]  /*1790*/  IMAD.MOV.U32 R26, RZ, RZ, R38 ;  /* 0x000000ffff1a7224 */ /* 0x000fe200078e0026 */
[----:B------:R-:W-:Y:S01]  /*17a0*/  MOV R13, R39 ;  /* 0x00000027000d7202 */ /* 0x000fe20000000f00 */
[----:B------:R-:W-:Y:S01]  /*17b0*/  IMAD.MOV.U32 R14, RZ, RZ, R20 ;  /* 0x000000ffff0e7224 */ /* 0x000fe200078e0014 */
[----:B------:R-:W-:Y:S02]  /*17c0*/  MOV R11, R21 ;  /* 0x00000015000b7202 */ /* 0x000fe40000000f00 */
[----:B------:R-:W-:-:S07]  /*17d0*/  MOV R12, 0x17f0 ;  /* 0x000017f0000c7802 */ /* 0x000fce0000000f00 */
[----:B------:R-:W-:Y:S05]  /*17e0*/  CALL.REL.NOINC `($__internal_4_$__cuda_sm20_div_s64) ;  /* 0x0000005000387944 */ /* 0x000fea0003c00000 */
[----:B------:R-:W-:Y:S01]  /*17f0*/  IADD3 R11, P0, PT, RZ, -R24, RZ ;  /* 0x80000018ff0b7210 */ /* 0x000fe20007f1e0ff */
[----:B------:R-:W-:Y:S01]  /*1800*/  IMAD.MOV.U32 R13, RZ, RZ, R39 ;  /* 0x000000ffff0d7224 */ /* 0x000fe200078e0027 */
[----:B------:R-:W-:Y:S02]  /*1810*/  MOV R12, R38 ;  /* 0x00000026000c7202 */ /* 0x000fe40000000f00 */
[----:B------:R-:W-:Y:S01]  /*1820*/  MOV R6, R24 ;  /* 0x0000001800067202 */ /* 0x000fe20000000f00 */
[----:B------:R-:W-:Y:S02]  /*1830*/  IMAD.X R9, RZ, RZ, ~R25, P0 ;  /* 0x000000ffff097224 */ /* 0x000fe400000e0e19 */
[----:B------:R-:W-:-:S04]  /*1840*/  IMAD.WIDE.U32 R12, R20, R11, R12 ;  /* 0x0000000b140c7225 */ /* 0x000fc800078e000c */
[----:B------:R-:W-:-:S04]  /*1850*/  IMAD R9, R9, R20, RZ ;  /* 0x0000001409097224 */ /* 0x000fc800078e02ff */
[----:B------:R-:W-:-:S04]  /*1860*/  IMAD R9, R21, R11, R9 ;  /* 0x0000000b15097224 */ /* 0x000fc800078e0209 */
[----:B------:R-:W-:Y:S01]  /*1870*/  IMAD.IADD R11, R13, 0x1, R9 ;  /* 0x000000010d0b7824 */ /* 0x000fe200078e0209 */
[----:B------:R-:W-:-:S07]  /*1880*/  MOV R9, R25 ;  /* 0x0000001900097202 */ /* 0x000fce0000000f00 */
.L_x_182:
[----:B------:R-:W-:Y:S05]  /*1890*/  BSYNC.RECONVERGENT B1 ;  /* 0x0000000000017941 */ /* 0x000fea0003800200 */
.L_x_180:
        /* <DEDUP_REMOVED lines=19> */
[----:B------:R-:W-:-:S04]  /*19d0*/  IMAD.HI.U32 R7, R13, R7, R12 ;  /* 0x000000070d077227 */ /* 0x000fc800078e000c */
[----:B------:R-:W-:Y:S02]  /*19e0*/  HFMA2 R13, -RZ, RZ, 0, 0 ;  /* 0x00000000ff0d7431 */ /* 0x000fe400000001ff */
        /* <DEDUP_REMOVED lines=14> */
.L_x_184:
[----:B------:R-:W-:Y:S01]  /*1ad0*/  MOV R26, R34 ;  /* 0x00000022001a7202 */ /* 0x000fe20000000f00 */
[----:B------:R-:W-:Y:S01]  /*1ae0*/  IMAD.MOV.U32 R13, RZ, RZ, R35 ;  /* 0x000000ffff0d7224 */ /* 0x000fe200078e0023 */
[----:B------:R-:W-:Y:S01]  /*1af0*/  MOV R14, R20 ;  /* 0x00000014000e7202 */ /* 0x000fe20000000f00 */
[----:B------:R-:W-:Y:S01]  /*1b00*/  IMAD.MOV.U32 R11, RZ, RZ, R21 ;  /* 0x000000ffff0b7224 */ /* 0x000fe200078e0015 */
[----:B------:R-:W-:-:S07]  /*1b10*/  MOV R12, 0x1b30 ;  /* 0x00001b30000c7802 */ /* 0x000fce0000000f00 */
[----:B------:R-:W-:Y:S05]  /*1b20*/  CALL.REL.NOINC `($__internal_4_$__cuda_sm20_div_s64) ;  /* 0x0000004c00687944 */ /* 0x000fea0003c00000 */
[----:B------:R-:W-:Y:S01]  /*1b30*/  IADD3 R7, P0, PT, RZ, -R24, RZ ;  /* 0x80000018ff077210 */ /* 0x000fe20007f1e0ff */
[----:B------:R-:W-:Y:S01]  /*1b40*/  IMAD.MOV.U32 R12, RZ, RZ, R34 ;  /* 0x000000ffff0c7224 */ /* 0x000fe200078e0022 */
[----:B------:R-:W-:Y:S02]  /*1b50*/  MOV R13, R35 ;  /* 0x00000023000d7202 */ /* 0x000fe40000000f00 */
[----:B------:R-:W-:Y:S01]  /*1b60*/  IADD3.X R11, PT, PT, RZ, ~R25, RZ, P0, !PT ;  /* 0x80000019ff0b7210 */ /* 0x000fe200007fe4ff */
[----:B------:R-:W-:-:S04]  /*1b70*/  IMAD.WIDE.U32 R12, R20, R7, R12 ;  /* 0x00000007140c7225 */ /* 0x000fc800078e000c */
[----:B------:R-:W-:Y:S02]  /*1b80*/  IMAD R11, R11, R20, RZ ;  /* 0x000000140b0b7224 */ /* 0x000fe400078e02ff */
[----:B------:R-:W-:Y:S02]  /*1b90*/  IMAD.MOV.U32 R20, RZ, RZ, R24 ;  /* 0x000000ffff147224 */ /* 0x000fe400078e0018 */
[----:B------:R-:W-:Y:S02]  /*1ba0*/  IMAD R11, R21, R7, R11 ;  /* 0x00000007150b7224 */ /* 0x000fe400078e020b */
[----:B------:R-:W-:-:S03]  /*1bb0*/  IMAD.MOV.U32 R7, RZ, RZ, R25 ;  /* 0x000000ffff077224 */ /* 0x000fc600078e0019 */
[----:B------:R-:W-:-:S07]  /*1bc0*/  IADD3 R13, PT, PT, R11, R13, RZ ;  /* 0x0000000d0b0d7210 */ /* 0x000fce0007ffe0ff */
.L_x_185:
[----:B------:R-:W-:Y:S05]  /*1bd0*/  BSYNC.RECONVERGENT B1 ;  /* 0x0000000000017941 */ /* 0x000fea0003800200 */
.L_x_183:
[----:B------:R-:W-:Y:S01]  /*1be0*/  MOV R14, R22 ;  /* 0x00000016000e7202 */ /* 0x000fe20000000f00 */
[----:B------:R-:W-:Y:S02]  /*1bf0*/  IMAD R13, R13, R38, RZ ;  /* 0x000000260d0d7224 */ /* 0x000fe400078e02ff */
[----:B------:R-:W-:Y:S02]  /*1c00*/  VIADD R8, R8, 0xfffffffc ;  /* 0xfffffffc08087836 */ /* 0x000fe40000000000 */
[----:B------:R-:W-:-:S04]  /*1c10*/  IMAD.WIDE.U32 R22, R38, R12, R14 ;  /* 0x0000000c26167225 */ /* 0x000fc800078e000e */
[----:B------:R-:W-:-:S05]  /*1c20*/  IMAD R13, R39, R12, R13 ;  /* 0x0000000c270d7224 */ /* 0x000fca00078e020d */
[----:B------:R-:W-:Y:S01]  /*1c30*/  IADD3 R23, PT, PT, R23, R13, RZ ;  /* 0x0000000d17177210 */ /* 0x000fe20007ffe0ff */
[----:B------:R-:W-:Y:S06]  /*1c40*/  @P2 BRA `(.L_x_186) ;  /* 0xffffffe400842947 */ /* 0x000fec000383ffff */
[----:B------:R-:W-:-:S07]  /*1c50*/  VIADD R8, R8, 0x1 ;  /* 0x0000000108087836 */ /* 0x000fce0000000000 */
.L_x_161:
        /* <DEDUP_REMOVED lines=35> */
.L_x_189:
        /* <DEDUP_REMOVED lines=16> */
.L_x_190:
[----:B------:R-:W-:Y:S05]  /*1f90*/  BSYNC.RECONVERGENT B1 ;  /* 0x0000000000017941 */ /* 0x000fea0003800200 */
.L_x_188:
        /* <DEDUP_REMOVED lines=14> */
[----:B------:R-:W-:Y:S01]  /*2080*/  ISETP.NE.U32.AND P2, PT, R16, RZ, PT ;  /* 0x000000ff1000720c */ /* 0x000fe20003f45070 */
[----:B------:R-:W-:-:S04]  /*2090*/  IMAD.MOV.U32 R9, RZ, RZ, RZ ;  /* 0x000000ffff097224 */ /* 0x000fc800078e00ff */
        /* <DEDUP_REMOVED lines=18> */
.L_x_192:
        /* <DEDUP_REMOVED lines=10> */
[----:B------:R-:W-:-:S04]  /*2260*/  IMAD.X R5, RZ, RZ, ~R25, P0 ;  /* 0x000000ffff057224 */ /* 0x000fc800000e0e19 */
[----:B------:R-:W-:Y:S02]  /*2270*/  IMAD R10, R5, R16, RZ ;  /* 0x00000010050a7224 */ /* 0x000fe400078e02ff */
[----:B------:R-:W-:-:S04]  /*2280*/  IMAD.WIDE.U32 R4, R16, R9, R6 ;  /* 0x0000000910047225 */ /* 0x000fc800078e0006 */
[----:B------:R-:W-:Y:S02]  /*2290*/  IMAD R9, R17, R9, R10 ;  /* 0x0000000911097224 */ /* 0x000fe400078e020a */
[----:B------:R-:W-:-:S03]  /*22a0*/  IMAD.MOV.U32 R7, RZ, RZ, R4 ;  /* 0x000000ffff077224 */ /* 0x000fc600078e0004 */
[----:B------:R-:W-:-:S07]  /*22b0*/  IADD3 R9, PT, PT, R9, R5, RZ ;  /* 0x0000000509097210 */ /* 0x000fce0007ffe0ff */
.L_x_193:
[----:B------:R-:W-:Y:S05]  /*22c0*/  BSYNC.RECONVERGENT B1 ;  /* 0x0000000000017941 */ /* 0x000fea0003800200 */
.L_x_191:
        /* <DEDUP_REMOVED lines=35> */
.L_x_195:
        /* <DEDUP_REMOVED lines=10> */
[----:B------:R-:W-:Y:S01]  /*25a0*/  IMAD.X R5, RZ, RZ, ~R25, P0 ;  /* 0x000000ffff057224 */ /* 0x000fe200000e0e19 */
[----:B------:R-:W-:Y:S01]  /*25b0*/  MOV R9, R25 ;  /* 0x0000001900097202 */ /* 0x000fe20000000f00 */
[----:B------:R-:W-:-:S04]  /*25c0*/  IMAD.WIDE.U32 R10, R16, R7, R10 ;  /* 0x00000007100a7225 */ /* 0x000fc800078e000a */
[----:B------:R-:W-:-:S04]  /*25d0*/  IMAD R5, R5, R16, RZ ;  /* 0x0000001005057224 */ /* 0x000fc800078e02ff */
[----:B------:R-:W-:-:S04]  /*25e0*/  IMAD R5, R17, R7, R5 ;  /* 0x0000000711057224 */ /* 0x000fc800078e0205 */
[----:B------:R-:W-:-:S07]  /*25f0*/  IMAD.IADD R7, R11, 0x1, R5 ;  /* 0x000000010b077824 */ /* 0x000fce00078e0205 */
.L_x_196:
[----:B------:R-:W-:Y:S05]  /*2600*/  BSYNC.RECONVERGENT B1 ;  /* 0x0000000000017941 */ /* 0x000fea0003800200 */
.L_x_194:
[----:B------:R-:W0:Y:S02]  /*2610*/  LDC.64 R34, c[0x0][0x398] ;  /* 0x0000e600ff227b82 */ /* 0x000e240000000a00 */
[----:B0-----:R-:W-:-:S06]  /*2620*/  IMAD.WIDE.U32 R34, R4, 0x8, R34 ;  /* 0x0000000804227825 */ /* 0x001fcc00078e0022 */
        /* <DEDUP_REMOVED lines=33> */
.L_x_198:
[----:B------:R-:W-:Y:S01]  /*2840*/  IMAD.MOV.U32 R26, RZ, RZ, R18 ;  /* 0x000000ffff1a7224 */ /* 0x000fe200078e0012 */
[----:B------:R-:W-:Y:S01]  /*2850*/  MOV R13, R19 ;  /* 0x00000013000d7202 */ /* 0x000fe20000000f00 */
[----:B------:R-:W-:Y:S01]  /*2860*/  IMAD.MOV.U32 R14, RZ, RZ, R16 ;  /* 0x000000ffff0e7224 */ /* 0x000fe200078e0010 */
[----:B------:R-:W-:Y:S02]  /*2870*/  MOV R11, R17 ;  /* 0x00000011000b7202 */ /* 0x000fe40000000f00 */
[----:B------:R-:W-:-:S07]  /*2880*/  MOV R12, 0x28a0 ;  /* 0x000028a0000c7802 */ /* 0x000fce0000000f00 */
[----:B------:R-:W-:Y:S05]  /*2890*/  CALL.REL.NOINC `($__internal_4_$__cuda_sm20_div_s64) ;  /* 0x00000040000c7944 */ /* 0x000fea0003c00000 */
[----:B------:R-:W-:Y:S02]  /*28a0*/  IADD3 R7, P0, PT, RZ, -R24, RZ ;  /* 0x80000018ff077210 */ /* 0x000fe40007f1e0ff */
[----:B------:R-:W-:Y:S02]  /*28b0*/  MOV R10, R18 ;  /* 0x00000012000a7202 */ /* 0x000fe40000000f00 */
[----:B------:R-:W-:Y:S01]  /*28c0*/  MOV R20, R24 ;  /* 0x0000001800147202 */ /* 0x000fe20000000f00 */
[----:B------:R-:W-:-:S04]  /*28d0*/  IMAD.X R11, RZ, RZ, ~R25, P0 ;  /* 0x000000ffff0b7224 */ /* 0x000fc800000e0e19 */
[----:B------:R-:W-:Y:S02]  /*28e0*/  IMAD R12, R11, R16, RZ ;  /* 0x000000100b0c7224 */ /* 0x000fe400078e02ff */
[----:B------:R-:W-:Y:S02]  /*28f0*/  IMAD.MOV.U32 R11, RZ, RZ, R19 ;  /* 0x000000ffff0b7224 */ /* 0x000fe400078e0013 */
[----:B------:R-:W-:-:S04]  /*2900*/  IMAD.WIDE.U32 R10, R16, R7, R10 ;  /* 0x00000007100a7225 */ /* 0x000fc800078e000a */
[----:B------:R-:W-:-:S04]  /*2910*/  IMAD R7, R17, R7, R12 ;  /* 0x0000000711077224 */ /* 0x000fc800078e020c */
[----:B------:R-:W-:Y:S01]  /*2920*/  IMAD.IADD R11, R7, 0x1, R11 ;  /* 0x00000001070b7824 */ /* 0x000fe200078e020b */
[----:B------:R-:W-:-:S07]  /*2930*/  MOV R7, R25 ;  /* 0x0000001900077202 */ /* 0x000fce0000000f00 */
.L_x_199:
[----:B------:R-:W-:Y:S05]  /*2940*/  BSYNC.RECONVERGENT B1 ;  /* 0x0000000000017941 */ /* 0x000fea0003800200 */
.L_x_197:
[----:B------:R-:W-:Y:S01]  /*2950*/  IMAD R11, R11, R34, RZ ;  /* 0x000000220b0b7224 */ /* 0x000fe200078e02ff */
[----:B------:R-:W-:Y:S01]  /*2960*/  IADD3 R8, PT, PT, R8, -0x2, RZ ;  /* 0xfffffffe08087810 */ /* 0x000fe20007ffe0ff */
[----:B------:R-:W-:Y:S02]  /*2970*/  IMAD.MOV.U32 R38, RZ, RZ, R22 ;  /* 0x000000ffff267224 */ /* 0x000fe400078e0016 */
[-C--:B------:R-:W-:Y:S02]  /*2980*/  IMAD R11, R35, R10.reuse, R11 ;  /* 0x0000000a230b7224 */ /* 0x080fe400078e020b */
[----:B------:R-:W-:-:S04]  /*2990*/  IMAD.WIDE.U32 R22, R34, R10, R38 ;  /* 0x0000000a22167225 */ /* 0x000fc800078e0026 */
[----:B------:R-:W-:-:S07]  /*29a0*/  IMAD.IADD R23, R23, 0x1, R11 ;  /* 0x0000000117177824 */ /* 0x000fce00078e020b */
.L_x_187:
        /* <DEDUP_REMOVED lines=22> */
[----:B------:R-:W-:Y:S02]  /*2b10*/  IMAD R13, R16, R11, R6 ;  /* 0x0000000b100d7224 */ /* 0x000fe400078e0206 */
[----:B------:R-:W-:-:S03]  /*2b20*/  IMAD.MOV.U32 R11, RZ, RZ, RZ ;  /* 0x000000ffff0b7224 */ /* 0x000fc600078e00ff */
[----:B------:R-:W-:-:S13]  /*2b30*/  ISETP.GE.U32.AND P0, PT, R13, R16, PT ;  /* 0x000000100d00720c */ /* 0x000fda0003f06070 */
[----:B------:R-:W-:-:S04]  /*2b40*/  @P0 IADD3 R13, PT, PT, -R16, R13, RZ ;  /* 0x0000000d100d0210 */ /* 0x000fc80007ffe1ff */
[----:B------:R-:W-:-:S13]  /*2b50*/  ISETP.GE.U32.AND P0, PT, R13, R16, PT ;  /* 0x000000100d00720c */ /* 0x000fda0003f06070 */
[----:B------:R-:W-:Y:S01]  /*2b60*/  @P0 IMAD.IADD R13, R13, 0x1, -R16 ;  /* 0x000000010d0d0824 */ /* 0x000fe200078e0a10 */
[----:B------:R-:W-:-:S04]  /*2b70*/  @!P1 LOP3.LUT R13, RZ, R16, RZ, 0x33, !PT ;  /* 0x00000010ff0d9212 */ /* 0x000fc800078e33ff */
[----:B------:R-:W-:Y:S01]  /*2b80*/  MOV R10, R13 ;  /* 0x0000000d000a7202 */ /* 0x000fe20000000f00 */
[----:B------:R-:W-:Y:S06]  /*2b90*/  BRA `(.L_x_202) ;  /* 0x0000000000187947 */ /* 0x000fec0003800000 */
.L_x_201:
[----:B------:R-:W-:Y:S01]  /*2ba0*/  MOV R18, R6 ;  /* 0x0000000600127202 */ /* 0x000fe20000000f00 */
[----:B------:R-:W-:Y:S01]  /*2bb0*/  IMAD.MOV.U32 R21, RZ, RZ, R9 ;  /* 0x000000ffff157224 */ /* 0x000fe200078e0009 */
[----:B------:R-:W-:Y:S01]  /*2bc0*/  MOV R24, R16 ;  /* 0x0000001000187202 */ /* 0x000fe20000000f00 */
[----:B------:R-:W-:Y:S01]  /*2bd0*/  IMAD.MOV.U32 R19, RZ, RZ, R17 ;  /* 0x000000ffff137224 */ /* 0x000fe200078e0011 */
[----:B------:R-:W-:-:S07]  /*2be0*/  MOV R26, 0x2c00 ;  /* 0x00002c00001a7802 */ /* 0x000fce0000000f00 */
[----:B------:R-:W-:Y:S05]  /*2bf0*/  CALL.REL.NOINC `($__internal_5_$__cuda_sm20_rem_s64) ;  /* 0x0000004000807944 */ /* 0x000fea0003c00000 */
.L_x_202:
[----:B------:R-:W-:Y:S05]  /*2c00*/  BSYNC.RECONVERGENT B1 ;  /* 0x0000000000017941 */ /* 0x000fea0003800200 */
.L_x_200:
        /* <DEDUP_REMOVED lines=30> */
.L_x_204:
[----:B------:R-:W-:Y:S01]  /*2df0*/  MOV R24, R16 ;  /* 0x0000001000187202 */ /* 0x000fe20000000f00 */
[----:B------:R-:W-:Y:S01]  /*2e00*/  IMAD.MOV.U32 R19, RZ, RZ, R17 ;  /* 0x000000ffff137224 */ /* 0x000fe200078e0011 */
[----:B------:R-:W-:Y:S01]  /*2e10*/  MOV R18, R20 ;  /* 0x0000001400127202 */ /* 0x000fe20000000f00 */
[----:B------:R-:W-:Y:S01]  /*2e20*/  IMAD.MOV.U32 R21, RZ, RZ, R7 ;  /* 0x000000ffff157224 */ /* 0x000fe200078e0007 */
[----:B------:R-:W-:-:S07]  /*2e30*/  MOV R26, 0x2e50 ;  /* 0x00002e50001a7802 */ /* 0x000fce0000000f00 */
[----:B------:R-:W-:Y:S05]  /*2e40*/  CALL.REL.NOINC `($__internal_5_$__cuda_sm20_rem_s64) ;  /* 0x0000003c00ec7944 */ /* 0x000fea0003c00000 */
[----:B------:R-:W-:Y:S01]  /*2e50*/  MOV R6, R10 ;  /* 0x0000000a00067202 */ /* 0x000fe20000000f00 */
[----:B------:R-:W-:-:S07]  /*2e60*/  IMAD.MOV.U32 R7, RZ, RZ, R11 ;  /* 0x000000ffff077224 */ /* 0x000fce00078e000b */
.L_x_205:
[----:B------:R-:W-:Y:S05]  /*2e70*/  BSYNC.RECONVERGENT B1 ;  /* 0x0000000000017941 */ /* 0x000fea0003800200 */
.L_x_203:
[----:B------:R-:W-:Y:S02]  /*2e80*/  IMAD R7, R7, R8, RZ ;  /* 0x0000000807077224 */ /* 0x000fe400078e02ff */
[----:B------:R-:W-:-:S04]  /*2e90*/  IMAD.WIDE.U32 R22, R8, R6, R22 ;  /* 0x0000000608167225 */ /* 0x000fc800078e0016 */
[----:B------:R-:W-:-:S05]  /*2ea0*/  IMAD R7, R9, R6, R7 ;  /* 0x0000000609077224 */ /* 0x000fca00078e0207 */
[----:B------:R-:W-:-:S07]  /*2eb0*/  IADD3 R23, PT, PT, R23, R7, RZ ;  /* 0x0000000717177210 */ /* 0x000fce0007ffe0ff */
.L_x_160:
        /* <DEDUP_REMOVED lines=10> */
.L_x_159:
[----:B------:R-:W-:-:S04]  /*2f60*/  ISETP.GE.U32.AND P0, PT, R10, UR10, PT ;  /* 0x0000000a0a007c0c */ /* 0x000fc8000bf06070 */
[----:B------:R-:W-:-:S13]  /*2f70*/  ISETP.GE.U32.AND.EX P0, PT, RZ, UR11, PT, P0 ;  /* 0x0000000bff007c0c */ /* 0x000fda000bf06100 */
[----:B------:R-:W-:Y:S05]  /*2f80*/  @P0 BRA `(.L_x_206) ;  /* 0x0000003400940947 */ /* 0x000fea0003800000 */
[----:B------:R-:W-:Y:S01]  /*2f90*/  ISETP.GE.AND P0, PT, R8, RZ, PT ;  /* 0x000000ff0800720c */ /* 0x000fe20003f06270 */
[----:B------:R-:W-:Y:S02]  /*2fa0*/  HFMA2 R5, -RZ, RZ, 0, 0 ;  /* 0x00000000ff057431 */ /* 0x000fe400000001ff */
[----:B------:R-:W-:-:S10]  /*2fb0*/  IMAD.MOV.U32 R6, RZ, RZ, RZ ;  /* 0x000000ffff067224 */ /* 0x000fd400078e00ff */
[----:B------:R-:W-:Y:S05]  /*2fc0*/  @!P0 BRA `(.L_x_207) ;  /* 0x0000003400708947 */ /* 0x000fea0003800000 */
[----:B------:R-:W-:Y:S01]  /*2fd0*/  ISETP.GE.U32.AND P0, PT, R8, 0x7, PT ;  /* 0x000000070800780c */ /* 0x000fe20003f06070 */
[----:B------:R-:W-:Y:S01]  /*2fe0*/  IMAD.MOV.U32 R15, RZ, RZ, RZ ;  /* 0x000000ffff0f7224 */ /* 0x000fe200078e00ff */
[----:B------:R-:W-:Y:S01]  /*2ff0*/  LOP3.LUT R9, R11, 0x7, RZ, 0xc0, !PT ;  /* 0x000000070b097812 */ /* 0x000fe200078ec0ff */
[----:B------:R-:W-:Y:S01]  /*3000*/  IMAD.MOV.U32 R5, RZ, RZ, RZ ;  /* 0x000000ffff057224 */ /* 0x000fe200078e00ff */
[----:B------:R-:W-:-:S09]  /*3010*/  MOV R6, RZ ;  /* 0x000000ff00067202 */ /* 0x000fd20000000f00 */
[----:B------:R-:W-:Y:S05]  /*3020*/  @!P0 BRA `(.L_x_208) ;  /* 0x0000001c00248947 */ /* 0x000fea0003800000 */
[----:B------:R-:W0:Y:S01]  /*3030*/  LDC.64 R34, c[0x0][0x390] ;  /* 0x0000e400ff227b82 */ /* 0x000e220000000a00 */
[C---:B------:R-:W-:Y:S01]  /*3040*/  LOP3.LUT R7, R11.reuse, 0xfffffff8, RZ, 0xc0, !PT ;  /* 0xfffffff80b077812 */ /* 0x040fe200078ec0ff */
[----:B------:R-:W-:Y:S01]  /*3050*/  IMAD.MOV.U32 R6, RZ, RZ, RZ ;  /* 0x000000ffff067224 */ /* 0x000fe200078e00ff */
[----:B------:R-:W-:Y:S02]  /*3060*/  IADD3 R8, PT, PT, R11, -0x4, RZ ;  /* 0xfffffffc0b087810 */ /* 0x000fe40007ffe0ff */
[----:B------:R-:W-:Y:S01]  /*3070*/  MOV R5, RZ ;  /* 0x000000ff00057202 */ /* 0x000fe20000000f00 */
[----:B------:R-:W-:Y:S02]  /*3080*/  IMAD.MOV R7, RZ, RZ, -R7 ;  /* 0x000000ffff077224 */ /* 0x000fe400078e0a07 */
[----:B------:R-:W1:Y:S08]  /*3090*/  LDC.64 R16, c[0x0][0x398] ;  /* 0x0000e600ff107b82 */ /* 0x000e700000000a00 */
[----:B------:R-:W2:Y:S08]  /*30a0*/  LDC.64 R18, c[0x0][0x390] ;  /* 0x0000e400ff127b82 */ /* 0x000eb00000000a00 */
[----:B------:R-:W3:Y:S02]  /*30b0*/  LDC.64 R22, c[0x0][0x398] ;  /* 0x0000e600ff167b82 */ /* 0x000ee40000000a00 */
.L_x_233:
[----:B------:R-:W-:-:S05]  /*30c0*/  IADD3 R4, PT, PT, R8, 0x3, RZ ;  /* 0x0000000308047810 */ /* 0x000fca0007ffe0ff */
[----:B0-----:R-:W-:-:S06]  /*30d0*/  IMAD.WIDE.U32 R20, R4, 0x8, R34 ;  /* 0x0000000804147825 */ /* 0x001fcc00078e0022 */
[----:B------:R-:W4:Y:S01]  /*30e0*/  LDG.E.64 R20, desc[UR8][R20.64] ;  /* 0x0000000814147981 */ /* 0x000f22000c1e1b00 */
[----:B------:R-:W-:Y:S01]  /*30f0*/  VIADD R7, R7, 0x8 ;  /* 0x0000000807077836 */ /* 0x000fe20000000000 */
[----:B------:R-:W-:Y:S04]  /*3100*/  BSSY.RECONVERGENT B1, `(.L_x_209) ;  /* 0x000002c000017945 */ /* 0x000fe80003800200 */
[----:B------:R-:W-:Y:S02]  /*3110*/  ISETP.NE.AND P2, PT, R7, RZ, PT ;  /* 0x000000ff0700720c */ /* 0x000fe40003f45270 */
[----:B----4-:R-:W-:-:S04]  /*3120*/  LOP3.LUT R11, R15, R21, RZ, 0xfc, !PT ;  /* 0x000000150f0b7212 */ /* 0x010fc800078efcff */
        /* <DEDUP_REMOVED lines=8> */
[----:B------:R0:W4:Y:S02]  /*31b0*/  F2I.FTZ.U32.TRUNC.NTZ R13, R12 ;  /* 0x0000000c000d7305 */ /* 0x000124000021f000 */
[----:B0-----:R-:W-:Y:S02]  /*31c0*/  HFMA2 R12, -RZ, RZ, 0, 0 ;  /* 0x00000000ff0c7431 */ /* 0x001fe400000001ff */
[----:B----4-:R-:W-:-:S04]  /*31d0*/  IMAD R15, R15, R13, RZ ;  /* 0x0000000d0f0f7224 */ /* 0x010fc800078e02ff */
        /* <DEDUP_REMOVED lines=14> */
.L_x_210:
[----:B------:R-:W-:Y:S01]  /*32c0*/  MOV R26, R10 ;  /* 0x0000000a001a7202 */ /* 0x000fe20000000f00 */
[----:B------:R-:W-:Y:S01]  /*32d0*/  IMAD.MOV.U32 R13, RZ, RZ, R15 ;  /* 0x000000ffff0d7224 */ /* 0x000fe200078e000f */
[----:B------:R-:W-:Y:S01]  /*32e0*/  MOV R14, R20 ;  /* 0x00000014000e7202 */ /* 0x000fe20000000f00 */
[----:B------:R-:W-:Y:S01]  /*32f0*/  IMAD.MOV.U32 R11, RZ, RZ, R21 ;  /* 0x000000ffff0b7224 */ /* 0x000fe200078e0015 */
[----:B------:R-:W-:-:S07]  /*3300*/  MOV R12, 0x3320 ;  /* 0x00003320000c7802 */ /* 0x000fce0000000f00 */
[----:B-123--:R-:W-:Y:S05]  /*3310*/  CALL.REL.NOINC `($__internal_4_$__cuda_sm20_div_s64) ;  /* 0x00000034006c7944 */ /* 0x00efea0003c00000 */
[-C--:B------:R-:W-:Y:S01]  /*3320*/  IADD3 R27, P0, PT, RZ, -R24.reuse, RZ ;  /* 0x80000018ff1b7210 */ /* 0x080fe20007f1e0ff */
[----:B------:R-:W-:Y:S01]  /*3330*/  IMAD.MOV.U32 R11, RZ, RZ, R15 ;  /* 0x000000ffff0b7224 */ /* 0x000fe200078e000f */
[----:B------:R-:W-:Y:S01]  /*3340*/  MOV R36, R24 ;  /* 0x0000001800247202 */ /* 0x000fe20000000f00 */
[----:B------:R-:W-:Y:S01]  /*3350*/  IMAD.MOV.U32 R37, RZ, RZ, R25 ;  /* 0x000000ffff257224 */ /* 0x000fe200078e0019 */
[----:B------:R-:W-:Y:S01]  /*3360*/  IADD3.X R13, PT, PT, RZ, ~R25, RZ, P0, !PT ;  /* 0x80000019ff0d7210 */ /* 0x000fe200007fe4ff */
[----:B------:R-:W-:-:S04]  /*3370*/  IMAD.WIDE.U32 R10, R20, R27, R10 ;  /* 0x0000001b140a7225 */ /* 0x000fc800078e000a */
[----:B------:R-:W-:-:S04]  /*3380*/  IMAD R13, R13, R20, RZ ;  /* 0x000000140d0d7224 */ /* 0x000fc800078e02ff */
[----:B------:R-:W-:Y:S01]  /*3390*/  IMAD R13, R21, R27, R13 ;  /* 0x0000001b150d7224 */ /* 0x000fe200078e020d */
[----:B------:R-:W-:-:S03]  /*33a0*/  MOV R21, R10 ;  /* 0x0000000a00157202 */ /* 0x000fc60000000f00 */
[----:B------:R-:W-:-:S07]  /*33b0*/  IMAD.IADD R13, R11, 0x1, R13 ;  /* 0x000000010b0d7824 */ /* 0x000fce00078e020d */
.L_x_211:
[----:B------:R-:W-:Y:S05]  /*33c0*/  BSYNC.RECONVERGENT B1 ;  /* 0x0000000000017941 */ /* 0x000fea0003800200 */
.L_x_209:
[----:B------:R-:W-:Y:S01]  /*33d0*/  IADD3 R15, PT, PT, R8, 0x2, RZ ;  /* 0x00000002080f7810 */ /* 0x000fe20007ffe0ff */
[----:B---3--:R-:W-:-:S04]  /*33e0*/  IMAD.WIDE.U32 R10, R4, 0x8, R22 ;  /* 0x00000008040a7825 */ /* 0x008fc800078e0016 */
[----:B--2---:R-:W-:Y:S02]  /*33f0*/  IMAD.WIDE.U32 R38, R15, 0x8, R18 ;  /* 0x000000080f267825 */ /* 0x004fe400078e0012 */
        /* <DEDUP_REMOVED lines=35> */
.L_x_213:
[----:B------:R-:W-:Y:S01]  /*3630*/  MOV R26, R36 ;  /* 0x00000024001a7202 */ /* 0x000fe20000000f00 */
[----:B------:R-:W-:Y:S01]  /*3640*/  IMAD.MOV.U32 R13, RZ, RZ, R37 ;  /* 0x000000ffff0d7224 */ /* 0x000fe200078e0025 */
[----:B------:R-:W-:Y:S01]  /*3650*/  MOV R14, R38 ;  /* 0x00000026000e7202 */ /* 0x000fe20000000f00 */
[----:B------:R-:W-:Y:S01]  /*3660*/  IMAD.MOV.U32 R11, RZ, RZ, R39 ;  /* 0x000000ffff0b7224 */ /* 0x000fe200078e0027 */
[----:B------:R-:W-:-:S07]  /*3670*/  MOV R12, 0x3690 ;  /* 0x00003690000c7802 */ /* 0x000fce0000000f00 */
[----:B-1----:R-:W-:Y:S05]  /*3680*/  CALL.REL.NOINC `($__internal_4_$__cuda_sm20_div_s64) ;  /* 0x0000003000907944 */ /* 0x002fea0003c00000 */
        /* <DEDUP_REMOVED lines=11> */
.L_x_214:
[----:B------:R-:W-:Y:S05]  /*3740*/  BSYNC.RECONVERGENT B1 ;  /* 0x0000000000017941 */ /* 0x000fea0003800200 */
.L_x_212:
        /* <DEDUP_REMOVED lines=38> */
.L_x_216:
[----:B------:R-:W-:Y:S01]  /*39b0*/  IMAD.MOV.U32 R26, RZ, RZ, R36 ;  /* 0x000000ffff1a7224 */ /* 0x000fe200078e0024 */
[----:B------:R-:W-:Y:S01]  /*39c0*/  MOV R13, R37 ;  /* 0x00000025000d7202 */ /* 0x000fe20000000f00 */
[----:B------:R-:W-:Y:S01]  /*39d0*/  IMAD.MOV.U32 R14, RZ, RZ, R38 ;  /* 0x000000ffff0e7224 */ /* 0x000fe200078e0026 */
[----:B------:R-:W-:Y:S02]  /*39e0*/  MOV R11, R39 ;  /* 0x00000027000b7202 */ /* 0x000fe40000000f00 */
[----:B------:R-:W-:-:S07]  /*39f0*/  MOV R12, 0x3a10 ;  /* 0x00003a10000c7802 */ /* 0x000fce0000000f00 */
[----:B-1----:R-:W-:Y:S05]  /*3a00*/  CALL.REL.NOINC `($__internal_4_$__cuda_sm20_div_s64) ;  /* 0x0000002c00b07944 */ /* 0x002fea0003c00000 */
        /* <DEDUP_REMOVED lines=11> */
.L_x_217:
[----:B------:R-:W-:Y:S05]  /*3ac0*/  BSYNC.RECONVERGENT B1 ;  /* 0x0000000000017941 */ /* 0x000fea0003800200 */
.L_x_215:
[----:B------:R-:W-:-:S04]  /*3ad0*/  IMAD.WIDE.U32 R38, R8, 0x8, R18 ;  /* 0x0000000808267825 */ /* 0x000fc800078e0012 */
[----:B------:R-:W-:Y:S02]  /*3ae0*/  IMAD.WIDE.U32 R10, R5, 0x8, R22 ;  /* 0x00000008050a7825 */ /* 0x000fe400078e0016 */
[----:B------:R-:W2:Y:S04]  /*3af0*/  LDG.E.64 R38, desc[UR8][R38.64] ;  /* 0x0000000826267981 */ /* 0x000ea8000c1e1b00 */
[----:B------:R-:W3:Y:S01]  /*3b00*/  LDG.E.64 R10, desc[UR8][R10.64] ;  /* 0x000000080a0a7981 */ /* 0x000ee2000c1e1b00 */
[----:B------:R-:W-:Y:S01]  /*3b10*/  MOV R14, R20 ;  /* 0x00000014000e7202 */ /* 0x000fe20000000f00 */
[----:B------:R-:W-:Y:S01]  /*3b20*/  BSSY.RECONVERGENT B1, `(.L_x_218) ;  /* 0x0000031000017945 */ /* 0x000fe20003800200 */
[----:B--2---:R-:W-:-:S04]  /*3b30*/  LOP3.LUT R12, R37, R39, RZ, 0xfc, !PT ;  /* 0x00000027250c7212 */ /* 0x004fc800078efcff */
[----:B------:R-:W-:Y:S01]  /*3b40*/  ISETP.NE.U32.AND P0, PT, R12, RZ, PT ;  /* 0x000000ff0c00720c */ /* 0x000fe20003f05070 */
[-C--:B---3--:R-:W-:Y:S02]  /*3b50*/  IMAD R21, R11, R13.reuse, RZ ;  /* 0x0000000d0b157224 */ /* 0x088fe400078e02ff */
[----:B------:R-:W-:-:S04]  /*3b60*/  IMAD.WIDE.U32 R4, R10, R13, R14 ;  /* 0x0000000d0a047225 */ /* 0x000fc800078e000e */
[----:B------:R-:W-:Y:S02]  /*3b70*/  IMAD R15, R10, R6, R21 ;  /* 0x000000060a0f7224 */ /* 0x000fe400078e0215 */
[----:B------:R-:W-:-:S03]  /*3b80*/  VIADD R21, R8, 0xfffffffc ;  /* 0xfffffffc08157836 */ /* 0x000fc60000000000 */
        /* <DEDUP_REMOVED lines=8> */
[----:B------:R0:W2:Y:S02]  /*3c10*/  F2I.FTZ.U32.TRUNC.NTZ R11, R10 ;  /* 0x0000000a000b7305 */ /* 0x0000a4000021f000 */
[----:B0-----:R-:W-:Y:S02]  /*3c20*/  IMAD.MOV.U32 R10, RZ, RZ, RZ ;  /* 0x000000ffff0a7224 */ /* 0x001fe400078e00ff */
[----:B--2---:R-:W-:-:S04]  /*3c30*/  IMAD R13, R13, R11, RZ ;  /* 0x0000000b0d0d7224 */ /* 0x004fc800078e02ff */
        /* <DEDUP_REMOVED lines=14> */
.L_x_219:
        /* <DEDUP_REMOVED lines=13> */
[----:B------:R-:W-:Y:S01]  /*3df0*/  IMAD R13, R13, R38, RZ ;  /* 0x000000260d0d7224 */ /* 0x000fe200078e02ff */
[----:B------:R-:W-:-:S03]  /*3e00*/  MOV R37, R10 ;  /* 0x0000000a00257202 */ /* 0x000fc60000000f00 */
[----:B------:R-:W-:-:S04]  /*3e10*/  IMAD R13, R39, R27, R13 ;  /* 0x0000001b270d7224 */ /* 0x000fc800078e020d */
[----:B------:R-:W-:-:S07]  /*3e20*/  IMAD.IADD R13, R11, 0x1, R13 ;  /* 0x000000010b0d7824 */ /* 0x000fce00078e020d */
.L_x_220:
[----:B------:R-:W-:Y:S05]  /*3e30*/  BSYNC.RECONVERGENT B1 ;  /* 0x0000000000017941 */ /* 0x000fea0003800200 */
.L_x_218:
        /* <DEDUP_REMOVED lines=38> */
.L_x_222:
        /* <DEDUP_REMOVED lines=8> */
[----:B------:R-:W-:Y:S02]  /*4120*/  MOV R11, R41 ;  /* 0x00000029000b7202 */ /* 0x000fe40000000f00 */
[----:B------:R-:W-:Y:S01]  /*4130*/  IADD3.X R13, PT, PT, RZ, ~R25, RZ, P0, !PT ;  /* 0x80000019ff0d7210 */ /* 0x000fe200007fe4ff */
[----:B------:R-:W-:-:S04]  /*4140*/  IMAD.WIDE.U32 R10, R38, R15, R10 ;  /* 0x0000000f260a7225 */ /* 0x000fc800078e000a */
[----:B------:R-:W-:Y:S02]  /*4150*/  IMAD R13, R13, R38, RZ ;  /* 0x000000260d0d7224 */ /* 0x000fe400078e02ff */
[----:B------:R-:W-:Y:S02]  /*4160*/  IMAD.MOV.U32 R27, RZ, RZ, R10 ;  /* 0x000000ffff1b7224 */ /* 0x000fe400078e000a */
[----:B------:R-:W-:Y:S01]  /*4170*/  IMAD R13, R39, R15, R13 ;  /* 0x0000000f270d7224 */ /* 0x000fe200078e020d */
[----:B------:R-:W-:Y:S01]  /*4180*/  MOV R39, R25 ;  /* 0x0000001900277202 */ /* 0x000fe20000000f00 */
[----:B------:R-:W-:-:S03]  /*4190*/  IMAD.MOV.U32 R38, RZ, RZ, R24 ;  /* 0x000000ffff267224 */ /* 0x000fc600078e0018 */
[----:B------:R-:W-:-:S07]  /*41a0*/  IADD3 R13, PT, PT, R11, R13, RZ ;  /* 0x0000000d0b0d7210 */ /* 0x000fce0007ffe0ff */
.L_x_223:
[----:B------:R-:W-:Y:S05]  /*41b0*/  BSYNC.RECONVERGENT B1 ;  /* 0x0000000000017941 */ /* 0x000fea0003800200 */
.L_x_221:
        /* <DEDUP_REMOVED lines=38> */
.L_x_225:
        /* <DEDUP_REMOVED lines=17> */
.L_x_226:
[----:B------:R-:W-:Y:S05]  /*4530*/  BSYNC.RECONVERGENT B1 ;  /* 0x0000000000017941 */ /* 0x000fea0003800200 */
.L_x_224:
[----:B------:R-:W-:Y:S01]  /*4540*/  IADD3 R5, PT, PT, R8, -0x3, RZ ;  /* 0xfffffffd08057810 */ /* 0x000fe20007ffe0ff */
        /* <DEDUP_REMOVED lines=36> */
.L_x_228:
        /* <DEDUP_REMOVED lines=17> */
.L_x_229:
[----:B------:R-:W-:Y:S05]  /*48a0*/  BSYNC.RECONVERGENT B1 ;  /* 0x0000000000017941 */ /* 0x000fea0003800200 */
.L_x_227:
        /* <DEDUP_REMOVED lines=10> */
[----:B------:R-:W-:-:S04]  /*4950*/  IMAD R5, R10, R4, R13 ;  /* 0x000000040a057224 */ /* 0x000fc800078e020d */
[----:B------:R-:W-:Y:S02]  /*4960*/  IMAD.IADD R5, R41, 0x1, R5 ;  /* 0x0000000129057824 */ /* 0x000fe400078e0205 */
[----:B------:R-:W-:Y:S05]  /*4970*/  @P0 BRA `(.L_x_231) ;  /* 0x00000000005c0947 */ /* 0x000fea0003800000 */
[----:B------:R-:W0:Y:S01]  /*4980*/  I2F.U32.RP R4, R38 ;  /* 0x0000002600047306 */ /* 0x000e220000209000 */
[----:B------:R-:W-:Y:S01]  /*4990*/  IMAD.MOV R13, RZ, RZ, -R38 ;  /* 0x000000ffff0d7224 */ /* 0x000fe200078e0a26 */
[----:B------:R-:W-:Y:S02]  /*49a0*/  ISETP.NE.U32.AND P3, PT, R38, RZ, PT ;  /* 0x000000ff2600720c */ /* 0x000fe40003f65070 */
        /* <DEDUP_REMOVED lines=14> */
[----:B------:R-:W-:-:S12]  /*4a90*/  IMAD.MOV.U32 R11, RZ, RZ, RZ ;  /* 0x000000ffff0b7224 */ /* 0x000fd800078e00ff */
[----:B------:R-:W-:Y:S02]  /*4aa0*/  @P1 IADD3 R10, PT, PT, R10, 0x1, RZ ;  /* 0x000000010a0a1810 */ /* 0x000fe40007ffe0ff */
[----:B------:R-:W-:-:S05]  /*4ab0*/  @!P3 LOP3.LUT R10, RZ, R38, RZ, 0x33, !PT ;  /* 0x00000026ff0ab212 */ /* 0x000fca00078e33ff */
[----:B------:R-:W-:-:S04]  /*4ac0*/  IMAD.MOV R37, RZ, RZ, -R10 ;  /* 0x000000ffff257224 */ /* 0x000fc800078e0a0a */
[----:B------:R-:W-:Y:S01]  /*4ad0*/  IMAD R37, R38, R37, R36 ;  /* 0x0000002526257224 */ /* 0x000fe200078e0224 */
[----:B------:R-:W-:Y:S06]  /*4ae0*/  BRA `(.L_x_232) ;  /* 0x0000000000447947 */ /* 0x000fec0003800000 */
.L_x_231:
        /* <DEDUP_REMOVED lines=10> */
[----:B------:R-:W-:Y:S01]  /*4b90*/  IADD3.X R11, PT, PT, RZ, ~R25, RZ, P0, !PT ;  /* 0x80000019ff0b7210 */ /* 0x000fe200007fe4ff */
[----:B------:R-:W-:-:S04]  /*4ba0*/  IMAD.WIDE.U32 R12, R38, R15, R12 ;  /* 0x0000000f260c7225 */ /* 0x000fc800078e000c */
[----:B------:R-:W-:Y:S01]  /*4bb0*/  IMAD R11, R11, R38, RZ ;  /* 0x000000260b0b7224 */ /* 0x000fe200078e02ff */
[----:B------:R-:W-:-:S03]  /*4bc0*/  MOV R37, R12 ;  /* 0x0000000c00257202 */ /* 0x000fc60000000f00 */
[----:B------:R-:W-:Y:S01]  /*4bd0*/  IMAD R11, R39, R15, R11 ;  /* 0x0000000f270b7224 */ /* 0x000fe200078e020b */
[----:B------:R-:W-:-:S03]  /*4be0*/  MOV R15, R25 ;  /* 0x00000019000f7202 */ /* 0x000fc60000000f00 */
[----:B------:R-:W-:-:S07]  /*4bf0*/  IMAD.IADD R11, R13, 0x1, R11 ;  /* 0x000000010d0b7824 */ /* 0x000fce00078e020b */
.L_x_232:
[----:B------:R-:W-:Y:S05]  /*4c00*/  BSYNC.RECONVERGENT B1 ;  /* 0x0000000000017941 */ /* 0x000fea0003800200 */
.L_x_230:
[----:B-1----:R-:W-:-:S06]  /*4c10*/  IMAD.WIDE.U32 R12, R21, 0x8, R16 ;  /* 0x00000008150c7825 */ /* 0x002fcc00078e0010 */
[----:B------:R-:W2:Y:S01]  /*4c20*/  LDG.E.64 R12, desc[UR8][R12.64] ;  /* 0x000000080c0c7981 */ /* 0x000ea2000c1e1b00 */
[----:B------:R-:W-:Y:S01]  /*4c30*/  IMAD.MOV.U32 R4, RZ, RZ, R40 ;  /* 0x000000ffff047224 */ /* 0x000fe200078e0028 */
[----:B------:R-:W-:Y:S01]  /*4c40*/  IADD3 R8, PT, PT, R8, -0x8, RZ ;  /* 0xfffffff808087810 */ /* 0x000fe20007ffe0ff */
[-C--:B--2---:R-:W-:Y:S02]  /*4c50*/  IMAD R6, R13, R37.reuse, RZ ;  /* 0x000000250d067224 */ /* 0x084fe400078e02ff */
[----:B------:R-:W-:-:S04]  /*4c60*/  IMAD.WIDE.U32 R4, R12, R37, R4 ;  /* 0x000000250c047225 */ /* 0x000fc800078e0004 */
[----:B------:R-:W-:Y:S02]  /*4c70*/  IMAD R11, R12, R11, R6 ;  /* 0x0000000b0c0b7224 */ /* 0x000fe400078e0206 */
[----:B------:R-:W-:-:S03]  /*4c80*/  IMAD.MOV.U32 R6, RZ, RZ, R4 ;  /* 0x000000ffff067224 */ /* 0x000fc600078e0004 */
[----:B------:R-:W-:Y:S01]  /*4c90*/  IADD3 R5, PT, PT, R5, R11, RZ ;  /* 0x0000000b05057210 */ /* 0x000fe20007ffe0ff */
[----:B------:R-:W-:Y:S06]  /*4ca0*/  @P2 BRA `(.L_x_233) ;  /* 0xffffffe400042947 */ /* 0x000fec000383ffff */
[----:B------:R-:W-:-:S07]  /*4cb0*/  VIADD R8, R8, 0x3 ;  /* 0x0000000308087836 */ /* 0x000fce0000000000 */
.L_x_208:
        /* <DEDUP_REMOVED lines=36> */
.L_x_236:
        /* <DEDUP_REMOVED lines=8> */
[----:B------:R-:W-:Y:S02]  /*4f80*/  MOV R11, R15 ;  /* 0x0000000f000b7202 */ /* 0x000fe40000000f00 */
[----:B------:R-:W-:Y:S02]  /*4f90*/  IADD3.X R7, PT, PT, RZ, ~R25, RZ, P0, !PT ;  /* 0x80000019ff077210 */ /* 0x000fe400007fe4ff */
[----:B------:R-:W-:Y:S01]  /*4fa0*/  MOV R20, R24 ;  /* 0x0000001800147202 */ /* 0x000fe20000000f00 */
[----:B------:R-:W-:-:S04]  /*4fb0*/  IMAD.WIDE.U32 R10, R16, R9, R10 ;  /* 0x00000009100a7225 */ /* 0x000fc800078e000a */
[----:B------:R-:W-:Y:S02]  /*4fc0*/  IMAD R7, R7, R16, RZ ;  /* 0x0000001007077224 */ /* 0x000fe400078e02ff */
[----:B------:R-:W-:Y:S02]  /*4fd0*/  IMAD.MOV.U32 R13, RZ, RZ, R10 ;  /* 0x000000ffff0d7224 */ /* 0x000fe400078e000a */
[----:B------:R-:W-:-:S05]  /*4fe0*/  IMAD R7, R17, R9, R7 ;  /* 0x0000000911077224 */ /* 0x000fca00078e0207 */
[----:B------:R-:W-:-:S07]  /*4ff0*/  IADD3 R15, PT, PT, R11, R7, RZ ;  /* 0x000000070b0f7210 */ /* 0x000fce0007ffe0ff */
.L_x_237:
[----:B------:R-:W-:Y:S05]  /*5000*/  BSYNC.RECONVERGENT B1 ;  /* 0x0000000000017941 */ /* 0x000fea0003800200 */
.L_x_235:
[----:B------:R-:W0:Y:S01]  /*5010*/  LDC.64 R18, c[0x0][0x390] ;  /* 0x0000e400ff127b82 */ /* 0x000e220000000a00 */
[----:B------:R-:W-:-:S07]  /*5020*/  IADD3 R7, PT, PT, R8, -0x1, RZ ;  /* 0xffffffff08077810 */ /* 0x000fce0007ffe0ff */
[----:B------:R-:W1:Y:S01]  /*5030*/  LDC.64 R10, c[0x0][0x398] ;  /* 0x0000e600ff0a7b82 */ /* 0x000e620000000a00 */
[----:B0-----:R-:W-:-:S06]  /*5040*/  IMAD.WIDE.U32 R18, R7, 0x8, R18 ;  /* 0x0000000807127825 */ /* 0x001fcc00078e0012 */
[----:B------:R-:W2:Y:S01]  /*5050*/  LDG.E.64 R18, desc[UR8][R18.64] ;  /* 0x0000000812127981 */ /* 0x000ea2000c1e1b00 */
[----:B-1----:R-:W-:-:S06]  /*5060*/  IMAD.WIDE.U32 R10, R8, 0x8, R10 ;  /* 0x00000008080a7825 */ /* 0x002fcc00078e000a */
[----:B------:R-:W3:Y:S01]  /*5070*/  LDG.E.64 R10, desc[UR8][R10.64] ;  /* 0x000000080a0a7981 */ /* 0x000ee2000c1e1b00 */
[----:B------:R-:W-:Y:S01]  /*5080*/  MOV R16, R6 ;  /* 0x0000000600107202 */ /* 0x000fe20000000f00 */
        /* <DEDUP_REMOVED lines=27> */
[----:B------:R-:W-:Y:S02]  /*5240*/  @P1 IADD3 R11, PT, PT, R11, 0x1, RZ ;  /* 0x000000010b0b1810 */ /* 0x000fe40007ffe0ff */
[----:B------:R-:W-:-:S05]  /*5250*/  @!P2 LOP3.LUT R11, RZ, R18, RZ, 0x33, !PT ;  /* 0x00000012ff0ba212 */ /* 0x000fca00078e33ff */
[----:B------:R-:W-:-:S04]  /*5260*/  IMAD.MOV R9, RZ, RZ, -R11 ;  /* 0x000000ffff097224 */ /* 0x000fc800078e0a0b */
[----:B------:R-:W-:Y:S01]  /*5270*/  IMAD R9, R18, R9, R20 ;  /* 0x0000000912097224 */ /* 0x000fe200078e0214 */
[----:B------:R-:W-:Y:S01]  /*5280*/  MOV R18, R11 ;  /* 0x0000000b00127202 */ /* 0x000fe20000000f00 */
[----:B------:R-:W-:Y:S06]  /*5290*/  BRA `(.L_x_240) ;  /* 0x0000000000447947 */ /* 0x000fec0003800000 */
.L_x_239:
[----:B------:R-:W-:Y:S01]  /*52a0*/  MOV R26, R20 ;  /* 0x00000014001a7202 */ /* 0x000fe20000000f00 */
[----:B------:R-:W-:Y:S01]  /*52b0*/  IMAD.MOV.U32 R14, RZ, RZ, R18 ;  /* 0x000000ffff0e7224 */ /* 0x000fe200078e0012 */
[----:B------:R-:W-:Y:S02]  /*52c0*/  MOV R13, R21 ;  /* 0x00000015000d7202 */ /* 0x000fe40000000f00 */
[----:B------:R-:W-:Y:S02]  /*52d0*/  MOV R11, R19 ;  /* 0x00000013000b7202 */ /* 0x000fe40000000f00 */
[----:B------:R-:W-:-:S07]  /*52e0*/  MOV R12, 0x5300 ;  /* 0x00005300000c7802 */ /* 0x000fce0000000f00 */
[----:B------:R-:W-:Y:S05]  /*52f0*/  CALL.REL.NOINC `($__internal_4_$__cuda_sm20_div_s64) ;  /* 0x0000001400747944 */ /* 0x000fea0003c00000 */
[----:B------:R-:W-:Y:S01]  /*5300*/  IADD3 R9, P0, PT, RZ, -R24, RZ ;  /* 0x80000018ff097210 */ /* 0x000fe20007f1e0ff */
[----:B------:R-:W-:Y:S01]  /*5310*/  IMAD.MOV.U32 R10, RZ, RZ, R20 ;  /* 0x000000ffff0a7224 */ /* 0x000fe200078e0014 */
[----:B------:R-:W-:Y:S02]  /*5320*/  MOV R11, R21 ;  /* 0x00000015000b7202 */ /* 0x000fe40000000f00 */
[----:B------:R-:W-:Y:S01]  /*5330*/  IADD3.X R5, PT, PT, RZ, ~R25, RZ, P0, !PT ;  /* 0x80000019ff057210 */ /* 0x000fe200007fe4ff */
[----:B------:R-:W-:-:S04]  /*5340*/  IMAD.WIDE.U32 R10, R18, R9, R10 ;  /* 0x00000009120a7225 */ /* 0x000fc800078e000a */
[----:B------:R-:W-:Y:S01]  /*5350*/  IMAD R5, R5, R18, RZ ;  /* 0x0000001205057224 */ /* 0x000fe200078e02ff */
[----:B------:R-:W-:-:S03]  /*5360*/  MOV R18, R24 ;  /* 0x0000001800127202 */ /* 0x000fc60000000f00 */
[----:B------:R-:W-:Y:S01]  /*5370*/  IMAD R5, R19, R9, R5 ;  /* 0x0000000913057224 */ /* 0x000fe200078e0205 */
[----:B------:R-:W-:Y:S02]  /*5380*/  MOV R9, R10 ;  /* 0x0000000a00097202 */ /* 0x000fe40000000f00 */
[----:B------:R-:W-:Y:S01]  /*5390*/  MOV R19, R25 ;  /* 0x0000001900137202 */ /* 0x000fe20000000f00 */
[----:B------:R-:W-:-:S07]  /*53a0*/  IMAD.IADD R5, R11, 0x1, R5 ;  /* 0x000000010b057824 */ /* 0x000fce00078e0205 */
.L_x_240:
[----:B------:R-:W-:Y:S05]  /*53b0*/  BSYNC.RECONVERGENT B1 ;  /* 0x0000000000017941 */ /* 0x000fea0003800200 */
.L_x_238:
        /* <DEDUP_REMOVED lines=32> */
[----:B------:R-:W-:Y:S02]  /*55c0*/  ISETP.GE.U32.AND P1, PT, R9, R20, PT ;  /* 0x000000140900720c */ /* 0x000fe40003f26070 */
[----:B------:R-:W-:-:S11]  /*55d0*/  MOV R9, RZ ;  /* 0x000000ff00097202 */ /* 0x000fd60000000f00 */
[----:B------:R-:W-:Y:S01]  /*55e0*/  @P1 VIADD R11, R11, 0x1 ;  /* 0x000000010b0b1836 */ /* 0x000fe20000000000 */
[----:B------:R-:W-:-:S04]  /*55f0*/  @!P2 LOP3.LUT R11, RZ, R20, RZ, 0x33, !PT ;  /* 0x00000014ff0ba212 */ /* 0x000fc800078e33ff */
[----:B------:R-:W-:-:S05]  /*5600*/  IADD3 R13, PT, PT, -R11, RZ, RZ ;  /* 0x000000ff0b0d7210 */ /* 0x000fca0007ffe1ff */
[----:B------:R-:W-:Y:S02]  /*5610*/  IMAD R13, R20, R13, R18 ;  /* 0x0000000d140d7224 */ /* 0x000fe400078e0212 */
[----:B------:R-:W-:Y:S01]  /*5620*/  IMAD.MOV.U32 R18, RZ, RZ, R11 ;  /* 0x000000ffff127224 */ /* 0x000fe200078e000b */
[----:B------:R-:W-:Y:S06]  /*5630*/  BRA `(.L_x_243) ;  /* 0x0000000000447947 */ /* 0x000fec0003800000 */
.L_x_242:
[----:B------:R-:W-:Y:S01]  /*5640*/  MOV R26, R18 ;  /* 0x00000012001a7202 */ /* 0x000fe20000000f00 */
[----:B------:R-:W-:Y:S01]  /*5650*/  IMAD.MOV.U32 R13, RZ, RZ, R19 ;  /* 0x000000ffff0d7224 */ /* 0x000fe200078e0013 */
[----:B------:R-:W-:Y:S02]  /*5660*/  MOV R14, R20 ;  /* 0x00000014000e7202 */ /* 0x000fe40000000f00 */
[----:B------:R-:W-:Y:S02]  /*5670*/  MOV R11, R21 ;  /* 0x00000015000b7202 */ /* 0x000fe40000000f00 */
[----:B------:R-:W-:-:S07]  /*5680*/  MOV R12, 0x56a0 ;  /* 0x000056a0000c7802 */ /* 0x000fce0000000f00 */
[----:B------:R-:W-:Y:S05]  /*5690*/  CALL.REL.NOINC `($__internal_4_$__cuda_sm20_div_s64) ;  /* 0x00000010008c7944 */ /* 0x000fea0003c00000 */
[----:B------:R-:W-:Y:S02]  /*56a0*/  IADD3 R9, P0, PT, RZ, -R24, RZ ;  /* 0x80000018ff097210 */ /* 0x000fe40007f1e0ff */
[----:B------:R-:W-:Y:S02]  /*56b0*/  MOV R10, R18 ;  /* 0x00000012000a7202 */ /* 0x000fe40000000f00 */
[----:B------:R-:W-:Y:S01]  /*56c0*/  MOV R11, R19 ;  /* 0x00000013000b7202 */ /* 0x000fe20000000f00 */
[--C-:B------:R-:W-:Y:S01]  /*56d0*/  IMAD.X R5, RZ, RZ, ~R25.reuse, P0 ;  /* 0x000000ffff057224 */ /* 0x100fe200000e0e19 */
[----:B------:R-:W-:Y:S01]  /*56e0*/  MOV R18, R24 ;  /* 0x0000001800127202 */ /* 0x000fe20000000f00 */
[----:B------:R-:W-:Y:S02]  /*56f0*/  IMAD.MOV.U32 R19, RZ, RZ, R25 ;  /* 0x000000ffff137224 */ /* 0x000fe400078e0019 */
[----:B------:R-:W-:Y:S02]  /*5700*/  IMAD R5, R5, R20, RZ ;  /* 0x0000001405057224 */ /* 0x000fe400078e02ff */
[----:B------:R-:W-:-:S04]  /*5710*/  IMAD.WIDE.U32 R10, R20, R9, R10 ;  /* 0x00000009140a7225 */ /* 0x000fc800078e000a */
[----:B------:R-:W-:Y:S02]  /*5720*/  IMAD R5, R21, R9, R5 ;  /* 0x0000000915057224 */ /* 0x000fe400078e0205 */
[----:B------:R-:W-:-:S03]  /*5730*/  IMAD.MOV.U32 R13, RZ, RZ, R10 ;  /* 0x000000ffff0d7224 */ /* 0x000fc600078e000a */
[----:B------:R-:W-:-:S07]  /*5740*/  IADD3 R9, PT, PT, R11, R5, RZ ;  /* 0x000000050b097210 */ /* 0x000fce0007ffe0ff */
.L_x_243:
[----:B------:R-:W-:Y:S05]  /*5750*/  BSYNC.RECONVERGENT B1 ;  /* 0x0000000000017941 */ /* 0x000fea0003800200 */
.L_x_241:
        /* <DEDUP_REMOVED lines=38> */
[----:B------:R-:W-:Y:S06]  /*59c0*/  BRA `(.L_x_246) ;  /* 0x0000000000447947 */ /* 0x000fec0003800000 */
.L_x_245:
        /* <DEDUP_REMOVED lines=8> */
[----:B------:R-:W-:Y:S01]  /*5a50*/  MOV R12, R18 ;  /* 0x00000012000c7202 */ /* 0x000fe20000000f00 */
[--C-:B------:R-:W-:Y:S01]  /*5a60*/  IMAD.MOV.U32 R15, RZ, RZ, R25.reuse ;  /* 0x000000ffff0f7224 */ /* 0x100fe200078e0019 */
[----:B------:R-:W-:Y:S01]  /*5a70*/  MOV R13, R19 ;  /* 0x00000013000d7202 */ /* 0x000fe20000000f00 */
[----:B------:R-:W-:-:S04]  /*5a80*/  IMAD.X R9, RZ, RZ, ~R25, P0 ;  /* 0x000000ffff097224 */ /* 0x000fc800000e0e19 */
[----:B------:R-:W-:Y:S02]  /*5a90*/  IMAD R9, R9, R20, RZ ;  /* 0x0000001409097224 */ /* 0x000fe400078e02ff */
[----:B------:R-:W-:-:S04]  /*5aa0*/  IMAD.WIDE.U32 R12, R20, R11, R12 ;  /* 0x0000000b140c7225 */ /* 0x000fc800078e000c */
[----:B------:R-:W-:Y:S01]  /*5ab0*/  IMAD R9, R21, R11, R9 ;  /* 0x0000000b15097224 */ /* 0x000fe200078e0209 */
[----:B------:R-:W-:-:S04]  /*5ac0*/  MOV R19, R12 ;  /* 0x0000000c00137202 */ /* 0x000fc80000000f00 */
[----:B------:R-:W-:-:S07]  /*5ad0*/  IADD3 R9, PT, PT, R13, R9, RZ ;  /* 0x000000090d097210 */ /* 0x000fce0007ffe0ff */
.L_x_246:
[----:B------:R-:W-:Y:S05]  /*5ae0*/  BSYNC.RECONVERGENT B1 ;  /* 0x0000000000017941 */ /* 0x000fea0003800200 */
.L_x_244:
[----:B------:R-:W0:Y:S02]  /*5af0*/  LDC.64 R12, c[0x0][0x398] ;  /* 0x0000e600ff0c7b82 */ /* 0x000e240000000a00 */
[----:B0-----:R-:W-:-:S06]  /*5b00*/  IMAD.WIDE.U32 R12, R5, 0x8, R12 ;  /* 0x00000008050c7825 */ /* 0x001fcc00078e000c */
[----:B------:R-:W2:Y:S01]  /*5b10*/  LDG.E.64 R12, desc[UR8][R12.64] ;  /* 0x000000080c0c7981 */ /* 0x000ea2000c1e1b00 */
[----:B------:R-:W-:Y:S02]  /*5b20*/  MOV R16, R6 ;  /* 0x0000000600107202 */ /* 0x000fe40000000f00 */
[----:B------:R-:W-:Y:S01]  /*5b30*/  IADD3 R8, PT, PT, R8, -0x4, RZ ;  /* 0xfffffffc08087810 */ /* 0x000fe20007ffe0ff */
[-C--:B--2---:R-:W-:Y:S02]  /*5b40*/  IMAD R5, R13, R19.reuse, RZ ;  /* 0x000000130d057224 */ /* 0x084fe400078e02ff */
[----:B------:R-:W-:-:S04]  /*5b50*/  IMAD.WIDE.U32 R6, R12, R19, R16 ;  /* 0x000000130c067225 */ /* 0x000fc800078e0010 */
[----:B------:R-:W-:-:S04]  /*5b60*/  IMAD R5, R12, R9, R5 ;  /* 0x000000090c057224 */ /* 0x000fc800078e0205 */
[----:B------:R-:W-:-:S07]  /*5b70*/  IMAD.IADD R5, R7, 0x1, R5 ;  /* 0x0000000107057824 */ /* 0x000fce00078e0205 */
.L_x_234:
[----:B------:R-:W-:-:S13]  /*5b80*/  ISETP.NE.AND P0, PT, R4, RZ, PT ;  /* 0x000000ff0400720c */ /* 0x000fda0003f05270 */
[----:B------:R-:W-:Y:S05]  /*5b90*/  @!P0 BRA `(.L_x_207) ;  /* 0x00000008007c8947 */ /* 0x000fea0003800000 */
[----:B------:R-:W-:-:S13]  /*5ba0*/  ISETP.NE.AND P0, PT, R4, 0x1, PT ;  /* 0x000000010400780c */ /* 0x000fda0003f05270 */
[----:B------:R-:W-:Y:S05]  /*5bb0*/  @!P0 BRA `(.L_x_247) ;  /* 0x0000000400c48947 */ /* 0x000fea0003800000 */
[----:B------:R-:W0:Y:S02]  /*5bc0*/  LDC.64 R12, c[0x0][0x390] ;  /* 0x0000e400ff0c7b82 */ /* 0x000e240000000a00 */
[----:B0-----:R-:W-:-:S05]  /*5bd0*/  IMAD.WIDE.U32 R12, R8, 0x8, R12 ;  /* 0x00000008080c7825 */ /* 0x001fca00078e000c */
        /* <DEDUP_REMOVED lines=8> */
[----:B------:R-:W-:Y:S01]  /*5c60*/  ISETP.NE.U32.AND P2, PT, R16, RZ, PT ;  /* 0x000000ff1000720c */ /* 0x000fe20003f45070 */
[----:B------:R-:W-:-:S04]  /*5c70*/  IMAD.MOV.U32 R15, RZ, RZ, RZ ;  /* 0x000000ffff0f7224 */ /* 0x000fc800078e00ff */
        /* <DEDUP_REMOVED lines=18> */
.L_x_249:
[----:B------:R-:W-:Y:S01]  /*5da0*/  MOV R26, R10 ;  /* 0x0000000a001a7202 */ /* 0x000fe20000000f00 */
[----:B------:R-:W-:Y:S01]  /*5db0*/  IMAD.MOV.U32 R13, RZ, RZ, R15 ;  /* 0x000000ffff0d7224 */ /* 0x000fe200078e000f */
[----:B------:R-:W-:Y:S02]  /*5dc0*/  MOV R14, R16 ;  /* 0x00000010000e7202 */ /* 0x000fe40000000f00 */
[----:B------:R-:W-:Y:S02]  /*5dd0*/  MOV R11, R17 ;  /* 0x00000011000b7202 */ /* 0x000fe40000000f00 */
[----:B------:R-:W-:-:S07]  /*5de0*/  MOV R12, 0x5e00 ;  /* 0x00005e00000c7802 */ /* 0x000fce0000000f00 */
[----:B------:R-:W-:Y:S05]  /*5df0*/  CALL.REL.NOINC `($__internal_4_$__cuda_sm20_div_s64) ;  /* 0x0000000800b47944 */ /* 0x000fea0003c00000 */
[-C--:B------:R-:W-:Y:S02]  /*5e00*/  IADD3 R9, P0, PT, RZ, -R24.reuse, RZ ;  /* 0x80000018ff097210 */ /* 0x080fe40007f1e0ff */
[----:B------:R-:W-:Y:S02]  /*5e10*/  MOV R11, R15 ;  /* 0x0000000f000b7202 */ /* 0x000fe40000000f00 */
[----:B------:R-:W-:Y:S01]  /*5e20*/  MOV R18, R24 ;  /* 0x0000001800127202 */ /* 0x000fe20000000f00 */
[----:B------:R-:W-:Y:S01]  /*5e30*/  IMAD.X R7, RZ, RZ, ~R25, P0 ;  /* 0x000000ffff077224 */ /* 0x000fe200000e0e19 */
[----:B------:R-:W-:Y:S01]  /*5e40*/  MOV R19, R25 ;  /* 0x0000001900137202 */ /* 0x000fe20000000f00 */
[----:B------:R-:W-:-:S04]  /*5e50*/  IMAD.WIDE.U32 R10, R16, R9, R10 ;  /* 0x00000009100a7225 */ /* 0x000fc800078e000a */
[----:B------:R-:W-:Y:S01]  /*5e60*/  IMAD R7, R7, R16, RZ ;  /* 0x0000001007077224 */ /* 0x000fe200078e02ff */
[----:B------:R-:W-:-:S03]  /*5e70*/  MOV R13, R10 ;  /* 0x0000000a000d7202 */ /* 0x000fc60000000f00 */
[----:B------:R-:W-:-:S04]  /*5e80*/  IMAD R7, R17, R9, R7 ;  /* 0x0000000911077224 */ /* 0x000fc800078e0207 */
[----:B------:R-:W-:-:S07]  /*5e90*/  IMAD.IADD R15, R11, 0x1, R7 ;  /* 0x000000010b0f7824 */ /* 0x000fce00078e0207 */
.L_x_250:
[----:B------:R-:W-:Y:S05]  /*5ea0*/  BSYNC.RECONVERGENT B1 ;  /* 0x0000000000017941 */ /* 0x000fea0003800200 */
.L_x_248:
        /* <DEDUP_REMOVED lines=38> */
[----:B------:R-:W-:Y:S06]  /*6110*/  BRA `(.L_x_253) ;  /* 0x0000000000447947 */ /* 0x000fec0003800000 */
.L_x_252:
[----:B------:R-:W-:Y:S01]  /*6120*/  MOV R26, R18 ;  /* 0x00000012001a7202 */ /* 0x000fe20000000f00 */
[----:B------:R-:W-:Y:S01]  /*6130*/  IMAD.MOV.U32 R14, RZ, RZ, R16 ;  /* 0x000000ffff0e7224 */ /* 0x000fe200078e0010 */
[----:B------:R-:W-:Y:S02]  /*6140*/  MOV R13, R19 ;  /* 0x00000013000d7202 */ /* 0x000fe40000000f00 */
[----:B------:R-:W-:Y:S02]  /*6150*/  MOV R11, R17 ;  /* 0x00000011000b7202 */ /* 0x000fe40000000f00 */
[----:B------:R-:W-:-:S07]  /*6160*/  MOV R12, 0x6180 ;  /* 0x00006180000c7802 */ /* 0x000fce0000000f00 */
[----:B------:R-:W-:Y:S05]  /*6170*/  CALL.REL.NOINC `($__internal_4_$__cuda_sm20_div_s64) ;  /* 0x0000000400d47944 */ /* 0x000fea0003c00000 */
        /* <DEDUP_REMOVED lines=8> */
[----:B------:R-:W-:Y:S02]  /*6200*/  IMAD R9, R17, R11, R9 ;  /* 0x0000000b11097224 */ /* 0x000fe400078e0209 */
[----:B------:R-:W-:-:S03]  /*6210*/  IMAD.MOV.U32 R17, RZ, RZ, R12 ;  /* 0x000000ffff117224 */ /* 0x000fc600078e000c */
[----:B------:R-:W-:-:S07]  /*6220*/  IADD3 R9, PT, PT, R13, R9, RZ ;  /* 0x000000090d097210 */ /* 0x000fce0007ffe0ff */
.L_x_253:
[----:B------:R-:W-:Y:S05]  /*6230*/  BSYNC.RECONVERGENT B1 ;  /* 0x0000000000017941 */ /* 0x000fea0003800200 */
.L_x_251:
[----:B------:R-:W0:Y:S02]  /*6240*/  LDC.64 R12, c[0x0][0x398] ;  /* 0x0000e600ff0c7b82 */ /* 0x000e240000000a00 */
[----:B0-----:R-:W-:-:S06]  /*6250*/  IMAD.WIDE.U32 R12, R4, 0x8, R12 ;  /* 0x00000008040c7825 */ /* 0x001fcc00078e000c */
[----:B------:R-:W2:Y:S01]  /*6260*/  LDG.E.64 R12, desc[UR8][R12.64] ;  /* 0x000000080c0c7981 */ /* 0x000ea2000c1e1b00 */
[----:B------:R-:W-:Y:S01]  /*6270*/  IMAD.MOV.U32 R4, RZ, RZ, R6 ;  /* 0x000000ffff047224 */ /* 0x000fe200078e0006 */
[----:B------:R-:W-:Y:S01]  /*6280*/  IADD3 R8, PT, PT, R8, -0x2, RZ ;  /* 0xfffffffe08087810 */ /* 0x000fe20007ffe0ff */
[-C--:B--2---:R-:W-:Y:S02]  /*6290*/  IMAD R11, R13, R17.reuse, RZ ;  /* 0x000000110d0b7224 */ /* 0x084fe400078e02ff */
[----:B------:R-:W-:-:S04]  /*62a0*/  IMAD.WIDE.U32 R6, R12, R17, R4 ;  /* 0x000000110c067225 */ /* 0x000fc800078e0004 */
[----:B------:R-:W-:-:S05]  /*62b0*/  IMAD R9, R12, R9, R11 ;  /* 0x000000090c097224 */ /* 0x000fca00078e020b */
[----:B------:R-:W-:-:S07]  /*62c0*/  IADD3 R5, PT, PT, R7, R9, RZ ;  /* 0x0000000907057210 */ /* 0x000fce0007ffe0ff */
.L_x_247:
        /* <DEDUP_REMOVED lines=25> */
[----:B------:R-:W-:-:S04]  /*6460*/  @P0 IADD3 R10, PT, PT, -R18, R10, RZ ;  /* 0x0000000a120a0210 */ /* 0x000fc80007ffe1ff */
[----:B------:R-:W-:-:S13]  /*6470*/  ISETP.GE.U32.AND P0, PT, R10, R18, PT ;  /* 0x000000120a00720c */ /* 0x000fda0003f06070 */
[----:B------:R-:W-:Y:S02]  /*6480*/  @P0 IADD3 R10, PT, PT, -R18, R10, RZ ;  /* 0x0000000a120a0210 */ /* 0x000fe40007ffe1ff */
[----:B------:R-:W-:Y:S01]  /*6490*/  @!P1 LOP3.LUT R10, RZ, R18, RZ, 0x33, !PT ;  /* 0x00000012ff0a9212 */ /* 0x000fe200078e33ff */
[----:B------:R-:W-:Y:S06]  /*64a0*/  BRA `(.L_x_256) ;  /* 0x0000000000147947 */ /* 0x000fec0003800000 */
.L_x_255:
[----:B------:R-:W-:Y:S01]  /*64b0*/  MOV R24, R18 ;  /* 0x0000001200187202 */ /* 0x000fe20000000f00 */
[----:B------:R-:W-:Y:S01]  /*64c0*/  IMAD.MOV.U32 R21, RZ, RZ, R15 ;  /* 0x000000ffff157224 */ /* 0x000fe200078e000f */
[----:B------:R-:W-:Y:S02]  /*64d0*/  MOV R18, R10 ;  /* 0x0000000a00127202 */ /* 0x000fe40000000f00 */
[----:B------:R-:W-:-:S07]  /*64e0*/  MOV R26, 0x6500 ;  /* 0x00006500001a7802 */ /* 0x000fce0000000f00 */
[----:B------:R-:W-:Y:S05]  /*64f0*/  CALL.REL.NOINC `($__internal_5_$__cuda_sm20_rem_s64) ;  /* 0x0000000800407944 */ /* 0x000fea0003c00000 */
.L_x_256:
[----:B------:R-:W-:Y:S05]  /*6500*/  BSYNC.RECONVERGENT B1 ;  /* 0x0000000000017941 */ /* 0x000fea0003800200 */
.L_x_254:
[----:B------:R-:W0:Y:S02]  /*6510*/  LDC.64 R12, c[0x0][0x398] ;  /* 0x0000e600ff0c7b82 */ /* 0x000e240000000a00 */
[----:B0-----:R-:W-:-:S06]  /*6520*/  IMAD.WIDE.U32 R8, R8, 0x8, R12 ;  /* 0x0000000808087825 */ /* 0x001fcc00078e000c */
[----:B------:R-:W2:Y:S01]  /*6530*/  LDG.E.64 R8, desc[UR8][R8.64] ;  /* 0x0000000808087981 */ /* 0x000ea2000c1e1b00 */
[----:B------:R-:W-:Y:S01]  /*6540*/  MOV R7, R5 ;  /* 0x0000000500077202 */ /* 0x000fe20000000f00 */
[-C--:B--2---:R-:W-:Y:S02]  /*6550*/  IMAD R13, R9, R10.reuse, RZ ;  /* 0x0000000a090d7224 */ /* 0x084fe400078e02ff */
[----:B------:R-:W-:-:S04]  /*6560*/  IMAD.WIDE.U32 R6, R8, R10, R6 ;  /* 0x0000000a08067225 */ /* 0x000fc800078e0006 */
[----:B------:R-:W-:-:S05]  /*6570*/  IMAD R13, R8, R11, R13 ;  /* 0x0000000b080d7224 */ /* 0x000fca00078e020d */
[----:B------:R-:W-:-:S07]  /*6580*/  IADD3 R5, PT, PT, R7, R13, RZ ;  /* 0x0000000d07057210 */ /* 0x000fce0007ffe0ff */
.L_x_207:
[----:B------:R-:W0:Y:S02]  /*6590*/  LDCU.64 UR6, c[0x0][0x388] ;  /* 0x00007100ff0677ac */ /* 0x000e240008000a00 */
[----:B0-----:R-:W-:-:S04]  /*65a0*/  LEA R4, P0, R6, UR6, 0x1 ;  /* 0x0000000606047c11 */ /* 0x001fc8000f8008ff */
[----:B------:R-:W-:-:S05]  /*65b0*/  LEA.HI.X R5, R6, UR7, R5, 0x1, P0 ;  /* 0x0000000706057c11 */ /* 0x000fca00080f0c05 */
[----:B------:R-:W2:Y:S04]  /*65c0*/  LDG.E.U16 R4, desc[UR8][R4.64] ;  /* 0x0000000804047981 */ /* 0x000ea8000c1e1500 */
[----:B--2---:R1:W-:Y:S02]  /*65d0*/  STS.U16 [R3], R4 ;  /* 0x0000000403007388 */ /* 0x0043e40000000400 */
.L_x_206:
[----:B------:R-:W-:Y:S05]  /*65e0*/  BSYNC.RECONVERGENT B0 ;  /* 0x0000000000007941 */ /* 0x000fea0003800200 */
.L_x_158:
[----:B------:R-:W-:Y:S01]  /*65f0*/  BAR.SYNC.DEFER_BLOCKING 0x0 ;  /* 0x0000000000007b1d */ /* 0x000fe20000010000 */
[----:B------:R-:W-:Y:S01]  /*6600*/  UISETP.GE.U32.AND UP0, UPT, UR5, 0x42, UPT ;  /* 0x000000420500788c */ /* 0x000fe2000bf06070 */
[----:B------:R-:W-:-:S08]  /*6610*/  ISETP.GT.U32.AND P1, PT, R2, 0x1f, PT ;  /* 0x0000001f0200780c */ /* 0x000fd00003f24070 */
[----:B------:R-:W-:Y:S05]  /*6620*/  BRA.U !UP0, `(.L_x_257) ;  /* 0x0000000108307547 */ /* 0x000fea000b800000 */
.L_x_258:
[----:B------:R-:W-:-:S06]  /*6630*/  USHF.R.U32.HI UR4, URZ, 0x1, UR5 ;  /* 0x00000001ff047899 */ /* 0x000fcc0008011605 */
[----:B------:R-:W-:-:S13]  /*6640*/  ISETP.GE.U32.AND P0, PT, R2, UR4, PT ;  /* 0x0000000402007c0c */ /* 0x000fda000bf06070 */
[----:B------:R-:W-:Y:S01]  /*6650*/  VOTEU.ALL UP0, P0 ;  /* 0x0000000000ff7886 */ /* 0x000fe20000000000 */
[----:B-12---:R-:W-:Y:S04]  /*6660*/  @!P0 LDS.U16 R4, [R3] ;  /* 0x0000000003048984 */ /* 0x006fe80000000400 */
[----:B------:R-:W-:Y:S02]  /*6670*/  @!UP0 ULOP3.LUT UR6, UR5, 0x7fe, URZ, 0xc0, !UPT ;  /* 0x000007fe05068892 */ /* 0x000fe4000f8ec0ff */
[----:B------:R-:W-:-:S03]  /*6680*/  UISETP.GT.U32.AND UP0, UPT, UR5, 0x83, UPT ;  /* 0x000000830500788c */ /* 0x000fc6000bf04070 */
[----:B------:R-:W-:-:S04]  /*6690*/  UMOV UR5, UR4 ;  /* 0x0000000400057c82 */ /* 0x000fc80008000000 */
[----:B------:R-:W1:Y:S02]  /*66a0*/  @!P0 LDS.U16 R5, [R3+UR6] ;  /* 0x0000000603058984 */ /* 0x000e640008000400 */
[----:B-1----:R-:W-:-:S05]  /*66b0*/  @!P0 HMNMX2.BF16_V2 R4, R4.H0_H0, R5.H0_H0, !PT ;  /* 0x2000000504048240 */ /* 0x002fca0007a00800 */
[----:B------:R2:W-:Y:S01]  /*66c0*/  @!P0 STS.U16 [R3], R4 ;  /* 0x0000000403008388 */ /* 0x0005e20000000400 */
[----:B------:R-:W-:Y:S06]  /*66d0*/  BAR.SYNC.DEFER_BLOCKING 0x0 ;  /* 0x0000000000007b1d */ /* 0x000fec0000010000 */
[----:B------:R-:W-:Y:S05]  /*66e0*/  BRA.U UP0, `(.L_x_258) ;  /* 0xfffffffd00d07547 */ /* 0x000fea000b83ffff */
.L_x_257:
[----:B------:R-:W-:Y:S05]  /*66f0*/  @P1 EXIT ;  /* 0x000000000000194d */ /* 0x000fea0003800000 */
[----:B-12---:R-:W-:Y:S01]  /*6700*/  LDS.U16 R4, [R3] ;  /* 0x0000000003047984 */ /* 0x006fe20000000400 */
[----:B------:R-:W-:-:S03]  /*6710*/  ISETP.NE.AND P0, PT, R2, RZ, PT ;  /* 0x000000ff0200720c */ /* 0x000fc60003f05270 */
[----:B------:R-:W1:Y:S04]  /*6720*/  LDS.U16 R5, [R3+0x40] ;  /* 0x0000400003057984 */ /* 0x000e680000000400 */
[----:B------:R-:W2:Y:S04]  /*6730*/  LDS.U16 R7, [R3+0x20] ;  /* 0x0000200003077984 */ /* 0x000ea80000000400 */
[----:B------:R-:W3:Y:S04]  /*6740*/  LDS.U16 R6, [R3+0x10] ;  /* 0x0000100003067984 */ /* 0x000ee80000000400 */
[----:B0-----:R-:W0:Y:S04]  /*6750*/  LDS.U16 R9, [R3+0x8] ;  /* 0x0000080003097984 */ /* 0x001e280000000400 */
[----:B------:R-:W4:Y:S04]  /*6760*/  LDS.U16 R8, [R3+0x4] ;  /* 0x0000040003087984 */ /* 0x000f280000000400 */
[----:B------:R-:W5:Y:S01]  /*6770*/  LDS.U16 R11, [R3+0x2] ;  /* 0x00000200030b7984 */ /* 0x000f620000000400 */
[----:B-1----:R-:W-:-:S04]  /*6780*/  HMNMX2.BF16_V2 R4, R4.H0_H0, R5.H0_H0, !PT ;  /* 0x2000000504047240 */ /* 0x002fc80007a00800 */
[----:B--2---:R-:W-:Y:S01]  /*6790*/  HMNMX2.BF16_V2 R7, R4.H0_H0, R7.H0_H0, !PT ;  /* 0x2000000704077240 */ /* 0x004fe20007a00800 */
[----:B------:R1:W-:Y:S03]  /*67a0*/  STS.U16 [R3], R4 ;  /* 0x0000000403007388 */ /* 0x0003e60000000400 */
[----:B---3--:R-:W-:Y:S01]  /*67b0*/  HMNMX2.BF16_V2 R6, R7.H0_H0, R6.H0_H0, !PT ;  /* 0x2000000607067240 */ /* 0x008fe20007a00800 */
[----:B------:R1:W-:Y:S03]  /*67c0*/  STS.U16 [R3], R7 ;  /* 0x0000000703007388 */ /* 0x0003e60000000400 */
[----:B0-----:R-:W-:Y:S01]  /*67d0*/  HMNMX2.BF16_V2 R9, R6.H0_H0, R9.H0_H0, !PT ;  /* 0x2000000906097240 */ /* 0x001fe20007a00800 */
[----:B------:R1:W-:Y:S03]  /*67e0*/  STS.U16 [R3], R6 ;  /* 0x0000000603007388 */ /* 0x0003e60000000400 */
[----:B----4-:R-:W-:Y:S01]  /*67f0*/  HMNMX2.BF16_V2 R8, R9.H0_H0, R8.H0_H0, !PT ;  /* 0x2000000809087240 */ /* 0x010fe20007a00800 */
[----:B------:R1:W-:Y:S03]  /*6800*/  STS.U16 [R3], R9 ;  /* 0x0000000903007388 */ /* 0x0003e60000000400 */
[----:B-----5:R-:W-:Y:S01]  /*6810*/  HMNMX2.BF16_V2 R11, R8.H0_H0, R11.H0_H0, !PT ;  /* 0x2000000b080b7240 */ /* 0x020fe20007a00800 */
[----:B------:R1:W-:Y:S04]  /*6820*/  STS.U16 [R3], R8 ;  /* 0x0000000803007388 */ /* 0x0003e80000000400 */
[----:B------:R1:W-:Y:S01]  /*6830*/  STS.U16 [R3], R11 ;  /* 0x0000000b03007388 */ /* 0x0003e20000000400 */
[----:B------:R-:W-:Y:S05]  /*6840*/  @P0 EXIT ;  /* 0x000000000000094d */ /* 0x000fea0003800000 */
[----:B------:R-:W0:Y:S01]  /*6850*/  S2UR UR5, SR_CgaCtaId ;  /* 0x00000000000579c3 */ /* 0x000e220000008800 */
[----:B------:R-:W-:-:S07]  /*6860*/  UMOV UR4, 0x400 ;  /* 0x0000040000047882 */ /* 0x000fce0000000000 */
[----:B-1----:R-:W1:Y:S01]  /*6870*/  LDC.64 R2, c[0x0][0x380] ;  /* 0x0000e000ff027b82 */ /* 0x002e620000000a00 */
[----:B0-----:R-:W-:Y:S01]  /*6880*/  ULEA UR4, UR5, UR4, 0x18 ;  /* 0x0000000405047291 */ /* 0x001fe2000f8ec0ff */
[----:B-1----:R-:W-:-:S08]  /*6890*/  IMAD.WIDE.U32 R2, R0, 0x2, R2 ;  /* 0x0000000200027825 */ /* 0x002fd000078e0002 */
[----:B------:R-:W0:Y:S04]  /*68a0*/  LDS.U16 R5, [UR4] ;  /* 0x00000004ff057984 */ /* 0x000e280008000400 */
[----:B0-----:R-:W-:Y:S01]  /*68b0*/  STG.E.U16 desc[UR8][R2.64], R5 ;  /* 0x0000000502007986 */ /* 0x001fe2000c101508 */
[----:B------:R-:W-:Y:S05]  /*68c0*/  EXIT ;  /* 0x000000000000794d */ /* 0x000fea0003800000 */
        .weak           $__internal_4_$__cuda_sm20_div_s64
        .type           $__internal_4_$__cuda_sm20_div_s64,@function
        .size           $__internal_4_$__cuda_sm20_div_s64,($__internal_5_$__cuda_sm20_rem_s64 - $__internal_4_$__cuda_sm20_div_s64)
$__internal_4_$__cuda_sm20_div_s64:
        /* <DEDUP_REMOVED lines=82> */
[----:B------:R-:W-:Y:S06]  /*6df0*/  RET.REL.NODEC R12 `(uncontiguous_reduce_bf16) ;  /* 0xffffff900c807950 */ /* 0x000fec0003c3ffff */
        .weak           $__internal_5_$__cuda_sm20_rem_s64
        .type           $__internal_5_$__cuda_sm20_rem_s64,@function
        .size           $__internal_5_$__cuda_sm20_rem_s64,(.L_x_3446 - $__internal_5_$__cuda_sm20_rem_s64)
$__internal_5_$__cuda_sm20_rem_s64:
        /* <DEDUP_REMOVED lines=76> */
[----:B------:R-:W-:Y:S06]  /*72c0*/  RET.REL.NODEC R26 `(uncontiguous_reduce_bf16) ;  /* 0xffffff8c1a4c7950 */ /* 0x000fec0003c3ffff */
.L_x_259:
        /* <DEDUP_REMOVED lines=11> */
.L_x_3446:


//--------------------- .text.contiguous_reduce_bf16 --------------------------
	.section	.text.contiguous_reduce_bf16,"ax",@progbits
	.align	128
        .global         contiguous_reduce_bf16
        .type           contiguous_reduce_bf16,@function
        .size           contiguous_reduce_bf16,(.L_x_3524 - contiguous_reduce_bf16)
        .other          contiguous_reduce_bf16,@"STO_CUDA_ENTRY STV_DEFAULT"
contiguous_reduce_bf16:
.text.contiguous_reduce_bf16:
[----:B------:R-:W-:Y:S01]  /*0000*/  LDC R1, c[0x0][0x37c] ;  /* 0x0000df00ff017b82 */ /* 0x000fe20000000800 */
[----:B------:R-:W0:Y:S01]  /*0010*/  S2R R0, SR_CTAID.X ;  /* 0x0000000000007919 */ /* 0x000e220000002500 */
[----:B------:R-:W0:Y:S01]  /*0020*/  LDCU UR5, c[0x0][0x360] ;  /* 0x00006c00ff0577ac */ /* 0x000e220008000800 */
[----:B------:R-:W1:Y:S01]  /*0030*/  S2R R2, SR_TID.X ;  /* 0x0000000000027919 */ /* 0x000e620000002100 */
[----:B------:R-:W2:Y:S01]  /*0040*/  LDCU.64 UR10, c[0x0][0x390] ;  /* 0x00007200ff0a77ac */ /* 0x000ea20008000a00 */
[----:B------:R-:W3:Y:S01]  /*0050*/  LDCU.64 UR8, c[0x0][0x358] ;  /* 0x00006b00ff0877ac */ /* 0x000ee20008000a00 */
[----:B0-----:R-:W-:-:S04]  /*0060*/  IMAD R3, R0, UR5, RZ ;  /* 0x0000000500037c24 */ /* 0x001fc8000f8e02ff */
[----:B-1----:R-:W-:-:S04]  /*0070*/  IMAD R9, R3, 0x2, R2 ;  /* 0x0000000203097824 */ /* 0x002fc800078e0202 */
[----:B------:R-:W-:-:S05]  /*0080*/  VIADD R3, R9, UR5 ;  /* 0x0000000509037c36 */ /* 0x000fca0008000000 */
[----:B--2---:R-:W-:-:S04]  /*0090*/  ISETP.GE.U32.AND P0, PT, R3, UR10, PT ;  /* 0x0000000a03007c0c */ /* 0x004fc8000bf06070 */
[----:B------:R-:W-:-:S13]  /*00a0*/  ISETP.GE.U32.AND.EX P0, PT, RZ, UR11, PT, P0 ;  /* 0x0000000bff007c0c */ /* 0x000fda000bf06100 */
[----:B------:R-:W0:Y:S08]  /*00b0*/  @!P0 LDC.64 R6, c[0x0][0x388] ;  /* 0x0000e200ff068b82 */ /* 0x000e300000000a00 */
[----:B------:R-:W1:Y:S01]  /*00c0*/  @!P0 LDC.64 R4, c[0x0][0x388] ;  /* 0x0000e200ff048b82 */ /* 0x000e620000000a00 */
[----:B0-----:R-:W-:-:S04]  /*00d0*/  @!P0 LEA R6, P1, R3, R6, 0x1 ;  /* 0x0000000603068211 */ /* 0x001fc800078208ff */
[----:B------:R-:W-:Y:S01]  /*00e0*/  @!P0 LEA.HI.X R7, R3, R7, RZ, 0x1, P1 ;  /* 0x0000000703078211 */ /* 0x000fe200008f0cff */
[----:B-1----:R-:W-:-:S05]  /*00f0*/  @!P0 IMAD.WIDE.U32 R4, R9, 0x2, R4 ;  /* 0x0000000209048825 */ /* 0x002fca00078e0004 */
[----:B---3--:R-:W2:Y:S04]  /*0100*/  @!P0 LDG.E.U16 R7, desc[UR8][R6.64] ;  /* 0x0000000806078981 */ /* 0x008ea8000c1e1500 */
[----:B------:R-:W2:Y:S01]  /*0110*/  @!P0 LDG.E.U16 R4, desc[UR8][R4.64] ;  /* 0x0000000804048981 */ /* 0x000ea2000c1e1500 */
[----:B------:R-:W0:Y:S01]  /*0120*/  S2UR UR6, SR_CgaCtaId ;  /* 0x00000000000679c3 */ /* 0x000e220000008800 */
[----:B------:R-:W1:Y:S01]  /*0130*/  I2F.BF16.U32 R8, 0xff80 ;  /* 0x0000ff8000087906 */ /* 0x000e620000202000 */
[----:B------:R-:W-:Y:S02]  /*0140*/  UMOV UR4, 0x400 ;  /* 0x0000040000047882 */ /* 0x000fe40000000000 */
[----:B0-----:R-:W-:-:S06]  /*0150*/  ULEA UR4, UR6, UR4, 0x18 ;  /* 0x0000000406047291 */ /* 0x001fcc000f8ec0ff */
[----:B------:R-:W-:-:S05]  /*0160*/  LEA R3, R2, UR4, 0x1 ;  /* 0x0000000402037c11 */ /* 0x000fca000f8e08ff */
[----:B-1----:R0:W-:Y:S01]  /*0170*/  STS.U16 [R3], R8 ;  /* 0x0000000803007388 */ /* 0x0021e20000000400 */
[----:B------:R-:W-:Y:S01]  /*0180*/  BSSY.RECONVERGENT B0, `(.L_x_260) ;  /* 0x000000d000007945 */ /* 0x000fe20003800200 */
[----:B------:R-:W-:Y:S02]  /*0190*/  ISETP.GT.U32.AND P1, PT, R2, 0x1f, PT ;  /* 0x0000001f0200780c */ /* 0x000fe40003f24070 */
[----:B--2---:R-:W-:-:S05]  /*01a0*/  @!P0 HMNMX2.BF16_V2 R7, R4.H0_H0, R7.H0_H0, !PT ;  /* 0x2000000704078240 */ /* 0x004fca0007a00800 */
[----:B------:R0:W-:Y:S01]  /*01b0*/  @!P0 STS.U16 [R3], R7 ;  /* 0x0000000703008388 */ /* 0x0001e20000000400 */
[----:B------:R-:W-:Y:S05]  /*01c0*/  @!P0 BRA `(.L_x_261) ;  /* 0x0000000000208947 */ /* 0x000fea0003800000 */
[----:B------:R-:W-:-:S04]  /*01d0*/  ISETP.GE.U32.AND P0, PT, R9, UR10, PT ;  /* 0x0000000a09007c0c */ /* 0x000fc8000bf06070 */
[----:B------:R-:W-:-:S13]  /*01e0*/  ISETP.GE.U32.AND.EX P0, PT, RZ, UR11, PT, P0 ;  /* 0x0000000bff007c0c */ /* 0x000fda000bf06100 */
[----:B------:R-:W-:Y:S05]  /*01f0*/  @P0 BRA `(.L_x_261) ;  /* 0x0000000000140947 */ /* 0x000fea0003800000 */
[----:B------:R-:W1:Y:S02]  /*0200*/  LDCU.64 UR6, c[0x0][0x388] ;  /* 0x00007100ff0677ac */ /* 0x000e640008000a00 */
[----:B-1----:R-:W-:-:S04]  /*0210*/  LEA R4, P0, R9, UR6, 0x1 ;  /* 0x0000000609047c11 */ /* 0x002fc8000f8008ff */
[----:B------:R-:W-:-:S05]  /*0220*/  LEA.HI.X R5, R9, UR7, RZ, 0x1, P0 ;  /* 0x0000000709057c11 */ /* 0x000fca00080f0cff */
[----:B------:R-:W2:Y:S04]  /*0230*/  LDG.E.U16 R4, desc[UR8][R4.64] ;  /* 0x0000000804047981 */ /* 0x000ea8000c1e1500 */
[----:B--2---:R1:W-:Y:S02]  /*0240*/  STS.U16 [R3], R4 ;  /* 0x0000000403007388 */ /* 0x0043e40000000400 */
.L_x_261:
[----:B------:R-:W-:Y:S05]  /*0250*/  BSYNC.RECONVERGENT B0 ;  /* 0x0000000000007941 */ /* 0x000fea0003800200 */
.L_x_260:
[----:B------:R-:W-:Y:S01]  /*0260*/  BAR.SYNC.DEFER_BLOCKING 0x0 ;  /* 0x0000000000007b1d */ /* 0x000fe20000010000 */
[----:B------:R-:W-:-:S09]  /*0270*/  UISETP.GE.U32.AND UP0, UPT, UR5, 0x42, UPT ;  /* 0x000000420500788c */ /* 0x000fd2000bf06070 */
[----:B------:R-:W-:Y:S05]  /*0280*/  BRA.U !UP0, `(.L_x_262) ;  /* 0x0000000108307547 */ /* 0x000fea000b800000 */
.L_x_263:
        /* <DEDUP_REMOVED lines=12> */
.L_x_262:
[----:B------:R-:W-:Y:S05]  /*0350*/  @P1 EXIT ;  /* 0x000000000000194d */ /* 0x000fea0003800000 */
[----:B-12---:R-:W-:Y:S01]  /*0360*/  LDS.U16 R4, [R3] ;  /* 0x0000000003047984 */ /* 0x006fe20000000400 */
[----:B------:R-:W-:-:S03]  /*0370*/  ISETP.NE.AND P0, PT, R2, RZ, PT ;  /* 0x000000ff0200720c */ /* 0x000fc60003f05270 */
[----:B------:R-:W1:Y:S04]  /*0380*/  LDS.U16 R5, [R3+0x40] ;  /* 0x0000400003057984 */ /* 0x000e680000000400 */
[----:B0-----:R-:W0:Y:S04]  /*0390*/  LDS.U16 R7, [R3+0x20] ;  /* 0x0000200003077984 */ /* 0x001e280000000400 */
[----:B------:R-:W2:Y:S04]  /*03a0*/  LDS.U16 R6, [R3+0x10] ;  /* 0x0000100003067984 */ /* 0x000ea80000000400 */
[----:B------:R-:W3:Y:S04]  /*03b0*/  LDS.U16 R9, [R3+0x8] ;  /* 0x0000080003097984 */ /* 0x000ee80000000400 */
[----:B------:R-:W4:Y:S04]  /*03c0*/  LDS.U16 R8, [R3+0x4] ;  /* 0x0000040003087984 */ /* 0x000f280000000400 */
[----:B------:R-:W5:Y:S01]  /*03d0*/  LDS.U16 R11, [R3+0x2] ;  /* 0x00000200030b7984 */ /* 0x000f620000000400 */
[----:B-1----:R-:W-:-:S04]  /*03e0*/  HMNMX2.BF16_V2 R4, R4.H0_H0, R5.H0_H0, !PT ;  /* 0x2000000504047240 */ /* 0x002fc80007a00800 */
[----:B0-----:R-:W-:Y:S01]  /*03f0*/  HMNMX2.BF16_V2 R7, R4.H0_H0, R7.H0_H0, !PT ;  /* 0x2000000704077240 */ /* 0x001fe20007a00800 */
[----:B------:R0:W-:Y:S03]  /*0400*/  STS.U16 [R3], R4 ;  /* 0x0000000403007388 */ /* 0x0001e60000000400 */
[----:B--2---:R-:W-:Y:S01]  /*0410*/  HMNMX2.BF16_V2 R6, R7.H0_H0, R6.H0_H0, !PT ;  /* 0x2000000607067240 */ /* 0x004fe20007a00800 */
[----:B------:R0:W-:Y:S03]  /*0420*/  STS.U16 [R3], R7 ;  /* 0x0000000703007388 */ /* 0x0001e60000000400 */
[----:B---3--:R-:W-:Y:S01]  /*0430*/  HMNMX2.BF16_V2 R9, R6.H0_H0, R9.H0_H0, !PT ;  /* 0x2000000906097240 */ /* 0x008fe20007a00800 */
[----:B------:R0:W-:Y:S03]  /*0440*/  STS.U16 [R3], R6 ;  /* 0x0000000603007388 */ /* 0x0001e60000000400 */
[----:B----4-:R-:W-:Y:S01]  /*0450*/  HMNMX2.BF16_V2 R8, R9.H0_H0, R8.H0_H0, !PT ;  /* 0x2000000809087240 */ /* 0x010fe20007a00800 */
[----:B------:R0:W-:Y:S03]  /*0460*/  STS.U16 [R3], R9 ;  /* 0x0000000903007388 */ /* 0x0001e60000000400 */
[----:B-----5:R-:W-:Y:S01]  /*0470*/  HMNMX2.BF16_V2 R11, R8.H0_H0, R11.H0_H0, !PT ;  /* 0x2000000b080b7240 */ /* 0x020fe20007a00800 */
[----:B------:R0:W-:Y:S04]  /*0480*/  STS.U16 [R3], R8 ;  /* 0x0000000803007388 */ /* 0x0001e80000000400 */
[----:B------:R0:W-:Y:S01]  /*0490*/  STS.U16 [R3], R11 ;  /* 0x0000000b03007388 */ /* 0x0001e20000000400 */
[----:B------:R-:W-:Y:S05]  /*04a0*/  @P0 EXIT ;  /* 0x000000000000094d */ /* 0x000fea0003800000 */
[----:B------:R-:W1:Y:S01]  /*04b0*/  S2UR UR5, SR_CgaCtaId ;  /* 0x00000000000579c3 */ /* 0x000e620000008800 */
[----:B------:R-:W-:-:S07]  /*04c0*/  UMOV UR4, 0x400 ;  /* 0x0000040000047882 */ /* 0x000fce0000000000 */
[----:B0-----:R-:W0:Y:S01]  /*04d0*/  LDC.64 R2, c[0x0][0x380] ;  /* 0x0000e000ff027b82 */ /* 0x001e220000000a00 */
[----:B-1----:R-:W-:Y:S01]  /*04e0*/  ULEA UR4, UR5, UR4, 0x18 ;  /* 0x0000000405047291 */ /* 0x002fe2000f8ec0ff */
[----:B0-----:R-:W-:-:S08]  /*04f0*/  IMAD.WIDE.U32 R2, R0, 0x2, R2 ;  /* 0x0000000200027825 */ /* 0x001fd000078e0002 */
[----:B------:R-:W0:Y:S04]  /*0500*/  LDS.U16 R5, [UR4] ;  /* 0x00000004ff057984 */ /* 0x000e280008000400 */
[----:B0-----:R-:W-:Y:S01]  /*0510*/  STG.E.U16 desc[UR8][R2.64], R5 ;  /* 0x0000000502007986 */ /* 0x001fe2000c101508 */
[----:B------:R-:W-:Y:S05]  /*0520*/  EXIT ;  /* 0x000000000000794d */ /* 0x000fea0003800000 */
.L_x_264:
        /* <DEDUP_REMOVED lines=13> */
.L_x_3524:


//--------------------- .text.contiguous_reduce33_f16 --------------------------
	.section	.text.contiguous_reduce33_f16,"ax",@progbits
	.align	128
        .global         contiguous_reduce33_f16
        .type           contiguous_reduce33_f16,@function
        .size           contiguous_reduce33_f16,(.L_x_3525 - contiguous_reduce33_f16)
        .other          contiguous_reduce33_f16,@"STO_CUDA_ENTRY STV_DEFAULT"
contiguous_reduce33_f16:
.text.contiguous_reduce33_f16:
[----:B------:R-:W-:Y:S01]  /*0000*/  LDC R1, c[0x0][0x37c] ;  /* 0x0000df00ff017b82 */ /* 0x000fe20000000800 */
[----:B------:R-:W0:Y:S07]  /*0010*/  S2R R8, SR_TID.Y ;  /* 0x0000000000087919 */ /* 0x000e2e0000002200 */
[----:B------:R-:W0:Y:S01]  /*0020*/  LDC R5, c[0x0][0x360] ;  /* 0x0000d800ff057b82 */ /* 0x000e220000000800 */
[----:B------:R-:W1:Y:S01]  /*0030*/  LDCU.64 UR8, c[0x0][0x3a0] ;  /* 0x00007400ff0877ac */ /* 0x000e620008000a00 */
[----:B------:R-:W2:Y:S01]  /*0040*/  I2F.F16.U32 R6, 0xfc00 ;  /* 0x0000fc0000067906 */ /* 0x000ea20000200800 */
        /* <DEDUP_REMOVED lines=47> */
.L_x_267:
        /* <DEDUP_REMOVED lines=28> */
[----:B--2---:R-:W-:-:S02]  /*0500*/  VHMNMX R25, R19.H0_H0, R22.H0_H0, R21.H0_H0, !PT ;  /* 0x2000001613197247 */ /* 0x004fc40007802815 */
[----:B------:R-:W-:Y:S02]  /*0510*/  LDS.U16 R19, [R24] ;  /* 0x0000000018137984 */ /* 0x000fe40000000400 */
[C---:B------:R-:W-:Y:S02]  /*0520*/  LEA R20, R5.reuse, R28, 0x1 ;  /* 0x0000001c05147211 */ /* 0x040fe400078e08ff */
[----:B------:R-:W2:Y:S03]  /*0530*/  LDS.U16 R28, [R28] ;  /* 0x000000001c1c7984 */ /* 0x000ea60000000400 */
[----:B------:R-:W-:Y:S02]  /*0540*/  IMAD R21, R5, 0x2, R20 ;  /* 0x0000000205157824 */ /* 0x000fe400078e0214 */
[----:B------:R-:W-:Y:S01]  /*0550*/  LDS.U16 R20, [R20] ;  /* 0x0000000014147984 */ /* 0x000fe20000000400 */
[----:B0-----:R-:W-:Y:S01]  /*0560*/  VHMNMX R11, R25.H0_H0, R16.H0_H0, R11.H0_H0, !PT ;  /* 0x20000010190b7247 */ /* 0x001fe2000780280b */
[----:B------:R-:W-:-:S02]  /*0570*/  IMAD R22, R5, 0x2, R21 ;  /* 0x0000000205167824 */ /* 0x000fc400078e0215 */
[----:B------:R-:W0:Y:S02]  /*0580*/  LDS.U16 R21, [R21] ;  /* 0x0000000015157984 */ /* 0x000e240000000400 */
[----:B---3--:R-:W-:Y:S02]  /*0590*/  IMAD R23, R5, 0x2, R22 ;  /* 0x0000000205177824 */ /* 0x008fe400078e0216 */
[----:B------:R-:W-:Y:S01]  /*05a0*/  LDS.U16 R22, [R22] ;  /* 0x0000000016167984 */ /* 0x000fe20000000400 */
[----:B-1----:R-:W-:-:S03]  /*05b0*/  VHMNMX R11, R11.H0_H0, R14.H0_H0, R15.H0_H0, !PT ;  /* 0x2000000e0b0b7247 */ /* 0x002fc6000780280f */
[----:B------:R-:W1:Y:S01]  /*05c0*/  LDS.U16 R23, [R23] ;  /* 0x0000000017177984 */ /* 0x000e620000000400 */
[----:B----4-:R-:W-:-:S04]  /*05d0*/  VHMNMX R11, R11.H0_H0, R12.H0_H0, R13.H0_H0, !PT ;  /* 0x2000000c0b0b7247 */ /* 0x010fc8000780280d */
[----:B-----5:R-:W-:-:S04]  /*05e0*/  VHMNMX R14, R11.H0_H0, R17.H0_H0, R18.H0_H0, !PT ;  /* 0x200000110b0e7247 */ /* 0x020fc80007802812 */
[----:B--2---:R-:W-:-:S04]  /*05f0*/  VHMNMX R14, R14.H0_H0, R19.H0_H0, R28.H0_H0, !PT ;  /* 0x200000130e0e7247 */ /* 0x004fc8000780281c */
[----:B0-----:R-:W-:-:S04]  /*0600*/  VHMNMX R11, R14.H0_H0, R20.H0_H0, R21.H0_H0, !PT ;  /* 0x200000140e0b7247 */ /* 0x001fc80007802815 */
[----:B-1----:R-:W-:Y:S01]  /*0610*/  VHMNMX R19, R11.H0_H0, R22.H0_H0, R23.H0_H0, !PT ;  /* 0x200000160b137247 */ /* 0x002fe20007802817 */
[----:B------:R-:W-:Y:S06]  /*0620*/  @P0 BRA `(.L_x_267) ;  /* 0xfffffffc00440947 */ /* 0x000fec000383ffff */
[----:B------:R-:W-:-:S12]  /*0630*/  UIADD3 UR4, UPT, UPT, UR4, 0x1, URZ ;  /* 0x0000000104047890 */ /* 0x000fd8000fffe0ff */
.L_x_266:
        /* <DEDUP_REMOVED lines=24> */
[----:B--2---:R-:W-:-:S04]  /*07c0*/  VHMNMX R0, R19.H0_H0, R0.H0_H0, R6.H0_H0, !PT ;  /* 0x2000000013007247 */ /* 0x004fc80007802806 */
[----:B0-----:R-:W-:-:S04]  /*07d0*/  VHMNMX R0, R0.H0_H0, R11.H0_H0, R12.H0_H0, !PT ;  /* 0x2000000b00007247 */ /* 0x001fc8000780280c */
[----:B-1----:R-:W-:-:S04]  /*07e0*/  VHMNMX R0, R0.H0_H0, R13.H0_H0, R16.H0_H0, !PT ;  /* 0x2000000d00007247 */ /* 0x002fc80007802810 */
[----:B---3--:R-:W-:-:S07]  /*07f0*/  VHMNMX R19, R0.H0_H0, R15.H0_H0, R20.H0_H0, !PT ;  /* 0x2000000f00137247 */ /* 0x008fce0007802814 */
.L_x_269:
        /* <DEDUP_REMOVED lines=15> */
[----:B--2---:R-:W-:-:S04]  /*08f0*/  VHMNMX R19, R19.H0_H0, R0.H0_H0, R6.H0_H0, !PT ;  /* 0x2000000013137247 */ /* 0x004fc80007802806 */
[----:B0-----:R-:W-:-:S07]  /*0900*/  VHMNMX R19, R19.H0_H0, R10.H0_H0, R9.H0_H0, !PT ;  /* 0x2000000a13137247 */ /* 0x001fce0007802809 */
.L_x_270:
[----:B------:R-:W-:Y:S05]  /*0910*/  @!P1 BRA `(.L_x_268) ;  /* 0x0000000000289947 */ /* 0x000fea0003800000 */
[----:B------:R-:W-:Y:S02]  /*0920*/  IMAD R9, R5, UR4, RZ ;  /* 0x0000000405097c24 */ /* 0x000fe4000f8e02ff */
[----:B------:R-:W-:Y:S02]  /*0930*/  IMAD.MOV R7, RZ, RZ, -R7 ;  /* 0x000000ffff077224 */ /* 0x000fe400078e0a07 */
[----:B------:R-:W-:-:S04]  /*0940*/  IMAD R9, R9, 0x2, R8 ;  /* 0x0000000209097824 */ /* 0x000fc800078e0208 */
[----:B------:R-:W-:-:S07]  /*0950*/  VIADD R0, R9, UR5 ;  /* 0x0000000509007c36 */ /* 0x000fce0008000000 */
.L_x_271:
[----:B0-----:R0:W2:Y:S01]  /*0960*/  LDS.U16 R6, [R0] ;  /* 0x0000000000067984 */ /* 0x0010a20000000400 */
[----:B------:R-:W-:-:S04]  /*0970*/  IADD3 R7, PT, PT, R7, 0x1, RZ ;  /* 0x0000000107077810 */ /* 0x000fc80007ffe0ff */
[----:B------:R-:W-:Y:S01]  /*0980*/  ISETP.NE.AND P0, PT, R7, RZ, PT ;  /* 0x000000ff0700720c */ /* 0x000fe20003f05270 */
[----:B0-----:R-:W-:Y:S01]  /*0990*/  IMAD R0, R5, 0x2, R0 ;  /* 0x0000000205007824 */ /* 0x001fe200078e0200 */
[----:B--2---:R-:W-:-:S11]  /*09a0*/  HMNMX2 R19, R19.H0_H0, R6.H0_H0, !PT ;  /* 0x2000000613137240 */ /* 0x004fd60007800800 */
[----:B------:R-:W-:Y:S05]  /*09b0*/  @P0 BRA `(.L_x_271) ;  /* 0xfffffffc00e80947 */ /* 0x000fea000383ffff */
.L_x_268:
[----:B--2---:R1:W-:Y:S02]  /*09c0*/  STS.U16 [R8+UR5], R19 ;  /* 0x0000001308007988 */ /* 0x0043e40008000405 */
.L_x_265:
        /* <DEDUP_REMOVED lines=8> */
.L_x_272:
        /* <DEDUP_REMOVED lines=11> */
.L_x_3525:


//--------------------- .text.contiguous_reduce3_f16 --------------------------
	.section	.text.contiguous_reduce3_f16,"ax",@progbits
	.align	128
        .global         contiguous_reduce3_f16
        .type           contiguous_reduce3_f16,@function
        .size           contiguous_reduce3_f16,(.L_x_3448 - contiguous_reduce3_f16)
        .other          contiguous_reduce3_f16,@"STO_CUDA_ENTRY STV_DEFAULT"
contiguous_reduce3_f16:
.text.contiguous_reduce3_f16:
[----:B------:R-:W-:Y:S01]  /*0000*/  LDC R1, c[0x0][0x37c] ;  /* 0x0000df00ff017b82 */ /* 0x000fe20000000800 */
[----:B------:R-:W0:Y:S07]  /*0010*/  S2R R8, SR_TID.Y ;  /* 0x0000000000087919 */ /* 0x000e2e0000002200 */
[----:B------:R-:W0:Y:S01]  /*0020*/  LDC R6, c[0x0][0x360] ;  /* 0x0000d800ff067b82 */ /* 0x000e220000000800 */
[----:B------:R-:W1:Y:S01]  /*0030*/  LDCU.64 UR8, c[0x0][0x3b0] ;  /* 0x00007600ff0877ac */ /* 0x000e620008000a00 */
[----:B------:R-:W2:Y:S01]  /*0040*/  I2F.F16.U32 R9, 0xfc00 ;  /* 0x0000fc0000097906 */ /* 0x000ea20000200800 */
        /* <DEDUP_REMOVED lines=39> */
.L_x_291:
        /* <DEDUP_REMOVED lines=27> */
.L_x_275:
[----:B------:R-:W-:Y:S01]  /*0470*/  MOV R27, R32 ;  /* 0x00000020001b7202 */ /* 0x000fe20000000f00 */
[----:B------:R-:W-:Y:S01]  /*0480*/  IMAD.MOV.U32 R2, RZ, RZ, R34 ;  /* 0x000000ffff027224 */ /* 0x000fe200078e0022 */
[----:B------:R-:W-:Y:S02]  /*0490*/  MOV R0, R35 ;  /* 0x0000002300007202 */ /* 0x000fe40000000f00 */
[----:B0-----:R-:W-:-:S07]  /*04a0*/  MOV R9, 0x4c0 ;  /* 0x000004c000097802 */ /* 0x001fce0000000f00 */
[----:B-12-4-:R-:W-:Y:S05]  /*04b0*/  CALL.REL.NOINC `($__internal_6_$__cuda_sm20_div_s64) ;  /* 0x00000034004c7944 */ /* 0x016fea0003c00000 */
        /* <DEDUP_REMOVED lines=8> */
.L_x_276:
        /* <DEDUP_REMOVED lines=33> */
.L_x_277:
[----:B------:R-:W-:Y:S01]  /*0750*/  MOV R27, R31 ;  /* 0x0000001f001b7202 */ /* 0x000fe20000000f00 */
[----:B------:R-:W-:Y:S01]  /*0760*/  IMAD.MOV.U32 R2, RZ, RZ, R34 ;  /* 0x000000ffff027224 */ /* 0x000fe200078e0022 */
[----:B------:R-:W-:Y:S02]  /*0770*/  MOV R0, R35 ;  /* 0x0000002300007202 */ /* 0x000fe40000000f00 */
[----:B------:R-:W-:-:S07]  /*0780*/  MOV R9, 0x7a0 ;  /* 0x000007a000097802 */ /* 0x000fce0000000f00 */
[----:B----4-:R-:W-:Y:S05]  /*0790*/  CALL.REL.NOINC `($__internal_6_$__cuda_sm20_div_s64) ;  /* 0x0000003000947944 */ /* 0x010fea0003c00000 */
        /* <DEDUP_REMOVED lines=9> */
.L_x_278:
        /* <DEDUP_REMOVED lines=35> */
.L_x_279:
[----:B------:R-:W-:Y:S01]  /*0a60*/  IMAD.MOV.U32 R27, RZ, RZ, R29 ;  /* 0x000000ffff1b7224 */ /* 0x000fe200078e001d */
[----:B------:R-:W-:Y:S01]  /*0a70*/  MOV R2, R32 ;  /* 0x0000002000027202 */ /* 0x000fe20000000f00 */
[----:B------:R-:W-:Y:S01]  /*0a80*/  IMAD.MOV.U32 R0, RZ, RZ, R33 ;  /* 0x000000ffff007224 */ /* 0x000fe200078e0021 */
[----:B------:R-:W-:-:S07]  /*0a90*/  MOV R9, 0xab0 ;  /* 0x00000ab000097802 */ /* 0x000fce0000000f00 */
[----:B----4-:R-:W-:Y:S05]  /*0aa0*/  CALL.REL.NOINC `($__internal_6_$__cuda_sm20_div_s64) ;  /* 0x0000002c00d07944 */ /* 0x010fea0003c00000 */
        /* <DEDUP_REMOVED lines=9> */
.L_x_280:
        /* <DEDUP_REMOVED lines=33> */
.L_x_281:
[----:B------:R-:W-:Y:S01]  /*0d50*/  MOV R27, R28 ;  /* 0x0000001c001b7202 */ /* 0x000fe20000000f00 */
[----:B------:R-:W-:Y:S01]  /*0d60*/  IMAD.MOV.U32 R2, RZ, RZ, R32 ;  /* 0x000000ffff027224 */ /* 0x000fe200078e0020 */
[----:B------:R-:W-:Y:S02]  /*0d70*/  MOV R0, R33 ;  /* 0x0000002100007202 */ /* 0x000fe40000000f00 */
[----:B------:R-:W-:-:S07]  /*0d80*/  MOV R9, 0xda0 ;  /* 0x00000da000097802 */ /* 0x000fce0000000f00 */
[----:B----4-:R-:W-:Y:S05]  /*0d90*/  CALL.REL.NOINC `($__internal_6_$__cuda_sm20_div_s64) ;  /* 0x0000002c00147944 */ /* 0x010fea0003c00000 */
        /* <DEDUP_REMOVED lines=8> */
.L_x_282:
        /* <DEDUP_REMOVED lines=34> */
.L_x_283:
        /* <DEDUP_REMOVED lines=14> */
.L_x_284:
        /* <DEDUP_REMOVED lines=34> */
.L_x_285:
        /* <DEDUP_REMOVED lines=14> */
.L_x_286:
        /* <DEDUP_REMOVED lines=34> */
.L_x_287:
        /* <DEDUP_REMOVED lines=14> */
.L_x_288:
        /* <DEDUP_REMOVED lines=34> */
.L_x_289:
        /* <DEDUP_REMOVED lines=14> */
.L_x_290:
        /* <DEDUP_REMOVED lines=14> */
.L_x_274:
        /* <DEDUP_REMOVED lines=33> */
.L_x_293:
[----:B------:R-:W-:Y:S01]  /*1d10*/  MOV R27, R32 ;  /* 0x00000020001b7202 */ /* 0x000fe20000000f00 */
[----:B------:R-:W-:Y:S01]  /*1d20*/  IMAD.MOV.U32 R2, RZ, RZ, R16 ;  /* 0x000000ffff027224 */ /* 0x000fe200078e0010 */
[----:B------:R-:W-:Y:S02]  /*1d30*/  MOV R0, R17 ;  /* 0x0000001100007202 */ /* 0x000fe40000000f00 */
[----:B0-----:R-:W-:-:S07]  /*1d40*/  MOV R9, 0x1d60 ;  /* 0x00001d6000097802 */ /* 0x001fce0000000f00 */
[----:B------:R-:W-:Y:S05]  /*1d50*/  CALL.REL.NOINC `($__internal_6_$__cuda_sm20_div_s64) ;  /* 0x0000001c00247944 */ /* 0x000fea0003c00000 */
        /* <DEDUP_REMOVED lines=8> */
.L_x_294:
        /* <DEDUP_REMOVED lines=35> */
.L_x_295:
[----:B------:R-:W-:Y:S01]  /*2010*/  MOV R27, R17 ;  /* 0x00000011001b7202 */ /* 0x000fe20000000f00 */
[----:B------:R-:W-:Y:S01]  /*2020*/  IMAD.MOV.U32 R2, RZ, RZ, R18 ;  /* 0x000000ffff027224 */ /* 0x000fe200078e0012 */
[----:B------:R-:W-:Y:S02]  /*2030*/  MOV R0, R19 ;  /* 0x0000001300007202 */ /* 0x000fe40000000f00 */
[----:B------:R-:W-:-:S07]  /*2040*/  MOV R9, 0x2060 ;  /* 0x0000206000097802 */ /* 0x000fce0000000f00 */
[----:B------:R-:W-:Y:S05]  /*2050*/  CALL.REL.NOINC `($__internal_6_$__cuda_sm20_div_s64) ;  /* 0x0000001800647944 */ /* 0x000fea0003c00000 */
        /* <DEDUP_REMOVED lines=9> */
.L_x_296:
        /* <DEDUP_REMOVED lines=36> */
.L_x_297:
[----:B------:R-:W-:Y:S01]  /*2330*/  MOV R27, R19 ;  /* 0x00000013001b7202 */ /* 0x000fe20000000f00 */
[----:B------:R-:W-:Y:S01]  /*2340*/  IMAD.MOV.U32 R2, RZ, RZ, R28 ;  /* 0x000000ffff027224 */ /* 0x000fe200078e001c */
[----:B------:R-:W-:Y:S02]  /*2350*/  MOV R0, R29 ;  /* 0x0000001d00007202 */ /* 0x000fe40000000f00 */
[----:B------:R-:W-:-:S07]  /*2360*/  MOV R9, 0x2380 ;  /* 0x0000238000097802 */ /* 0x000fce0000000f00 */
[----:B------:R-:W-:Y:S05]  /*2370*/  CALL.REL.NOINC `($__internal_6_$__cuda_sm20_div_s64) ;  /* 0x00000014009c7944 */ /* 0x000fea0003c00000 */
        /* <DEDUP_REMOVED lines=9> */
.L_x_298:
        /* <DEDUP_REMOVED lines=37> */
.L_x_299:
[----:B------:R-:W-:Y:S01]  /*2660*/  IMAD.MOV.U32 R27, RZ, RZ, R18 ;  /* 0x000000ffff1b7224 */ /* 0x000fe200078e0012 */
[----:B------:R-:W-:Y:S01]  /*2670*/  MOV R2, R28 ;  /* 0x0000001c00027202 */ /* 0x000fe20000000f00 */
[----:B------:R-:W-:Y:S01]  /*2680*/  IMAD.MOV.U32 R0, RZ, RZ, R29 ;  /* 0x000000ffff007224 */ /* 0x000fe200078e001d */
[----:B------:R-:W-:-:S07]  /*2690*/  MOV R9, 0x26b0 ;  /* 0x000026b000097802 */ /* 0x000fce0000000f00 */
[----:B------:R-:W-:Y:S05]  /*26a0*/  CALL.REL.NOINC `($__internal_6_$__cuda_sm20_div_s64) ;  /* 0x0000001000d07944 */ /* 0x000fea0003c00000 */
        /* <DEDUP_REMOVED lines=8> */
.L_x_300:
        /* <DEDUP_REMOVED lines=9> */
.L_x_292:
        /* <DEDUP_REMOVED lines=31> */
.L_x_302:
        /* <DEDUP_REMOVED lines=13> */
.L_x_303:
        /* <DEDUP_REMOVED lines=35> */
.L_x_304:
[----:B------:R-:W-:Y:S01]  /*2cb0*/  MOV R27, R17 ;  /* 0x00000011001b7202 */ /* 0x000fe20000000f00 */
[----:B------:R-:W-:Y:S01]  /*2cc0*/  IMAD.MOV.U32 R2, RZ, RZ, R18 ;  /* 0x000000ffff027224 */ /* 0x000fe200078e0012 */
[----:B------:R-:W-:Y:S02]  /*2cd0*/  MOV R0, R19 ;  /* 0x0000001300007202 */ /* 0x000fe40000000f00 */
[----:B------:R-:W-:-:S07]  /*2ce0*/  MOV R9, 0x2d00 ;  /* 0x00002d0000097802 */ /* 0x000fce0000000f00 */
[----:B------:R-:W-:Y:S05]  /*2cf0*/  CALL.REL.NOINC `($__internal_6_$__cuda_sm20_div_s64) ;  /* 0x0000000c003c7944 */ /* 0x000fea0003c00000 */
        /* <DEDUP_REMOVED lines=9> */
.L_x_305:
        /* <DEDUP_REMOVED lines=10> */
.L_x_301:
        /* <DEDUP_REMOVED lines=29> */
.L_x_306:
[----:B------:R-:W-:-:S07]  /*3000*/  MOV R0, 0x3020 ;  /* 0x0000302000007802 */ /* 0x000fce0000000f00 */
[----:B0-----:R-:W-:Y:S05]  /*3010*/  CALL.REL.NOINC `($__internal_7_$__cuda_sm20_rem_s64) ;  /* 0x0000000c00c47944 */ /* 0x001fea0003c00000 */
[----:B------:R-:W-:Y:S02]  /*3020*/  MOV R10, R2 ;  /* 0x00000002000a7202 */ /* 0x000fe40000000f00 */
[----:B------:R-:W-:-:S07]  /*3030*/  MOV R11, R9 ;  /* 0x00000009000b7202 */ /* 0x000fce0000000f00 */
.L_x_307:
[----:B------:R-:W0:Y:S02]  /*3040*/  LDC.64 R12, c[0x0][0x398] ;  /* 0x0000e600ff0c7b82 */ /* 0x000e240000000a00 */
[----:B0-----:R-:W-:-:S06]  /*3050*/  IMAD.WIDE.U32 R2, R3, 0x8, R12 ;  /* 0x0000000803027825 */ /* 0x001fcc00078e000c */
[----:B------:R-:W2:Y:S02]  /*3060*/  LDG.E.64 R2, desc[UR8][R2.64] ;  /* 0x0000000802027981 */ /* 0x000ea4000c1e1b00 */
[-C--:B--2---:R-:W-:Y:S02]  /*3070*/  IMAD R9, R3, R10.reuse, RZ ;  /* 0x0000000a03097224 */ /* 0x084fe400078e02ff */
[----:B------:R-:W-:-:S04]  /*3080*/  IMAD.WIDE.U32 R28, R2, R10, R28 ;  /* 0x0000000a021c7225 */ /* 0x000fc800078e001c */
[----:B------:R-:W-:-:S04]  /*3090*/  IMAD R9, R2, R11, R9 ;  /* 0x0000000b02097224 */ /* 0x000fc800078e0209 */
[----:B------:R-:W-:-:S07]  /*30a0*/  IMAD.IADD R29, R29, 0x1, R9 ;  /* 0x000000011d1d7824 */ /* 0x000fce00078e0209 */
.L_x_273:
        /* <DEDUP_REMOVED lines=34> */
.L_x_310:
        /* <DEDUP_REMOVED lines=29> */
[----:B--2---:R-:W-:Y:S02]  /*34a0*/  VHMNMX R8, R0.H0_H0, R11.H0_H0, R8.H0_H0, !PT ;  /* 0x2000000b00087247 */ /* 0x004fe40007802808 */
[----:B------:R-:W-:Y:S02]  /*34b0*/  IMAD R37, R6, 0x2, R35 ;  /* 0x0000000206257824 */ /* 0x000fe400078e0223 */
[----:B------:R-:W2:Y:S01]  /*34c0*/  LDS.U16 R35, [R35] ;  /* 0x0000000023237984 */ /* 0x000ea20000000400 */
[----:B0-----:R-:W-:Y:S02]  /*34d0*/  VHMNMX R8, R8.H0_H0, R13.H0_H0, R10.H0_H0, !PT ;  /* 0x2000000d08087247 */ /* 0x001fe4000780280a */
[C---:B------:R-:W-:Y:S02]  /*34e0*/  LEA R21, R6.reuse, R37, 0x1 ;  /* 0x0000002506157211 */ /* 0x040fe400078e08ff */
[----:B------:R-:W-:Y:S02]  /*34f0*/  LDS.U16 R37, [R37] ;  /* 0x0000000025257984 */ /* 0x000fe40000000400 */
[----:B------:R-:W-:-:S02]  /*3500*/  LEA R23, R6, R21, 0x1 ;  /* 0x0000001506177211 */ /* 0x000fc400078e08ff */
[----:B------:R-:W0:Y:S01]  /*3510*/  LDS.U16 R21, [R21] ;  /* 0x0000000015157984 */ /* 0x000e220000000400 */
[----:B---3--:R-:W-:Y:S02]  /*3520*/  VHMNMX R8, R8.H0_H0, R17.H0_H0, R12.H0_H0, !PT ;  /* 0x2000001108087247 */ /* 0x008fe4000780280c */
[----:B------:R-:W-:Y:S02]  /*3530*/  IMAD R16, R6, 0x2, R23 ;  /* 0x0000000206107824 */ /* 0x000fe400078e0217 */
[----:B------:R-:W-:Y:S04]  /*3540*/  LDS.U16 R23, [R23] ;  /* 0x0000000017177984 */ /* 0x000fe80000000400 */
[----:B------:R-:W3:Y:S01]  /*3550*/  LDS.U16 R16, [R16] ;  /* 0x0000000010107984 */ /* 0x000ee20000000400 */
[----:B----4-:R-:W-:-:S04]  /*3560*/  VHMNMX R8, R8.H0_H0, R19.H0_H0, R27.H0_H0, !PT ;  /* 0x2000001308087247 */ /* 0x010fc8000780281b */
[----:B-----5:R-:W-:-:S04]  /*3570*/  VHMNMX R8, R8.H0_H0, R29.H0_H0, R31.H0_H0, !PT ;  /* 0x2000001d08087247 */ /* 0x020fc8000780281f */
[----:B--2---:R-:W-:-:S04]  /*3580*/  VHMNMX R8, R8.H0_H0, R33.H0_H0, R35.H0_H0, !PT ;  /* 0x2000002108087247 */ /* 0x004fc80007802823 */
[----:B0-----:R-:W-:-:S04]  /*3590*/  VHMNMX R8, R8.H0_H0, R37.H0_H0, R21.H0_H0, !PT ;  /* 0x2000002508087247 */ /* 0x001fc80007802815 */
[----:B---3--:R-:W-:Y:S01]  /*35a0*/  VHMNMX R0, R8.H0_H0, R23.H0_H0, R16.H0_H0, !PT ;  /* 0x2000001708007247 */ /* 0x008fe20007802810 */
[----:B------:R-:W-:Y:S06]  /*35b0*/  @P0 BRA `(.L_x_310) ;  /* 0xfffffffc00440947 */ /* 0x000fec000383ffff */
[----:B------:R-:W-:-:S12]  /*35c0*/  UIADD3 UR4, UPT, UPT, UR4, 0x1, URZ ;  /* 0x0000000104047890 */ /* 0x000fd8000fffe0ff */
.L_x_309:
        /* <DEDUP_REMOVED lines=24> */
[----:B--2---:R-:W-:-:S04]  /*3750*/  VHMNMX R9, R0.H0_H0, R9.H0_H0, R11.H0_H0, !PT ;  /* 0x2000000900097247 */ /* 0x004fc8000780280b */
[----:B0-----:R-:W-:-:S04]  /*3760*/  VHMNMX R2, R9.H0_H0, R2.H0_H0, R17.H0_H0, !PT ;  /* 0x2000000209027247 */ /* 0x001fc80007802811 */
[----:B---3--:R-:W-:-:S04]  /*3770*/  VHMNMX R2, R2.H0_H0, R19.H0_H0, R21.H0_H0, !PT ;  /* 0x2000001302027247 */ /* 0x008fc80007802815 */
[----:B----4-:R-:W-:-:S07]  /*3780*/  VHMNMX R0, R2.H0_H0, R23.H0_H0, R4.H0_H0, !PT ;  /* 0x2000001702007247 */ /* 0x010fce0007802804 */
.L_x_312:
        /* <DEDUP_REMOVED lines=15> */
[----:B--2---:R-:W-:-:S04]  /*3880*/  VHMNMX R0, R0.H0_H0, R3.H0_H0, R9.H0_H0, !PT ;  /* 0x2000000300007247 */ /* 0x004fc80007802809 */
[----:B0-----:R-:W-:-:S07]  /*3890*/  VHMNMX R0, R0.H0_H0, R11.H0_H0, R2.H0_H0, !PT ;  /* 0x2000000b00007247 */ /* 0x001fce0007802802 */
.L_x_313:
[----:B------:R-:W-:Y:S05]  /*38a0*/  @!P1 BRA `(.L_x_311) ;  /* 0x0000000000289947 */ /* 0x000fea0003800000 */
[----:B------:R-:W-:Y:S01]  /*38b0*/  IMAD R2, R6, UR4, RZ ;  /* 0x0000000406027c24 */ /* 0x000fe2000f8e02ff */
[----:B------:R-:W-:-:S03]  /*38c0*/  IADD3 R5, PT, PT, -R5, RZ, RZ ;  /* 0x000000ff05057210 */ /* 0x000fc60007ffe1ff */
[----:B------:R-:W-:-:S05]  /*38d0*/  IMAD R2, R2, 0x2, R7 ;  /* 0x0000000202027824 */ /* 0x000fca00078e0207 */
[----:B------:R-:W-:-:S07]  /*38e0*/  IADD3 R3, PT, PT, R2, UR5, RZ ;  /* 0x0000000502037c10 */ /* 0x000fce000fffe0ff */
.L_x_314:
[----:B0-----:R0:W2:Y:S01]  /*38f0*/  LDS.U16 R9, [R3] ;  /* 0x0000000003097984 */ /* 0x0010a20000000400 */
[----:B------:R-:W-:-:S05]  /*3900*/  VIADD R5, R5, 0x1 ;  /* 0x0000000105057836 */ /* 0x000fca0000000000 */
[----:B------:R-:W-:Y:S02]  /*3910*/  ISETP.NE.AND P0, PT, R5, RZ, PT ;  /* 0x000000ff0500720c */ /* 0x000fe40003f05270 */
[----:B0-----:R-:W-:Y:S02]  /*3920*/  LEA R3, R6, R3, 0x1 ;  /* 0x0000000306037211 */ /* 0x001fe400078e08ff */
[----:B--2---:R-:W-:-:S09]  /*3930*/  HMNMX2 R0, R0.H0_H0, R9.H0_H0, !PT ;  /* 0x2000000900007240 */ /* 0x004fd20007800800 */
[----:B------:R-:W-:Y:S05]  /*3940*/  @P0 BRA `(.L_x_314) ;  /* 0xfffffffc00e80947 */ /* 0x000fea000383ffff */
.L_x_311:
[----:B--2---:R2:W-:Y:S02]  /*3950*/  STS.U16 [R7+UR5], R0 ;  /* 0x0000000007007988 */ /* 0x0045e40008000405 */
.L_x_308:
        /* <DEDUP_REMOVED lines=9> */
        .weak           $__internal_6_$__cuda_sm20_div_s64
        .type           $__internal_6_$__cuda_sm20_div_s64,@function
        .size           $__internal_6_$__cuda_sm20_div_s64,($__internal_7_$__cuda_sm20_rem_s64 - $__internal_6_$__cuda_sm20_div_s64)
$__internal_6_$__cuda_sm20_div_s64:
        /* <DEDUP_REMOVED lines=83> */
[----:B------:R-:W-:Y:S06]  /*3f20*/  RET.REL.NODEC R12 `(contiguous_reduce3_f16) ;  /* 0xffffffc00c347950 */ /* 0x000fec0003c3ffff */
        .weak           $__internal_7_$__cuda_sm20_rem_s64
        .type           $__internal_7_$__cuda_sm20_rem_s64,@function
        .size           $__internal_7_$__cuda_sm20_rem_s64,(.L_x_3448 - $__internal_7_$__cuda_sm20_rem_s64)
$__internal_7_$__cuda_sm20_rem_s64:
        /* <DEDUP_REMOVED lines=66> */
[----:B------:R-:W-:Y:S06]  /*4350*/  RET.REL.NODEC R10 `(contiguous_reduce3_f16) ;  /* 0xffffffbc0a287950 */ /* 0x000fec0003c3ffff */
.L_x_315:
        /* <DEDUP_REMOVED lines=10> */
.L_x_3448:


//--------------------- .text.contiguous_reduce22_f16 --------------------------
	.section	.text.contiguous_reduce22_f16,"ax",@progbits
	.align	128
        .global         contiguous_reduce22_f16
        .type           contiguous_reduce22_f16,@function
        .size           contiguous_reduce22_f16,(.L_x_3527 - contiguous_reduce22_f16)
        .other          contiguous_reduce22_f16,@"STO_CUDA_ENTRY STV_DEFAULT"
contiguous_reduce22_f16:
.text.contiguous_reduce22_f16:
        /* <DEDUP_REMOVED lines=27> */
[----:B------:R-:W1:Y:S01]  /*01b0*/  I2F.F16.U32 R6, 0xfc00 ;  /* 0x0000fc0000067906 */ /* 0x000e620000200800 */
[----:B------:R-:W-:Y:S01]  /*01c0*/  UMOV UR4, 0x400 ;  /* 0x0000040000047882 */ /* 0x000fe20000000000 */
[----:B------:R-:W-:Y:S01]  /*01d0*/  BSSY.RECONVERGENT B0, `(.L_x_316) ;  /* 0x0000015000007945 */ /* 0x000fe20003800200 */
[----:B------:R-:W-:Y:S02]  /*01e0*/  ISETP.GE.U32.AND P1, PT, R2, 0x42, PT ;  /* 0x000000420200780c */ /* 0x000fe40003f26070 */
[----:B------:R-:W-:Y:S01]  /*01f0*/  ISETP.GT.U32.AND P2, PT, R0, 0x1f, PT ;  /* 0x0000001f0000780c */ /* 0x000fe20003f44070 */
[----:B0-----:R-:W-:-:S06]  /*0200*/  ULEA UR4, UR5, UR4, 0x18 ;  /* 0x0000000405047291 */ /* 0x001fcc000f8ec0ff */
[----:B------:R-:W-:-:S05]  /*0210*/  LEA R3, R0, UR4, 0x1 ;  /* 0x0000000400037c11 */ /* 0x000fca000f8e08ff */
[----:B-1----:R0:W-:Y:S01]  /*0220*/  STS.U16 [R3], R6 ;  /* 0x0000000603007388 */ /* 0x0021e20000000400 */
[----:B--2---:R-:W-:-:S05]  /*0230*/  @!P0 HMNMX2 R13, R8.H0_H0, R13.H0_H0, !PT ;  /* 0x2000000d080d8240 */ /* 0x004fca0007800800 */
        /* <DEDUP_REMOVED lines=14> */
.L_x_317:
[----:B------:R-:W-:Y:S05]  /*0320*/  BSYNC.RECONVERGENT B0 ;  /* 0x0000000000007941 */ /* 0x000fea0003800200 */
.L_x_316:
[----:B------:R-:W-:Y:S06]  /*0330*/  BAR.SYNC.DEFER_BLOCKING 0x0 ;  /* 0x0000000000007b1d */ /* 0x000fec0000010000 */
[----:B------:R-:W-:Y:S05]  /*0340*/  @!P1 BRA `(.L_x_318) ;  /* 0x0000000000309947 */ /* 0x000fea0003800000 */
.L_x_319:
[----:B------:R-:W-:-:S04]  /*0350*/  SHF.R.U32.HI R7, RZ, 0x1, R2 ;  /* 0x00000001ff077819 */ /* 0x000fc80000011602 */
[----:B------:R-:W-:-:S13]  /*0360*/  ISETP.GE.U32.AND P0, PT, R0, R7, PT ;  /* 0x000000070000720c */ /* 0x000fda0003f06070 */
[----:B------:R-:W-:-:S05]  /*0370*/  @!P0 LOP3.LUT R4, R2, 0x7fe, RZ, 0xc0, !PT ;  /* 0x000007fe02048812 */ /* 0x000fca00078ec0ff */
[----:B------:R-:W-:Y:S02]  /*0380*/  @!P0 IMAD.IADD R5, R3, 0x1, R4 ;  /* 0x0000000103058824 */ /* 0x000fe400078e0204 */
[----:B------:R-:W-:Y:S04]  /*0390*/  @!P0 LDS.U16 R4, [R3] ;  /* 0x0000000003048984 */ /* 0x000fe80000000400 */
[----:B------:R-:W2:Y:S02]  /*03a0*/  @!P0 LDS.U16 R5, [R5] ;  /* 0x0000000005058984 */ /* 0x000ea40000000400 */
[----:B--2---:R-:W-:-:S05]  /*03b0*/  @!P0 HMNMX2 R4, R4.H0_H0, R5.H0_H0, !PT ;  /* 0x2000000504048240 */ /* 0x004fca0007800800 */
[----:B------:R2:W-:Y:S01]  /*03c0*/  @!P0 STS.U16 [R3], R4 ;  /* 0x0000000403008388 */ /* 0x0005e20000000400 */
[----:B------:R-:W-:Y:S01]  /*03d0*/  BAR.SYNC.DEFER_BLOCKING 0x0 ;  /* 0x0000000000007b1d */ /* 0x000fe20000010000 */
[----:B------:R-:W-:Y:S01]  /*03e0*/  ISETP.GT.U32.AND P0, PT, R2, 0x83, PT ;  /* 0x000000830200780c */ /* 0x000fe20003f04070 */
[----:B------:R-:W-:-:S12]  /*03f0*/  IMAD.MOV.U32 R2, RZ, RZ, R7 ;  /* 0x000000ffff027224 */ /* 0x000fd800078e0007 */
[----:B--2---:R-:W-:Y:S05]  /*0400*/  @P0 BRA `(.L_x_319) ;  /* 0xfffffffc00d00947 */ /* 0x004fea000383ffff */
.L_x_318:
        /* <DEDUP_REMOVED lines=9> */
[----:B--2---:R-:W-:-:S04]  /*04a0*/  HMNMX2 R2, R2.H0_H0, R5.H0_H0, !PT ;  /* 0x2000000502027240 */ /* 0x004fc80007800800 */
[----:B---3--:R-:W-:Y:S01]  /*04b0*/  HMNMX2 R7, R2.H0_H0, R7.H0_H0, !PT ;  /* 0x2000000702077240 */ /* 0x008fe20007800800 */
[----:B------:R2:W-:Y:S03]  /*04c0*/  STS.U16 [R3], R2 ;  /* 0x0000000203007388 */ /* 0x0005e60000000400 */
[----:B----4-:R-:W-:Y:S01]  /*04d0*/  HMNMX2 R4, R7.H0_H0, R4.H0_H0, !PT ;  /* 0x2000000407047240 */ /* 0x010fe20007800800 */
[----:B------:R2:W-:Y:S03]  /*04e0*/  STS.U16 [R3], R7 ;  /* 0x0000000703007388 */ /* 0x0005e60000000400 */
[----:B-----5:R-:W-:Y:S01]  /*04f0*/  HMNMX2 R9, R4.H0_H0, R9.H0_H0, !PT ;  /* 0x2000000904097240 */ /* 0x020fe20007800800 */
[----:B------:R2:W-:Y:S03]  /*0500*/  STS.U16 [R3], R4 ;  /* 0x0000000403007388 */ /* 0x0005e60000000400 */
[----:B0-----:R-:W-:Y:S01]  /*0510*/  HMNMX2 R6, R9.H0_H0, R6.H0_H0, !PT ;  /* 0x2000000609067240 */ /* 0x001fe20007800800 */
[----:B------:R2:W-:Y:S03]  /*0520*/  STS.U16 [R3], R9 ;  /* 0x0000000903007388 */ /* 0x0005e60000000400 */
[----:B-1----:R-:W-:Y:S01]  /*0530*/  HMNMX2 R11, R6.H0_H0, R11.H0_H0, !PT ;  /* 0x2000000b060b7240 */ /* 0x002fe20007800800 */
        /* <DEDUP_REMOVED lines=20> */
.L_x_320:
        /* <DEDUP_REMOVED lines=16> */
.L_x_3527:


//--------------------- .text.contiguous_reduce2_f16 --------------------------
	.section	.text.contiguous_reduce2_f16,"ax",@progbits
	.align	128
        .global         contiguous_reduce2_f16
        .type           contiguous_reduce2_f16,@function
        .size           contiguous_reduce2_f16,(.L_x_3450 - contiguous_reduce2_f16)
        .other          contiguous_reduce2_f16,@"STO_CUDA_ENTRY STV_DEFAULT"
contiguous_reduce2_f16:
.text.contiguous_reduce2_f16:
[----:B------:R-:W-:Y:S01]  /*0000*/  LDC R1, c[0x0][0x37c] ;  /* 0x0000df00ff017b82 */ /* 0x000fe20000000800 */
[----:B------:R-:W0:Y:S07]  /*0010*/  S2R R0, SR_TID.X ;  /* 0x0000000000007919 */ /* 0x000e2e0000002100 */
[----:B------:R-:W1:Y:S01]  /*0020*/  S2UR UR6, SR_CTAID.X ;  /* 0x00000000000679c3 */ /* 0x000e620000002500 */
[----:B------:R-:W2:Y:S01]  /*0030*/  LDCU.64 UR8, c[0x0][0x3a8] ;  /* 0x00007500ff0877ac */ /* 0x000ea20008000a00 */
[----:B------:R-:W3:Y:S01]  /*0040*/  I2F.F16.U32 R4, 0xfc00 ;  /* 0x0000fc0000047906 */ /* 0x000ee20000200800 */
        /* <DEDUP_REMOVED lines=42> */
.L_x_349:
        /* <DEDUP_REMOVED lines=32> */
.L_x_326:
[----:B------:R-:W-:Y:S01]  /*04f0*/  MOV R26, R6 ;  /* 0x00000006001a7202 */ /* 0x000fe20000000f00 */
[----:B------:R-:W-:Y:S01]  /*0500*/  IMAD.MOV.U32 R13, RZ, RZ, R7 ;  /* 0x000000ffff0d7224 */ /* 0x000fe200078e0007 */
[----:B------:R-:W-:Y:S01]  /*0510*/  MOV R14, R34 ;  /* 0x00000022000e7202 */ /* 0x000fe20000000f00 */
[----:B------:R-:W-:Y:S01]  /*0520*/  IMAD.MOV.U32 R11, RZ, RZ, R35 ;  /* 0x000000ffff0b7224 */ /* 0x000fe200078e0023 */
[----:B------:R-:W-:-:S07]  /*0530*/  MOV R12, 0x550 ;  /* 0x00000550000c7802 */ /* 0x000fce0000000f00 */
[----:B-1----:R-:W-:Y:S05]  /*0540*/  CALL.REL.NOINC `($__internal_8_$__cuda_sm20_div_s64) ;  /* 0x0000006400487944 */ /* 0x002fea0003c00000 */
        /* <DEDUP_REMOVED lines=9> */
.L_x_327:
[----:B------:R-:W-:Y:S05]  /*05e0*/  BSYNC.RECONVERGENT B1 ;  /* 0x0000000000017941 */ /* 0x000fea0003800200 */
.L_x_325:
        /* <DEDUP_REMOVED lines=34> */
.L_x_329:
[----:B------:R-:W-:Y:S01]  /*0810*/  IMAD.MOV.U32 R26, RZ, RZ, R20 ;  /* 0x000000ffff1a7224 */ /* 0x000fe200078e0014 */
[----:B------:R-:W-:Y:S01]  /*0820*/  MOV R13, R9 ;  /* 0x00000009000d7202 */ /* 0x000fe20000000f00 */
[----:B------:R-:W-:Y:S01]  /*0830*/  IMAD.MOV.U32 R14, RZ, RZ, R34 ;  /* 0x000000ffff0e7224 */ /* 0x000fe200078e0022 */
[----:B------:R-:W-:Y:S02]  /*0840*/  MOV R11, R35 ;  /* 0x00000023000b7202 */ /* 0x000fe40000000f00 */
[----:B------:R-:W-:-:S07]  /*0850*/  MOV R12, 0x870 ;  /* 0x00000870000c7802 */ /* 0x000fce0000000f00 */
[----:B------:R-:W-:Y:S05]  /*0860*/  CALL.REL.NOINC `($__internal_8_$__cuda_sm20_div_s64) ;  /* 0x0000006000807944 */ /* 0x000fea0003c00000 */
        /* <DEDUP_REMOVED lines=9> */
.L_x_330:
[----:B------:R-:W-:Y:S05]  /*0900*/  BSYNC.RECONVERGENT B1 ;  /* 0x0000000000017941 */ /* 0x000fea0003800200 */
.L_x_328:
        /* <DEDUP_REMOVED lines=33> */
.L_x_332:
[----:B------:R-:W-:Y:S01]  /*0b20*/  IMAD.MOV.U32 R26, RZ, RZ, R36 ;  /* 0x000000ffff1a7224 */ /* 0x000fe200078e0024 */
[----:B------:R-:W-:Y:S01]  /*0b30*/  MOV R13, R37 ;  /* 0x00000025000d7202 */ /* 0x000fe20000000f00 */
[----:B------:R-:W-:Y:S01]  /*0b40*/  IMAD.MOV.U32 R14, RZ, RZ, R20 ;  /* 0x000000ffff0e7224 */ /* 0x000fe200078e0014 */
[----:B------:R-:W-:Y:S02]  /*0b50*/  MOV R11, R21 ;  /* 0x00000015000b7202 */ /* 0x000fe40000000f00 */
[----:B------:R-:W-:-:S07]  /*0b60*/  MOV R12, 0xb80 ;  /* 0x00000b80000c7802 */ /* 0x000fce0000000f00 */
[----:B------:R-:W-:Y:S05]  /*0b70*/  CALL.REL.NOINC `($__internal_8_$__cuda_sm20_div_s64) ;  /* 0x0000005c00bc7944 */ /* 0x000fea0003c00000 */
        /* <DEDUP_REMOVED lines=10> */
.L_x_333:
[----:B------:R-:W-:Y:S05]  /*0c20*/  BSYNC.RECONVERGENT B1 ;  /* 0x0000000000017941 */ /* 0x000fea0003800200 */
.L_x_331:
        /* <DEDUP_REMOVED lines=35> */
.L_x_335:
[----:B------:R-:W-:Y:S01]  /*0e60*/  MOV R26, R34 ;  /* 0x00000022001a7202 */ /* 0x000fe20000000f00 */
[----:B------:R-:W-:Y:S01]  /*0e70*/  IMAD.MOV.U32 R13, RZ, RZ, R35 ;  /* 0x000000ffff0d7224 */ /* 0x000fe200078e0023 */
[----:B------:R-:W-:Y:S01]  /*0e80*/  MOV R14, R20 ;  /* 0x00000014000e7202 */ /* 0x000fe20000000f00 */
[----:B------:R-:W-:Y:S01]  /*0e90*/  IMAD.MOV.U32 R11, RZ, RZ, R21 ;  /* 0x000000ffff0b7224 */ /* 0x000fe200078e0015 */
[----:B------:R-:W-:-:S07]  /*0ea0*/  MOV R12, 0xec0 ;  /* 0x00000ec0000c7802 */ /* 0x000fce0000000f00 */
[----:B------:R-:W-:Y:S05]  /*0eb0*/  CALL.REL.NOINC `($__internal_8_$__cuda_sm20_div_s64) ;  /* 0x0000005800ec7944 */ /* 0x000fea0003c00000 */
        /* <DEDUP_REMOVED lines=11> */
.L_x_336:
[----:B------:R-:W-:Y:S05]  /*0f70*/  BSYNC.RECONVERGENT B1 ;  /* 0x0000000000017941 */ /* 0x000fea0003800200 */
.L_x_334:
        /* <DEDUP_REMOVED lines=36> */
.L_x_338:
        /* <DEDUP_REMOVED lines=16> */
.L_x_339:
[----:B------:R-:W-:Y:S05]  /*12c0*/  BSYNC.RECONVERGENT B1 ;  /* 0x0000000000017941 */ /* 0x000fea0003800200 */
.L_x_337:
        /* <DEDUP_REMOVED lines=35> */
.L_x_341:
        /* <DEDUP_REMOVED lines=17> */
.L_x_342:
[----:B------:R-:W-:Y:S05]  /*1610*/  BSYNC.RECONVERGENT B1 ;  /* 0x0000000000017941 */ /* 0x000fea0003800200 */
.L_x_340:
        /* <DEDUP_REMOVED lines=35> */
.L_x_344:
        /* <DEDUP_REMOVED lines=16> */
.L_x_345:
[----:B------:R-:W-:Y:S05]  /*1950*/  BSYNC.RECONVERGENT B1 ;  /* 0x0000000000017941 */ /* 0x000fea0003800200 */
.L_x_343:
        /* <DEDUP_REMOVED lines=35> */
.L_x_347:
        /* <DEDUP_REMOVED lines=16> */
.L_x_348:
[----:B------:R-:W-:Y:S05]  /*1c90*/  BSYNC.RECONVERGENT B1 ;  /* 0x0000000000017941 */ /* 0x000fea0003800200 */
.L_x_346:
        /* <DEDUP_REMOVED lines=8> */
.L_x_324:
        /* <DEDUP_REMOVED lines=36> */
.L_x_352:
[----:B------:R-:W-:Y:S01]  /*1f60*/  MOV R26, R6 ;  /* 0x00000006001a7202 */ /* 0x000fe20000000f00 */
[----:B------:R-:W-:Y:S01]  /*1f70*/  IMAD.MOV.U32 R13, RZ, RZ, R7 ;  /* 0x000000ffff0d7224 */ /* 0x000fe200078e0007 */
[----:B------:R-:W-:Y:S01]  /*1f80*/  MOV R14, R16 ;  /* 0x00000010000e7202 */ /* 0x000fe20000000f00 */
[----:B------:R-:W-:Y:S01]  /*1f90*/  IMAD.MOV.U32 R11, RZ, RZ, R17 ;  /* 0x000000ffff0b7224 */ /* 0x000fe200078e0011 */
[----:B------:R-:W-:-:S07]  /*1fa0*/  MOV R12, 0x1fc0 ;  /* 0x00001fc0000c7802 */ /* 0x000fce0000000f00 */
[----:B------:R-:W-:Y:S05]  /*1fb0*/  CALL.REL.NOINC `($__internal_8_$__cuda_sm20_div_s64) ;  /* 0x0000004800ac7944 */ /* 0x000fea0003c00000 */
        /* <DEDUP_REMOVED lines=9> */
.L_x_353:
[----:B------:R-:W-:Y:S05]  /*2050*/  BSYNC.RECONVERGENT B1 ;  /* 0x0000000000017941 */ /* 0x000fea0003800200 */
.L_x_351:
        /* <DEDUP_REMOVED lines=34> */
.L_x_355:
        /* <DEDUP_REMOVED lines=17> */
.L_x_356:
[----:B------:R-:W-:Y:S05]  /*2390*/  BSYNC.RECONVERGENT B1 ;  /* 0x0000000000017941 */ /* 0x000fea0003800200 */
.L_x_354:
        /* <DEDUP_REMOVED lines=36> */
.L_x_358:
        /* <DEDUP_REMOVED lines=16> */
.L_x_359:
[----:B------:R-:W-:Y:S05]  /*26e0*/  BSYNC.RECONVERGENT B1 ;  /* 0x0000000000017941 */ /* 0x000fea0003800200 */
.L_x_357:
        /* <DEDUP_REMOVED lines=35> */
.L_x_361:
[----:B------:R-:W-:Y:S01]  /*2920*/  MOV R26, R18 ;  /* 0x00000012001a7202 */ /* 0x000fe20000000f00 */
[----:B------:R-:W-:Y:S01]  /*2930*/  IMAD.MOV.U32 R13, RZ, RZ, R19 ;  /* 0x000000ffff0d7224 */ /* 0x000fe200078e0013 */
[----:B------:R-:W-:Y:S01]  /*2940*/  MOV R14, R16 ;  /* 0x00000010000e7202 */ /* 0x000fe20000000f00 */
[----:B------:R-:W-:Y:S01]  /*2950*/  IMAD.MOV.U32 R11, RZ, RZ, R17 ;  /* 0x000000ffff0b7224 */ /* 0x000fe200078e0011 */
[----:B------:R-:W-:-:S07]  /*2960*/  MOV R12, 0x2980 ;  /* 0x00002980000c7802 */ /* 0x000fce0000000f00 */
[----:B------:R-:W-:Y:S05]  /*2970*/  CALL.REL.NOINC `($__internal_8_$__cuda_sm20_div_s64) ;  /* 0x00000040003c7944 */ /* 0x000fea0003c00000 */
        /* <DEDUP_REMOVED lines=10> */
.L_x_362:
[----:B------:R-:W-:Y:S05]  /*2a20*/  BSYNC.RECONVERGENT B1 ;  /* 0x0000000000017941 */ /* 0x000fea0003800200 */
.L_x_360:
[----:B------:R-:W-:Y:S01]  /*2a30*/  MOV R36, R22 ;  /* 0x0000001600247202 */ /* 0x000fe20000000f00 */
[----:B------:R-:W-:Y:S02]  /*2a40*/  IMAD R11, R11, R38, RZ ;  /* 0x000000260b0b7224 */ /* 0x000fe400078e02ff */
[----:B------:R-:W-:Y:S02]  /*2a50*/  VIADD R8, R8, 0xfffffffe ;  /* 0xfffffffe08087836 */ /* 0x000fe40000000000 */
[----:B------:R-:W-:-:S04]  /*2a60*/  IMAD.WIDE.U32 R22, R38, R10, R36 ;  /* 0x0000000a26167225 */ /* 0x000fc800078e0024 */
[----:B------:R-:W-:-:S05]  /*2a70*/  IMAD R11, R39, R10, R11 ;  /* 0x0000000a270b7224 */ /* 0x000fca00078e020b */
[----:B------:R-:W-:-:S07]  /*2a80*/  IADD3 R23, PT, PT, R23, R11, RZ ;  /* 0x0000000b17177210 */ /* 0x000fce0007ffe0ff */
.L_x_350:
        /* <DEDUP_REMOVED lines=30> */
.L_x_364:
[----:B------:R-:W-:Y:S01]  /*2c70*/  MOV R18, R6 ;  /* 0x0000000600127202 */ /* 0x000fe20000000f00 */
[----:B------:R-:W-:Y:S01]  /*2c80*/  IMAD.MOV.U32 R19, RZ, RZ, R7 ;  /* 0x000000ffff137224 */ /* 0x000fe200078e0007 */
[----:B------:R-:W-:Y:S01]  /*2c90*/  MOV R24, R10 ;  /* 0x0000000a00187202 */ /* 0x000fe20000000f00 */
[----:B------:R-:W-:Y:S01]  /*2ca0*/  IMAD.MOV.U32 R21, RZ, RZ, R11 ;  /* 0x000000ffff157224 */ /* 0x000fe200078e000b */
[----:B------:R-:W-:-:S07]  /*2cb0*/  MOV R26, 0x2cd0 ;  /* 0x00002cd0001a7802 */ /* 0x000fce0000000f00 */
[----:B------:R-:W-:Y:S05]  /*2cc0*/  CALL.REL.NOINC `($__internal_9_$__cuda_sm20_rem_s64) ;  /* 0x0000004000b47944 */ /* 0x000fea0003c00000 */
.L_x_365:
[----:B------:R-:W-:Y:S05]  /*2cd0*/  BSYNC.RECONVERGENT B1 ;  /* 0x0000000000017941 */ /* 0x000fea0003800200 */
.L_x_363:
        /* <DEDUP_REMOVED lines=30> */
.L_x_367:
[----:B------:R-:W-:Y:S01]  /*2ec0*/  MOV R24, R10 ;  /* 0x0000000a00187202 */ /* 0x000fe20000000f00 */
[----:B------:R-:W-:Y:S01]  /*2ed0*/  IMAD.MOV.U32 R21, RZ, RZ, R11 ;  /* 0x000000ffff157224 */ /* 0x000fe200078e000b */
[----:B------:R-:W-:Y:S01]  /*2ee0*/  MOV R18, R20 ;  /* 0x0000001400127202 */ /* 0x000fe20000000f00 */
[----:B------:R-:W-:Y:S01]  /*2ef0*/  IMAD.MOV.U32 R19, RZ, RZ, R9 ;  /* 0x000000ffff137224 */ /* 0x000fe200078e0009 */
[----:B------:R-:W-:-:S07]  /*2f00*/  MOV R26, 0x2f20 ;  /* 0x00002f20001a7802 */ /* 0x000fce0000000f00 */
[----:B------:R-:W-:Y:S05]  /*2f10*/  CALL.REL.NOINC `($__internal_9_$__cuda_sm20_rem_s64) ;  /* 0x0000004000207944 */ /* 0x000fea0003c00000 */
.L_x_368:
[----:B------:R-:W-:Y:S05]  /*2f20*/  BSYNC.RECONVERGENT B1 ;  /* 0x0000000000017941 */ /* 0x000fea0003800200 */
.L_x_366:
[----:B------:R-:W-:Y:S02]  /*2f30*/  IMAD R7, R7, R16, RZ ;  /* 0x0000001007077224 */ /* 0x000fe400078e02ff */
[----:B------:R-:W-:-:S04]  /*2f40*/  IMAD.WIDE.U32 R22, R16, R6, R22 ;  /* 0x0000000610167225 */ /* 0x000fc800078e0016 */
[----:B------:R-:W-:-:S05]  /*2f50*/  IMAD R7, R17, R6, R7 ;  /* 0x0000000611077224 */ /* 0x000fca00078e0207 */
[----:B------:R-:W-:-:S07]  /*2f60*/  IADD3 R23, PT, PT, R23, R7, RZ ;  /* 0x0000000717177210 */ /* 0x000fce0007ffe0ff */
.L_x_323:
[----:B------:R-:W0:Y:S02]  /*2f70*/  LDCU.64 UR4, c[0x0][0x388] ;  /* 0x00007100ff0477ac */ /* 0x000e240008000a00 */
[----:B0-----:R-:W-:Y:S02]  /*2f80*/  LEA R8, P1, R22, UR4, 0x1 ;  /* 0x0000000416087c11 */ /* 0x001fe4000f8208ff */
[----:B------:R-:W-:Y:S02]  /*2f90*/  LEA R6, P0, R4, UR4, 0x1 ;  /* 0x0000000404067c11 */ /* 0x000fe4000f8008ff */
[----:B------:R-:W-:Y:S02]  /*2fa0*/  LEA.HI.X R9, R22, UR5, R23, 0x1, P1 ;  /* 0x0000000516097c11 */ /* 0x000fe400088f0c17 */
[----:B------:R-:W-:-:S04]  /*2fb0*/  LEA.HI.X R7, R4, UR5, R5, 0x1, P0 ;  /* 0x0000000504077c11 */ /* 0x000fc800080f0c05 */
[----:B------:R-:W2:Y:S04]  /*2fc0*/  LDG.E.U16 R9, desc[UR12][R8.64] ;  /* 0x0000000c08097981 */ /* 0x000ea8000c1e1500 */
[----:B------:R-:W2:Y:S02]  /*2fd0*/  LDG.E.U16 R6, desc[UR12][R6.64] ;  /* 0x0000000c06067981 */ /* 0x000ea4000c1e1500 */
[----:B--2---:R-:W-:-:S05]  /*2fe0*/  HMNMX2 R9, R6.H0_H0, R9.H0_H0, !PT ;  /* 0x2000000906097240 */ /* 0x004fca0007800800 */
[----:B------:R0:W-:Y:S01]  /*2ff0*/  STS.U16 [R3], R9 ;  /* 0x0000000903007388 */ /* 0x0001e20000000400 */
[----:B------:R-:W-:Y:S05]  /*3000*/  BRA `(.L_x_369) ;  /* 0x0000003400b87947 */ /* 0x000fea0003800000 */
.L_x_322:
        /* <DEDUP_REMOVED lines=18> */
.L_x_396:
        /* <DEDUP_REMOVED lines=30> */
.L_x_373:
        /* <DEDUP_REMOVED lines=15> */
.L_x_374:
[----:B------:R-:W-:Y:S05]  /*3400*/  BSYNC.RECONVERGENT B1 ;  /* 0x0000000000017941 */ /* 0x000fea0003800200 */
.L_x_372:
        /* <DEDUP_REMOVED lines=39> */
.L_x_376:
        /* <DEDUP_REMOVED lines=17> */
.L_x_377:
[----:B------:R-:W-:Y:S05]  /*3790*/  BSYNC.RECONVERGENT B1 ;  /* 0x0000000000017941 */ /* 0x000fea0003800200 */
.L_x_375:
        /* <DEDUP_REMOVED lines=37> */
.L_x_379:
        /* <DEDUP_REMOVED lines=17> */
.L_x_380:
[----:B------:R-:W-:Y:S05]  /*3b00*/  BSYNC.RECONVERGENT B1 ;  /* 0x0000000000017941 */ /* 0x000fea0003800200 */
.L_x_378:
        /* <DEDUP_REMOVED lines=38> */
.L_x_382:
[----:B------:R-:W-:Y:S01]  /*3d70*/  IMAD.MOV.U32 R26, RZ, RZ, R20 ;  /* 0x000000ffff1a7224 */ /* 0x000fe200078e0014 */
[----:B------:R-:W-:Y:S01]  /*3d80*/  MOV R13, R21 ;  /* 0x00000015000d7202 */ /* 0x000fe20000000f00 */
[----:B------:R-:W-:Y:S01]  /*3d90*/  IMAD.MOV.U32 R14, RZ, RZ, R36 ;  /* 0x000000ffff0e7224 */ /* 0x000fe200078e0024 */
[----:B------:R-:W-:Y:S02]  /*3da0*/  MOV R11, R37 ;  /* 0x00000025000b7202 */ /* 0x000fe40000000f00 */
[----:B------:R-:W-:-:S07]  /*3db0*/  MOV R12, 0x3dd0 ;  /* 0x00003dd0000c7802 */ /* 0x000fce0000000f00 */
[----:B-1----:R-:W-:Y:S05]  /*3dc0*/  CALL.REL.NOINC `($__internal_8_$__cuda_sm20_div_s64) ;  /* 0x0000002c00287944 */ /* 0x002fea0003c00000 */
        /* <DEDUP_REMOVED lines=11> */
.L_x_383:
[----:B------:R-:W-:Y:S05]  /*3e80*/  BSYNC.RECONVERGENT B1 ;  /* 0x0000000000017941 */ /* 0x000fea0003800200 */
.L_x_381:
        /* <DEDUP_REMOVED lines=38> */
.L_x_385:
        /* <DEDUP_REMOVED lines=17> */
.L_x_386:
[----:B------:R-:W-:Y:S05]  /*4200*/  BSYNC.RECONVERGENT B1 ;  /* 0x0000000000017941 */ /* 0x000fea0003800200 */
.L_x_384:
        /* <DEDUP_REMOVED lines=40> */
.L_x_388:
        /* <DEDUP_REMOVED lines=17> */
.L_x_389:
[----:B------:R-:W-:Y:S05]  /*45a0*/  BSYNC.RECONVERGENT B1 ;  /* 0x0000000000017941 */ /* 0x000fea0003800200 */
.L_x_387:
        /* <DEDUP_REMOVED lines=40> */
.L_x_391:
        /* <DEDUP_REMOVED lines=17> */
.L_x_392:
[----:B------:R-:W-:Y:S05]  /*4940*/  BSYNC.RECONVERGENT B1 ;  /* 0x0000000000017941 */ /* 0x000fea0003800200 */
.L_x_390:
        /* <DEDUP_REMOVED lines=38> */
.L_x_394:
        /* <DEDUP_REMOVED lines=17> */
.L_x_395:
[----:B------:R-:W-:Y:S05]  /*4cc0*/  BSYNC.RECONVERGENT B1 ;  /* 0x0000000000017941 */ /* 0x000fea0003800200 */
.L_x_393:
        /* <DEDUP_REMOVED lines=15> */
.L_x_371:
        /* <DEDUP_REMOVED lines=37> */
.L_x_399:
[----:B------:R-:W-:Y:S01]  /*5010*/  IMAD.MOV.U32 R26, RZ, RZ, R18 ;  /* 0x000000ffff1a7224 */ /* 0x000fe200078e0012 */
[----:B------:R-:W-:Y:S01]  /*5020*/  MOV R13, R19 ;  /* 0x00000013000d7202 */ /* 0x000fe20000000f00 */
[----:B------:R-:W-:Y:S01]  /*5030*/  IMAD.MOV.U32 R14, RZ, RZ, R6 ;  /* 0x000000ffff0e7224 */ /* 0x000fe200078e0006 */
[----:B------:R-:W-:Y:S02]  /*5040*/  MOV R11, R7 ;  /* 0x00000007000b7202 */ /* 0x000fe40000000f00 */
[----:B------:R-:W-:-:S07]  /*5050*/  MOV R12, 0x5070 ;  /* 0x00005070000c7802 */ /* 0x000fce0000000f00 */
[----:B------:R-:W-:Y:S05]  /*5060*/  CALL.REL.NOINC `($__internal_8_$__cuda_sm20_div_s64) ;  /* 0x0000001800807944 */ /* 0x000fea0003c00000 */
        /* <DEDUP_REMOVED lines=9> */
.L_x_400:
[----:B------:R-:W-:Y:S05]  /*5100*/  BSYNC.RECONVERGENT B1 ;  /* 0x0000000000017941 */ /* 0x000fea0003800200 */
.L_x_398:
        /* <DEDUP_REMOVED lines=39> */
.L_x_402:
        /* <DEDUP_REMOVED lines=17> */
.L_x_403:
[----:B------:R-:W-:Y:S05]  /*5490*/  BSYNC.RECONVERGENT B1 ;  /* 0x0000000000017941 */ /* 0x000fea0003800200 */
.L_x_401:
        /* <DEDUP_REMOVED lines=40> */
.L_x_405:
[----:B------:R-:W-:Y:S01]  /*5720*/  MOV R26, R18 ;  /* 0x00000012001a7202 */ /* 0x000fe20000000f00 */
[----:B------:R-:W-:Y:S01]  /*5730*/  IMAD.MOV.U32 R14, RZ, RZ, R20 ;  /* 0x000000ffff0e7224 */ /* 0x000fe200078e0014 */
[----:B------:R-:W-:Y:S02]  /*5740*/  MOV R13, R19 ;  /* 0x00000013000d7202 */ /* 0x000fe40000000f00 */
[----:B------:R-:W-:Y:S02]  /*5750*/  MOV R11, R21 ;  /* 0x00000015000b7202 */ /* 0x000fe40000000f00 */
[----:B------:R-:W-:-:S07]  /*5760*/  MOV R12, 0x5780 ;  /* 0x00005780000c7802 */ /* 0x000fce0000000f00 */
[----:B------:R-:W-:Y:S05]  /*5770*/  CALL.REL.NOINC `($__internal_8_$__cuda_sm20_div_s64) ;  /* 0x0000001000bc7944 */ /* 0x000fea0003c00000 */
        /* <DEDUP_REMOVED lines=11> */
.L_x_406:
[----:B------:R-:W-:Y:S05]  /*5830*/  BSYNC.RECONVERGENT B1 ;  /* 0x0000000000017941 */ /* 0x000fea0003800200 */
.L_x_404:
        /* <DEDUP_REMOVED lines=40> */
.L_x_408:
[----:B------:R-:W-:Y:S01]  /*5ac0*/  MOV R26, R18 ;  /* 0x00000012001a7202 */ /* 0x000fe20000000f00 */
[----:B------:R-:W-:Y:S01]  /*5ad0*/  IMAD.MOV.U32 R13, RZ, RZ, R19 ;  /* 0x000000ffff0d7224 */ /* 0x000fe200078e0013 */
[----:B------:R-:W-:Y:S02]  /*5ae0*/  MOV R14, R20 ;  /* 0x00000014000e7202 */ /* 0x000fe40000000f00 */
[----:B------:R-:W-:Y:S02]  /*5af0*/  MOV R11, R21 ;  /* 0x00000015000b7202 */ /* 0x000fe40000000f00 */
[----:B------:R-:W-:-:S07]  /*5b00*/  MOV R12, 0x5b20 ;  /* 0x00005b20000c7802 */ /* 0x000fce0000000f00 */
[----:B------:R-:W-:Y:S05]  /*5b10*/  CALL.REL.NOINC `($__internal_8_$__cuda_sm20_div_s64) ;  /* 0x0000000c00d47944 */ /* 0x000fea0003c00000 */
        /* <DEDUP_REMOVED lines=11> */
.L_x_409:
[----:B------:R-:W-:Y:S05]  /*5bd0*/  BSYNC.RECONVERGENT B1 ;  /* 0x0000000000017941 */ /* 0x000fea0003800200 */
.L_x_407:
        /* <DEDUP_REMOVED lines=11> */
.L_x_397:
        /* <DEDUP_REMOVED lines=35> */
.L_x_412:
[----:B------:R-:W-:Y:S01]  /*5ec0*/  IMAD.MOV.U32 R26, RZ, RZ, R18 ;  /* 0x000000ffff1a7224 */ /* 0x000fe200078e0012 */
[----:B------:R-:W-:Y:S01]  /*5ed0*/  MOV R13, R19 ;  /* 0x00000013000d7202 */ /* 0x000fe20000000f00 */
[----:B------:R-:W-:Y:S01]  /*5ee0*/  IMAD.MOV.U32 R11, RZ, RZ, R5 ;  /* 0x000000ffff0b7224 */ /* 0x000fe200078e0005 */
[----:B------:R-:W-:Y:S02]  /*5ef0*/  MOV R14, R4 ;  /* 0x00000004000e7202 */ /* 0x000fe40000000f00 */
[----:B------:R-:W-:-:S07]  /*5f00*/  MOV R12, 0x5f20 ;  /* 0x00005f20000c7802 */ /* 0x000fce0000000f00 */
[----:B------:R-:W-:Y:S05]  /*5f10*/  CALL.REL.NOINC `($__internal_8_$__cuda_sm20_div_s64) ;  /* 0x0000000800d47944 */ /* 0x000fea0003c00000 */
        /* <DEDUP_REMOVED lines=8> */
.L_x_413:
[----:B------:R-:W-:Y:S05]  /*5fa0*/  BSYNC.RECONVERGENT B1 ;  /* 0x0000000000017941 */ /* 0x000fea0003800200 */
.L_x_411:
        /* <DEDUP_REMOVED lines=39> */
.L_x_415:
        /* <DEDUP_REMOVED lines=17> */
.L_x_416:
[----:B------:R-:W-:Y:S05]  /*6330*/  BSYNC.RECONVERGENT B1 ;  /* 0x0000000000017941 */ /* 0x000fea0003800200 */
.L_x_414:
        /* <DEDUP_REMOVED lines=11> */
.L_x_410:
        /* <DEDUP_REMOVED lines=31> */
.L_x_418:
[----:B------:R-:W-:Y:S02]  /*65e0*/  MOV R24, R20 ;  /* 0x0000001400187202 */ /* 0x000fe40000000f00 */
[----:B------:R-:W-:-:S07]  /*65f0*/  MOV R26, 0x6610 ;  /* 0x00006610001a7802 */ /* 0x000fce0000000f00 */
[----:B------:R-:W-:Y:S05]  /*6600*/  CALL.REL.NOINC `($__internal_9_$__cuda_sm20_rem_s64) ;  /* 0x0000000800647944 */ /* 0x000fea0003c00000 */
[----:B------:R-:W-:Y:S01]  /*6610*/  MOV R4, R6 ;  /* 0x0000000600047202 */ /* 0x000fe20000000f00 */
[----:B------:R-:W-:-:S07]  /*6620*/  IMAD.MOV.U32 R5, RZ, RZ, R7 ;  /* 0x000000ffff057224 */ /* 0x000fce00078e0007 */
.L_x_419:
[----:B------:R-:W-:Y:S05]  /*6630*/  BSYNC.RECONVERGENT B1 ;  /* 0x0000000000017941 */ /* 0x000fea0003800200 */
.L_x_417:
        /* <DEDUP_REMOVED lines=9> */
.L_x_370:
[----:B------:R-:W2:Y:S04]  /*66d0*/  LDG.E.U16 R8, desc[UR12][R8.64] ;  /* 0x0000000c08087981 */ /* 0x000ea8000c1e1500 */
[----:B--2---:R1:W-:Y:S02]  /*66e0*/  STS.U16 [R3], R8 ;  /* 0x0000000803007388 */ /* 0x0043e40000000400 */
.L_x_369:
[----:B------:R-:W-:Y:S05]  /*66f0*/  BSYNC.RECONVERGENT B0 ;  /* 0x0000000000007941 */ /* 0x000fea0003800200 */
.L_x_321:
[----:B------:R-:W-:Y:S01]  /*6700*/  BAR.SYNC.DEFER_BLOCKING 0x0 ;  /* 0x0000000000007b1d */ /* 0x000fe20000010000 */
[----:B------:R-:W-:Y:S02]  /*6710*/  ISETP.GE.U32.AND P0, PT, R2, 0x42, PT ;  /* 0x000000420200780c */ /* 0x000fe40003f06070 */
[----:B------:R-:W-:-:S11]  /*6720*/  ISETP.GT.U32.AND P1, PT, R0, 0x1f, PT ;  /* 0x0000001f0000780c */ /* 0x000fd60003f24070 */
[----:B------:R-:W-:Y:S05]  /*6730*/  @!P0 BRA `(.L_x_420) ;  /* 0x0000000000308947 */ /* 0x000fea0003800000 */
.L_x_421:
[----:B------:R-:W-:-:S04]  /*6740*/  SHF.R.U32.HI R7, RZ, 0x1, R2 ;  /* 0x00000001ff077819 */ /* 0x000fc80000011602 */
[----:B------:R-:W-:-:S13]  /*6750*/  ISETP.GE.U32.AND P0, PT, R0, R7, PT ;  /* 0x000000070000720c */ /* 0x000fda0003f06070 */
[----:B------:R-:W-:-:S04]  /*6760*/  @!P0 LOP3.LUT R4, R2, 0x7fe, RZ, 0xc0, !PT ;  /* 0x000007fe02048812 */ /* 0x000fc800078ec0ff */
[----:B------:R-:W-:Y:S02]  /*6770*/  @!P0 IADD3 R5, PT, PT, R3, R4, RZ ;  /* 0x0000000403058210 */ /* 0x000fe40007ffe0ff */
        /* <DEDUP_REMOVED lines=8> */
.L_x_420:
        /* <DEDUP_REMOVED lines=9> */
[----:B--2---:R-:W-:-:S04]  /*6890*/  HMNMX2 R2, R2.H0_H0, R5.H0_H0, !PT ;  /* 0x2000000502027240 */ /* 0x004fc80007800800 */
[----:B---3--:R-:W-:Y:S01]  /*68a0*/  HMNMX2 R7, R2.H0_H0, R7.H0_H0, !PT ;  /* 0x2000000702077240 */ /* 0x008fe20007800800 */
[----:B------:R2:W-:Y:S03]  /*68b0*/  STS.U16 [R3], R2 ;  /* 0x0000000203007388 */ /* 0x0005e60000000400 */
[----:B----4-:R-:W-:Y:S01]  /*68c0*/  HMNMX2 R4, R7.H0_H0, R4.H0_H0, !PT ;  /* 0x2000000407047240 */ /* 0x010fe20007800800 */
[----:B------:R2:W-:Y:S03]  /*68d0*/  STS.U16 [R3], R7 ;  /* 0x0000000703007388 */ /* 0x0005e60000000400 */
[----:B0-----:R-:W-:Y:S01]  /*68e0*/  HMNMX2 R9, R4.H0_H0, R9.H0_H0, !PT ;  /* 0x2000000904097240 */ /* 0x001fe20007800800 */
[----:B------:R2:W-:Y:S03]  /*68f0*/  STS.U16 [R3], R4 ;  /* 0x0000000403007388 */ /* 0x0005e60000000400 */
[----:B-----5:R-:W-:Y:S01]  /*6900*/  HMNMX2 R6, R9.H0_H0, R6.H0_H0, !PT ;  /* 0x2000000609067240 */ /* 0x020fe20007800800 */
        /* <DEDUP_REMOVED lines=22> */
        .weak           $__internal_8_$__cuda_sm20_div_s64
        .type           $__internal_8_$__cuda_sm20_div_s64,@function
        .size           $__internal_8_$__cuda_sm20_div_s64,($__internal_9_$__cuda_sm20_rem_s64 - $__internal_8_$__cuda_sm20_div_s64)
$__internal_8_$__cuda_sm20_div_s64:
        /* <DEDUP_REMOVED lines=82> */
[----:B------:R-:W-:Y:S06]  /*6f90*/  RET.REL.NODEC R12 `(contiguous_reduce2_f16) ;  /* 0xffffff900c187950 */ /* 0x000fec0003c3ffff */
        .weak           $__internal_9_$__cuda_sm20_rem_s64
        .type           $__internal_9_$__cuda_sm20_rem_s64,@function
        .size           $__internal_9_$__cuda_sm20_rem_s64,(.L_x_3450 - $__internal_9_$__cuda_sm20_rem_s64)
$__internal_9_$__cuda_sm20_rem_s64:
        /* <DEDUP_REMOVED lines=76> */
[----:B------:R-:W-:Y:S06]  /*7460*/  RET.REL.NODEC R26 `(contiguous_reduce2_f16) ;  /* 0xffffff881ae47950 */ /* 0x000fec0003c3ffff */
.L_x_422:
        /* <DEDUP_REMOVED lines=9> */
.L_x_3450:


//--------------------- .text.uncontiguous_reduce_f16 --------------------------
	.section	.text.uncontiguous_reduce_f16,"ax",@progbits
	.align	128
        .global         uncontiguous_reduce_f16
        .type           uncontiguous_reduce_f16,@function
        .size           uncontiguous_reduce_f16,(.L_x_3452 - uncontiguous_reduce_f16)
        .other          uncontiguous_reduce_f16,@"STO_CUDA_ENTRY STV_DEFAULT"
uncontiguous_reduce_f16:
.text.uncontiguous_reduce_f16:
[----:B------:R-:W-:Y:S01]  /*0000*/  LDC R1, c[0x0][0x37c] ;  /* 0x0000df00ff017b82 */ /* 0x000fe20000000800 */
[----:B------:R-:W0:Y:S07]  /*0010*/  S2R R0, SR_CTAID.X ;  /* 0x0000000000007919 */ /* 0x000e2e0000002500 */
[----:B------:R-:W1:Y:S01]  /*0020*/  S2UR UR6, SR_CgaCtaId ;  /* 0x00000000000679c3 */ /* 0x000e620000008800 */
[----:B------:R-:W0:Y:S01]  /*0030*/  LDCU UR5, c[0x0][0x360] ;  /* 0x00006c00ff0577ac */ /* 0x000e220008000800 */
[----:B------:R-:W2:Y:S01]  /*0040*/  I2F.F16.U32 R4, 0xfc00 ;  /* 0x0000fc0000047906 */ /* 0x000ea20000200800 */
        /* <DEDUP_REMOVED lines=33> */
.L_x_451:
        /* <DEDUP_REMOVED lines=32> */
.L_x_428:
[----:B------:R-:W-:Y:S01]  /*0460*/  MOV R26, R6 ;  /* 0x00000006001a7202 */ /* 0x000fe20000000f00 */
[----:B------:R-:W-:Y:S01]  /*0470*/  IMAD.MOV.U32 R13, RZ, RZ, R9 ;  /* 0x000000ffff0d7224 */ /* 0x000fe200078e0009 */
[----:B------:R-:W-:Y:S01]  /*0480*/  MOV R14, R40 ;  /* 0x00000028000e7202 */ /* 0x000fe20000000f00 */
[----:B------:R-:W-:Y:S01]  /*0490*/  IMAD.MOV.U32 R11, RZ, RZ, R41 ;  /* 0x000000ffff0b7224 */ /* 0x000fe200078e0029 */
[----:B------:R-:W-:-:S07]  /*04a0*/  MOV R12, 0x4c0 ;  /* 0x000004c0000c7802 */ /* 0x000fce0000000f00 */
[----:B-1----:R-:W-:Y:S05]  /*04b0*/  CALL.REL.NOINC `($__internal_10_$__cuda_sm20_div_s64) ;  /* 0x0000006400047944 */ /* 0x002fea0003c00000 */
        /* <DEDUP_REMOVED lines=10> */
.L_x_429:
[----:B------:R-:W-:Y:S05]  /*0560*/  BSYNC.RECONVERGENT B1 ;  /* 0x0000000000017941 */ /* 0x000fea0003800200 */
.L_x_427:
        /* <DEDUP_REMOVED lines=33> */
.L_x_431:
[----:B------:R-:W-:Y:S01]  /*0780*/  IMAD.MOV.U32 R26, RZ, RZ, R20 ;  /* 0x000000ffff1a7224 */ /* 0x000fe200078e0014 */
[----:B------:R-:W-:Y:S01]  /*0790*/  MOV R13, R7 ;  /* 0x00000007000d7202 */ /* 0x000fe20000000f00 */
[----:B------:R-:W-:Y:S01]  /*07a0*/  IMAD.MOV.U32 R14, RZ, RZ, R40 ;  /* 0x000000ffff0e7224 */ /* 0x000fe200078e0028 */
[----:B------:R-:W-:Y:S02]  /*07b0*/  MOV R11, R41 ;  /* 0x00000029000b7202 */ /* 0x000fe40000000f00 */
[----:B------:R-:W-:-:S07]  /*07c0*/  MOV R12, 0x7e0 ;  /* 0x000007e0000c7802 */ /* 0x000fce0000000f00 */
[----:B------:R-:W-:Y:S05]  /*07d0*/  CALL.REL.NOINC `($__internal_10_$__cuda_sm20_div_s64) ;  /* 0x00000060003c7944 */ /* 0x000fea0003c00000 */
        /* <DEDUP_REMOVED lines=9> */
.L_x_432:
[----:B------:R-:W-:Y:S05]  /*0870*/  BSYNC.RECONVERGENT B1 ;  /* 0x0000000000017941 */ /* 0x000fea0003800200 */
.L_x_430:
        /* <DEDUP_REMOVED lines=34> */
.L_x_434:
[----:B------:R-:W-:Y:S01]  /*0aa0*/  MOV R26, R34 ;  /* 0x00000022001a7202 */ /* 0x000fe20000000f00 */
[----:B------:R-:W-:Y:S01]  /*0ab0*/  IMAD.MOV.U32 R13, RZ, RZ, R35 ;  /* 0x000000ffff0d7224 */ /* 0x000fe200078e0023 */
[----:B------:R-:W-:Y:S01]  /*0ac0*/  MOV R14, R20 ;  /* 0x00000014000e7202 */ /* 0x000fe20000000f00 */
[----:B------:R-:W-:Y:S01]  /*0ad0*/  IMAD.MOV.U32 R11, RZ, RZ, R21 ;  /* 0x000000ffff0b7224 */ /* 0x000fe200078e0015 */
[----:B------:R-:W-:-:S07]  /*0ae0*/  MOV R12, 0xb00 ;  /* 0x00000b00000c7802 */ /* 0x000fce0000000f00 */
[----:B------:R-:W-:Y:S05]  /*0af0*/  CALL.REL.NOINC `($__internal_10_$__cuda_sm20_div_s64) ;  /* 0x0000005c00747944 */ /* 0x000fea0003c00000 */
        /* <DEDUP_REMOVED lines=10> */
.L_x_435:
[----:B------:R-:W-:Y:S05]  /*0ba0*/  BSYNC.RECONVERGENT B1 ;  /* 0x0000000000017941 */ /* 0x000fea0003800200 */
.L_x_433:
        /* <DEDUP_REMOVED lines=34> */
.L_x_437:
        /* <DEDUP_REMOVED lines=16> */
.L_x_438:
[----:B------:R-:W-:Y:S05]  /*0ed0*/  BSYNC.RECONVERGENT B1 ;  /* 0x0000000000017941 */ /* 0x000fea0003800200 */
.L_x_436:
        /* <DEDUP_REMOVED lines=36> */
.L_x_440:
        /* <DEDUP_REMOVED lines=16> */
.L_x_441:
[----:B------:R-:W-:Y:S05]  /*1220*/  BSYNC.RECONVERGENT B1 ;  /* 0x0000000000017941 */ /* 0x000fea0003800200 */
.L_x_439:
        /* <DEDUP_REMOVED lines=35> */
.L_x_443:
[----:B------:R-:W-:Y:S01]  /*1460*/  IMAD.MOV.U32 R26, RZ, RZ, R34 ;  /* 0x000000ffff1a7224 */ /* 0x000fe200078e0022 */
[----:B------:R-:W-:Y:S01]  /*1470*/  MOV R13, R35 ;  /* 0x00000023000d7202 */ /* 0x000fe20000000f00 */
[----:B------:R-:W-:Y:S01]  /*1480*/  IMAD.MOV.U32 R14, RZ, RZ, R20 ;  /* 0x000000ffff0e7224 */ /* 0x000fe200078e0014 */
[----:B------:R-:W-:Y:S02]  /*1490*/  MOV R11, R21 ;  /* 0x00000015000b7202 */ /* 0x000fe40000000f00 */
[----:B------:R-:W-:-:S07]  /*14a0*/  MOV R12, 0x14c0 ;  /* 0x000014c0000c7802 */ /* 0x000fce0000000f00 */
[----:B------:R-:W-:Y:S05]  /*14b0*/  CALL.REL.NOINC `($__internal_10_$__cuda_sm20_div_s64) ;  /* 0x0000005400047944 */ /* 0x000fea0003c00000 */
        /* <DEDUP_REMOVED lines=10> */
.L_x_444:
[----:B------:R-:W-:Y:S05]  /*1560*/  BSYNC.RECONVERGENT B1 ;  /* 0x0000000000017941 */ /* 0x000fea0003800200 */
.L_x_442:
        /* <DEDUP_REMOVED lines=34> */
.L_x_446:
[----:B------:R-:W-:Y:S01]  /*1790*/  IMAD.MOV.U32 R26, RZ, RZ, R38 ;  /* 0x000000ffff1a7224 */ /* 0x000fe200078e0026 */
[----:B------:R-:W-:Y:S01]  /*17a0*/  MOV R13, R39 ;  /* 0x00000027000d7202 */ /* 0x000fe20000000f00 */
[----:B------:R-:W-:Y:S01]  /*17b0*/  IMAD.MOV.U32 R14, RZ, RZ, R20 ;  /* 0x000000ffff0e7224 */ /* 0x000fe200078e0014 */
[----:B------:R-:W-:Y:S02]  /*17c0*/  MOV R11, R21 ;  /* 0x00000015000b7202 */ /* 0x000fe40000000f00 */
[----:B------:R-:W-:-:S07]  /*17d0*/  MOV R12, 0x17f0 ;  /* 0x000017f0000c7802 */ /* 0x000fce0000000f00 */
[----:B------:R-:W-:Y:S05]  /*17e0*/  CALL.REL.NOINC `($__internal_10_$__cuda_sm20_div_s64) ;  /* 0x0000005000387944 */ /* 0x000fea0003c00000 */
        /* <DEDUP_REMOVED lines=10> */
.L_x_447:
[----:B------:R-:W-:Y:S05]  /*1890*/  BSYNC.RECONVERGENT B1 ;  /* 0x0000000000017941 */ /* 0x000fea0003800200 */
.L_x_445:
        /* <DEDUP_REMOVED lines=35> */
.L_x_449:
[----:B------:R-:W-:Y:S01]  /*1ad0*/  MOV R26, R34 ;  /* 0x00000022001a7202 */ /* 0x000fe20000000f00 */
[----:B------:R-:W-:Y:S01]  /*1ae0*/  IMAD.MOV.U32 R13, RZ, RZ, R35 ;  /* 0x000000ffff0d7224 */ /* 0x000fe200078e0023 */
[----:B------:R-:W-:Y:S01]  /*1af0*/  MOV R14, R20 ;  /* 0x00000014000e7202 */ /* 0x000fe20000000f00 */
[----:B------:R-:W-:Y:S01]  /*1b00*/  IMAD.MOV.U32 R11, RZ, RZ, R21 ;  /* 0x000000ffff0b7224 */ /* 0x000fe200078e0015 */
[----:B------:R-:W-:-:S07]  /*1b10*/  MOV R12, 0x1b30 ;  /* 0x00001b30000c7802 */ /* 0x000fce0000000f00 */
[----:B------:R-:W-:Y:S05]  /*1b20*/  CALL.REL.NOINC `($__internal_10_$__cuda_sm20_div_s64) ;  /* 0x0000004c00687944 */ /* 0x000fea0003c00000 */
        /* <DEDUP_REMOVED lines=10> */
.L_x_450:
[----:B------:R-:W-:Y:S05]  /*1bd0*/  BSYNC.RECONVERGENT B1 ;  /* 0x0000000000017941 */ /* 0x000fea0003800200 */
.L_x_448:
        /* <DEDUP_REMOVED lines=8> */
.L_x_426:
        /* <DEDUP_REMOVED lines=35> */
.L_x_454:
        /* <DEDUP_REMOVED lines=16> */
.L_x_455:
[----:B------:R-:W-:Y:S05]  /*1f90*/  BSYNC.RECONVERGENT B1 ;  /* 0x0000000000017941 */ /* 0x000fea0003800200 */
.L_x_453:
        /* <DEDUP_REMOVED lines=34> */
.L_x_457:
        /* <DEDUP_REMOVED lines=16> */
.L_x_458:
[----:B------:R-:W-:Y:S05]  /*22c0*/  BSYNC.RECONVERGENT B1 ;  /* 0x0000000000017941 */ /* 0x000fea0003800200 */
.L_x_456:
        /* <DEDUP_REMOVED lines=35> */
.L_x_460:
        /* <DEDUP_REMOVED lines=16> */
.L_x_461:
[----:B------:R-:W-:Y:S05]  /*2600*/  BSYNC.RECONVERGENT B1 ;  /* 0x0000000000017941 */ /* 0x000fea0003800200 */
.L_x_459:
        /* <DEDUP_REMOVED lines=35> */
.L_x_463:
[----:B------:R-:W-:Y:S01]  /*2840*/  IMAD.MOV.U32 R26, RZ, RZ, R18 ;  /* 0x000000ffff1a7224 */ /* 0x000fe200078e0012 */
[----:B------:R-:W-:Y:S01]  /*2850*/  MOV R13, R19 ;  /* 0x00000013000d7202 */ /* 0x000fe20000000f00 */
[----:B------:R-:W-:Y:S01]  /*2860*/  IMAD.MOV.U32 R14, RZ, RZ, R16 ;  /* 0x000000ffff0e7224 */ /* 0x000fe200078e0010 */
[----:B------:R-:W-:Y:S02]  /*2870*/  MOV R11, R17 ;  /* 0x00000011000b7202 */ /* 0x000fe40000000f00 */
[----:B------:R-:W-:-:S07]  /*2880*/  MOV R12, 0x28a0 ;  /* 0x000028a0000c7802 */ /* 0x000fce0000000f00 */
[----:B------:R-:W-:Y:S05]  /*2890*/  CALL.REL.NOINC `($__internal_10_$__cuda_sm20_div_s64) ;  /* 0x00000040000c7944 */ /* 0x000fea0003c00000 */
        /* <DEDUP_REMOVED lines=10> */
.L_x_464:
[----:B------:R-:W-:Y:S05]  /*2940*/  BSYNC.RECONVERGENT B1 ;  /* 0x0000000000017941 */ /* 0x000fea0003800200 */
.L_x_462:
[----:B------:R-:W-:Y:S01]  /*2950*/  IMAD R11, R11, R34, RZ ;  /* 0x000000220b0b7224 */ /* 0x000fe200078e02ff */
[----:B------:R-:W-:Y:S01]  /*2960*/  IADD3 R8, PT, PT, R8, -0x2, RZ ;  /* 0xfffffffe08087810 */ /* 0x000fe20007ffe0ff */
[----:B------:R-:W-:Y:S02]  /*2970*/  IMAD.MOV.U32 R38, RZ, RZ, R22 ;  /* 0x000000ffff267224 */ /* 0x000fe400078e0016 */
[-C--:B------:R-:W-:Y:S02]  /*2980*/  IMAD R11, R35, R10.reuse, R11 ;  /* 0x0000000a230b7224 */ /* 0x080fe400078e020b */
[----:B------:R-:W-:-:S04]  /*2990*/  IMAD.WIDE.U32 R22, R34, R10, R38 ;  /* 0x0000000a22167225 */ /* 0x000fc800078e0026 */
[----:B------:R-:W-:-:S07]  /*29a0*/  IMAD.IADD R23, R23, 0x1, R11 ;  /* 0x0000000117177824 */ /* 0x000fce00078e020b */
.L_x_452:
        /* <DEDUP_REMOVED lines=31> */
.L_x_466:
[----:B------:R-:W-:Y:S01]  /*2ba0*/  MOV R18, R6 ;  /* 0x0000000600127202 */ /* 0x000fe20000000f00 */
[----:B------:R-:W-:Y:S01]  /*2bb0*/  IMAD.MOV.U32 R21, RZ, RZ, R9 ;  /* 0x000000ffff157224 */ /* 0x000fe200078e0009 */
[----:B------:R-:W-:Y:S01]  /*2bc0*/  MOV R24, R16 ;  /* 0x0000001000187202 */ /* 0x000fe20000000f00 */
[----:B------:R-:W-:Y:S01]  /*2bd0*/  IMAD.MOV.U32 R19, RZ, RZ, R17 ;  /* 0x000000ffff137224 */ /* 0x000fe200078e0011 */
[----:B------:R-:W-:-:S07]  /*2be0*/  MOV R26, 0x2c00 ;  /* 0x00002c00001a7802 */ /* 0x000fce0000000f00 */
[----:B------:R-:W-:Y:S05]  /*2bf0*/  CALL.REL.NOINC `($__internal_11_$__cuda_sm20_rem_s64) ;  /* 0x0000004000807944 */ /* 0x000fea0003c00000 */
.L_x_467:
[----:B------:R-:W-:Y:S05]  /*2c00*/  BSYNC.RECONVERGENT B1 ;  /* 0x0000000000017941 */ /* 0x000fea0003800200 */
.L_x_465:
        /* <DEDUP_REMOVED lines=30> */
.L_x_469:
[----:B------:R-:W-:Y:S01]  /*2df0*/  MOV R24, R16 ;  /* 0x0000001000187202 */ /* 0x000fe20000000f00 */
[----:B------:R-:W-:Y:S01]  /*2e00*/  IMAD.MOV.U32 R19, RZ, RZ, R17 ;  /* 0x000000ffff137224 */ /* 0x000fe200078e0011 */
[----:B------:R-:W-:Y:S01]  /*2e10*/  MOV R18, R20 ;  /* 0x0000001400127202 */ /* 0x000fe20000000f00 */
[----:B------:R-:W-:Y:S01]  /*2e20*/  IMAD.MOV.U32 R21, RZ, RZ, R7 ;  /* 0x000000ffff157224 */ /* 0x000fe200078e0007 */
[----:B------:R-:W-:-:S07]  /*2e30*/  MOV R26, 0x2e50 ;  /* 0x00002e50001a7802 */ /* 0x000fce0000000f00 */
[----:B------:R-:W-:Y:S05]  /*2e40*/  CALL.REL.NOINC `($__internal_11_$__cuda_sm20_rem_s64) ;  /* 0x0000003c00ec7944 */ /* 0x000fea0003c00000 */
[----:B------:R-:W-:Y:S01]  /*2e50*/  MOV R6, R10 ;  /* 0x0000000a00067202 */ /* 0x000fe20000000f00 */
[----:B------:R-:W-:-:S07]  /*2e60*/  IMAD.MOV.U32 R7, RZ, RZ, R11 ;  /* 0x000000ffff077224 */ /* 0x000fce00078e000b */
.L_x_470:
[----:B------:R-:W-:Y:S05]  /*2e70*/  BSYNC.RECONVERGENT B1 ;  /* 0x0000000000017941 */ /* 0x000fea0003800200 */
.L_x_468:
[----:B------:R-:W-:Y:S02]  /*2e80*/  IMAD R7, R7, R8, RZ ;  /* 0x0000000807077224 */ /* 0x000fe400078e02ff */
[----:B------:R-:W-:-:S04]  /*2e90*/  IMAD.WIDE.U32 R22, R8, R6, R22 ;  /* 0x0000000608167225 */ /* 0x000fc800078e0016 */
[----:B------:R-:W-:-:S05]  /*2ea0*/  IMAD R7, R9, R6, R7 ;  /* 0x0000000609077224 */ /* 0x000fca00078e0207 */
[----:B------:R-:W-:-:S07]  /*2eb0*/  IADD3 R23, PT, PT, R23, R7, RZ ;  /* 0x0000000717177210 */ /* 0x000fce0007ffe0ff */
.L_x_425:
        /* <DEDUP_REMOVED lines=10> */
.L_x_424:
        /* <DEDUP_REMOVED lines=22> */
.L_x_498:
        /* <DEDUP_REMOVED lines=32> */
.L_x_475:
[----:B------:R-:W-:Y:S01]  /*32c0*/  MOV R26, R10 ;  /* 0x0000000a001a7202 */ /* 0x000fe20000000f00 */
[----:B------:R-:W-:Y:S01]  /*32d0*/  IMAD.MOV.U32 R13, RZ, RZ, R15 ;  /* 0x000000ffff0d7224 */ /* 0x000fe200078e000f */
[----:B------:R-:W-:Y:S01]  /*32e0*/  MOV R14, R20 ;  /* 0x00000014000e7202 */ /* 0x000fe20000000f00 */
[----:B------:R-:W-:Y:S01]  /*32f0*/  IMAD.MOV.U32 R11, RZ, RZ, R21 ;  /* 0x000000ffff0b7224 */ /* 0x000fe200078e0015 */
[----:B------:R-:W-:-:S07]  /*3300*/  MOV R12, 0x3320 ;  /* 0x00003320000c7802 */ /* 0x000fce0000000f00 */
[----:B-123--:R-:W-:Y:S05]  /*3310*/  CALL.REL.NOINC `($__internal_10_$__cuda_sm20_div_s64) ;  /* 0x00000034006c7944 */ /* 0x00efea0003c00000 */
        /* <DEDUP_REMOVED lines=10> */
.L_x_476:
[----:B------:R-:W-:Y:S05]  /*33c0*/  BSYNC.RECONVERGENT B1 ;  /* 0x0000000000017941 */ /* 0x000fea0003800200 */
.L_x_474:
        /* <DEDUP_REMOVED lines=38> */
.L_x_478:
[----:B------:R-:W-:Y:S01]  /*3630*/  MOV R26, R36 ;  /* 0x00000024001a7202 */ /* 0x000fe20000000f00 */
[----:B------:R-:W-:Y:S01]  /*3640*/  IMAD.MOV.U32 R13, RZ, RZ, R37 ;  /* 0x000000ffff0d7224 */ /* 0x000fe200078e0025 */
[----:B------:R-:W-:Y:S01]  /*3650*/  MOV R14, R38 ;  /* 0x00000026000e7202 */ /* 0x000fe20000000f00 */
[----:B------:R-:W-:Y:S01]  /*3660*/  IMAD.MOV.U32 R11, RZ, RZ, R39 ;  /* 0x000000ffff0b7224 */ /* 0x000fe200078e0027 */
[----:B------:R-:W-:-:S07]  /*3670*/  MOV R12, 0x3690 ;  /* 0x00003690000c7802 */ /* 0x000fce0000000f00 */
[----:B-1----:R-:W-:Y:S05]  /*3680*/  CALL.REL.NOINC `($__internal_10_$__cuda_sm20_div_s64) ;  /* 0x0000003000907944 */ /* 0x002fea0003c00000 */
        /* <DEDUP_REMOVED lines=11> */
.L_x_479:
[----:B------:R-:W-:Y:S05]  /*3740*/  BSYNC.RECONVERGENT B1 ;  /* 0x0000000000017941 */ /* 0x000fea0003800200 */
.L_x_477:
        /* <DEDUP_REMOVED lines=38> */
.L_x_481:
[----:B------:R-:W-:Y:S01]  /*39b0*/  IMAD.MOV.U32 R26, RZ, RZ, R36 ;  /* 0x000000ffff1a7224 */ /* 0x000fe200078e0024 */
[----:B------:R-:W-:Y:S01]  /*39c0*/  MOV R13, R37 ;  /* 0x00000025000d7202 */ /* 0x000fe20000000f00 */
[----:B------:R-:W-:Y:S01]  /*39d0*/  IMAD.MOV.U32 R14, RZ, RZ, R38 ;  /* 0x000000ffff0e7224 */ /* 0x000fe200078e0026 */
[----:B------:R-:W-:Y:S02]  /*39e0*/  MOV R11, R39 ;  /* 0x00000027000b7202 */ /* 0x000fe40000000f00 */
[----:B------:R-:W-:-:S07]  /*39f0*/  MOV R12, 0x3a10 ;  /* 0x00003a10000c7802 */ /* 0x000fce0000000f00 */
[----:B-1----:R-:W-:Y:S05]  /*3a00*/  CALL.REL.NOINC `($__internal_10_$__cuda_sm20_div_s64) ;  /* 0x0000002c00b07944 */ /* 0x002fea0003c00000 */
        /* <DEDUP_REMOVED lines=11> */
.L_x_482:
[----:B------:R-:W-:Y:S05]  /*3ac0*/  BSYNC.RECONVERGENT B1 ;  /* 0x0000000000017941 */ /* 0x000fea0003800200 */
.L_x_480:
        /* <DEDUP_REMOVED lines=37> */
.L_x_484:
        /* <DEDUP_REMOVED lines=17> */
.L_x_485:
[----:B------:R-:W-:Y:S05]  /*3e30*/  BSYNC.RECONVERGENT B1 ;  /* 0x0000000000017941 */ /* 0x000fea0003800200 */
.L_x_483:
        /* <DEDUP_REMOVED lines=38> */
.L_x_487:
        /* <DEDUP_REMOVED lines=17> */
.L_x_488:
[----:B------:R-:W-:Y:S05]  /*41b0*/  BSYNC.RECONVERGENT B1 ;  /* 0x0000000000017941 */ /* 0x000fea0003800200 */
.L_x_486:
        /* <DEDUP_REMOVED lines=38> */
.L_x_490:
        /* <DEDUP_REMOVED lines=17> */
.L_x_491:
[----:B------:R-:W-:Y:S05]  /*4530*/  BSYNC.RECONVERGENT B1 ;  /* 0x0000000000017941 */ /* 0x000fea0003800200 */
.L_x_489:
        /* <DEDUP_REMOVED lines=37> */
.L_x_493:
        /* <DEDUP_REMOVED lines=17> */
.L_x_494:
[----:B------:R-:W-:Y:S05]  /*48a0*/  BSYNC.RECONVERGENT B1 ;  /* 0x0000000000017941 */ /* 0x000fea0003800200 */
.L_x_492:
        /* <DEDUP_REMOVED lines=36> */
.L_x_496:
        /* <DEDUP_REMOVED lines=17> */
.L_x_497:
[----:B------:R-:W-:Y:S05]  /*4c00*/  BSYNC.RECONVERGENT B1 ;  /* 0x0000000000017941 */ /* 0x000fea0003800200 */
.L_x_495:
        /* <DEDUP_REMOVED lines=11> */
.L_x_473:
        /* <DEDUP_REMOVED lines=36> */
.L_x_501:
        /* <DEDUP_REMOVED lines=16> */
.L_x_502:
[----:B------:R-:W-:Y:S05]  /*5000*/  BSYNC.RECONVERGENT B1 ;  /* 0x0000000000017941 */ /* 0x000fea0003800200 */
.L_x_500:
        /* <DEDUP_REMOVED lines=41> */
.L_x_504:
[----:B------:R-:W-:Y:S01]  /*52a0*/  MOV R26, R20 ;  /* 0x00000014001a7202 */ /* 0x000fe20000000f00 */
[----:B------:R-:W-:Y:S01]  /*52b0*/  IMAD.MOV.U32 R14, RZ, RZ, R18 ;  /* 0x000000ffff0e7224 */ /* 0x000fe200078e0012 */
[----:B------:R-:W-:Y:S02]  /*52c0*/  MOV R13, R21 ;  /* 0x00000015000d7202 */ /* 0x000fe40000000f00 */
[----:B------:R-:W-:Y:S02]  /*52d0*/  MOV R11, R19 ;  /* 0x00000013000b7202 */ /* 0x000fe40000000f00 */
[----:B------:R-:W-:-:S07]  /*52e0*/  MOV R12, 0x5300 ;  /* 0x00005300000c7802 */ /* 0x000fce0000000f00 */
[----:B------:R-:W-:Y:S05]  /*52f0*/  CALL.REL.NOINC `($__internal_10_$__cuda_sm20_div_s64) ;  /* 0x0000001400747944 */ /* 0x000fea0003c00000 */
        /* <DEDUP_REMOVED lines=11> */
.L_x_505:
[----:B------:R-:W-:Y:S05]  /*53b0*/  BSYNC.RECONVERGENT B1 ;  /* 0x0000000000017941 */ /* 0x000fea0003800200 */
.L_x_503:
        /* <DEDUP_REMOVED lines=40> */
.L_x_507:
[----:B------:R-:W-:Y:S01]  /*5640*/  MOV R26, R18 ;  /* 0x00000012001a7202 */ /* 0x000fe20000000f00 */
[----:B------:R-:W-:Y:S01]  /*5650*/  IMAD.MOV.U32 R13, RZ, RZ, R19 ;  /* 0x000000ffff0d7224 */ /* 0x000fe200078e0013 */
[----:B------:R-:W-:Y:S02]  /*5660*/  MOV R14, R20 ;  /* 0x00000014000e7202 */ /* 0x000fe40000000f00 */
[----:B------:R-:W-:Y:S02]  /*5670*/  MOV R11, R21 ;  /* 0x00000015000b7202 */ /* 0x000fe40000000f00 */
[----:B------:R-:W-:-:S07]  /*5680*/  MOV R12, 0x56a0 ;  /* 0x000056a0000c7802 */ /* 0x000fce0000000f00 */
[----:B------:R-:W-:Y:S05]  /*5690*/  CALL.REL.NOINC `($__internal_10_$__cuda_sm20_div_s64) ;  /* 0x00000010008c7944 */ /* 0x000fea0003c00000 */
        /* <DEDUP_REMOVED lines=11> */
.L_x_508:
[----:B------:R-:W-:Y:S05]  /*5750*/  BSYNC.RECONVERGENT B1 ;  /* 0x0000000000017941 */ /* 0x000fea0003800200 */
.L_x_506:
        /* <DEDUP_REMOVED lines=39> */
.L_x_510:
        /* <DEDUP_REMOVED lines=17> */
.L_x_511:
[----:B------:R-:W-:Y:S05]  /*5ae0*/  BSYNC.RECONVERGENT B1 ;  /* 0x0000000000017941 */ /* 0x000fea0003800200 */
.L_x_509:
        /* <DEDUP_REMOVED lines=9> */
.L_x_499:
        /* <DEDUP_REMOVED lines=34> */
.L_x_514:
[----:B------:R-:W-:Y:S01]  /*5da0*/  MOV R26, R10 ;  /* 0x0000000a001a7202 */ /* 0x000fe20000000f00 */
[----:B------:R-:W-:Y:S01]  /*5db0*/  IMAD.MOV.U32 R13, RZ, RZ, R15 ;  /* 0x000000ffff0d7224 */ /* 0x000fe200078e000f */
[----:B------:R-:W-:Y:S02]  /*5dc0*/  MOV R14, R16 ;  /* 0x00000010000e7202 */ /* 0x000fe40000000f00 */
[----:B------:R-:W-:Y:S02]  /*5dd0*/  MOV R11, R17 ;  /* 0x00000011000b7202 */ /* 0x000fe40000000f00 */
[----:B------:R-:W-:-:S07]  /*5de0*/  MOV R12, 0x5e00 ;  /* 0x00005e00000c7802 */ /* 0x000fce0000000f00 */
[----:B------:R-:W-:Y:S05]  /*5df0*/  CALL.REL.NOINC `($__internal_10_$__cuda_sm20_div_s64) ;  /* 0x0000000800b47944 */ /* 0x000fea0003c00000 */
        /* <DEDUP_REMOVED lines=10> */
.L_x_515:
[----:B------:R-:W-:Y:S05]  /*5ea0*/  BSYNC.RECONVERGENT B1 ;  /* 0x0000000000017941 */ /* 0x000fea0003800200 */
.L_x_513:
        /* <DEDUP_REMOVED lines=39> */
.L_x_517:
[----:B------:R-:W-:Y:S01]  /*6120*/  MOV R26, R18 ;  /* 0x00000012001a7202 */ /* 0x000fe20000000f00 */
[----:B------:R-:W-:Y:S01]  /*6130*/  IMAD.MOV.U32 R14, RZ, RZ, R16 ;  /* 0x000000ffff0e7224 */ /* 0x000fe200078e0010 */
[----:B------:R-:W-:Y:S02]  /*6140*/  MOV R13, R19 ;  /* 0x00000013000d7202 */ /* 0x000fe40000000f00 */
[----:B------:R-:W-:Y:S02]  /*6150*/  MOV R11, R17 ;  /* 0x00000011000b7202 */ /* 0x000fe40000000f00 */
[----:B------:R-:W-:-:S07]  /*6160*/  MOV R12, 0x6180 ;  /* 0x00006180000c7802 */ /* 0x000fce0000000f00 */
[----:B------:R-:W-:Y:S05]  /*6170*/  CALL.REL.NOINC `($__internal_10_$__cuda_sm20_div_s64) ;  /* 0x0000000400d47944 */ /* 0x000fea0003c00000 */
        /* <DEDUP_REMOVED lines=11> */
.L_x_518:
[----:B------:R-:W-:Y:S05]  /*6230*/  BSYNC.RECONVERGENT B1 ;  /* 0x0000000000017941 */ /* 0x000fea0003800200 */
.L_x_516:
        /* <DEDUP_REMOVED lines=9> */
.L_x_512:
        /* <DEDUP_REMOVED lines=30> */
.L_x_520:
[----:B------:R-:W-:Y:S01]  /*64b0*/  MOV R24, R18 ;  /* 0x0000001200187202 */ /* 0x000fe20000000f00 */
[----:B------:R-:W-:Y:S01]  /*64c0*/  IMAD.MOV.U32 R21, RZ, RZ, R15 ;  /* 0x000000ffff157224 */ /* 0x000fe200078e000f */
[----:B------:R-:W-:Y:S02]  /*64d0*/  MOV R18, R10 ;  /* 0x0000000a00127202 */ /* 0x000fe40000000f00 */
[----:B------:R-:W-:-:S07]  /*64e0*/  MOV R26, 0x6500 ;  /* 0x00006500001a7802 */ /* 0x000fce0000000f00 */
[----:B------:R-:W-:Y:S05]  /*64f0*/  CALL.REL.NOINC `($__internal_11_$__cuda_sm20_rem_s64) ;  /* 0x0000000800407944 */ /* 0x000fea0003c00000 */
.L_x_521:
[----:B------:R-:W-:Y:S05]  /*6500*/  BSYNC.RECONVERGENT B1 ;  /* 0x0000000000017941 */ /* 0x000fea0003800200 */
.L_x_519:
        /* <DEDUP_REMOVED lines=8> */
.L_x_472:
[----:B------:R-:W0:Y:S02]  /*6590*/  LDCU.64 UR6, c[0x0][0x388] ;  /* 0x00007100ff0677ac */ /* 0x000e240008000a00 */
[----:B0-----:R-:W-:-:S04]  /*65a0*/  LEA R4, P0, R6, UR6, 0x1 ;  /* 0x0000000606047c11 */ /* 0x001fc8000f8008ff */
[----:B------:R-:W-:-:S05]  /*65b0*/  LEA.HI.X R5, R6, UR7, R5, 0x1, P0 ;  /* 0x0000000706057c11 */ /* 0x000fca00080f0c05 */
[----:B------:R-:W2:Y:S04]  /*65c0*/  LDG.E.U16 R4, desc[UR8][R4.64] ;  /* 0x0000000804047981 */ /* 0x000ea8000c1e1500 */
[----:B--2---:R1:W-:Y:S02]  /*65d0*/  STS.U16 [R3], R4 ;  /* 0x0000000403007388 */ /* 0x0043e40000000400 */
.L_x_471:
[----:B------:R-:W-:Y:S05]  /*65e0*/  BSYNC.RECONVERGENT B0 ;  /* 0x0000000000007941 */ /* 0x000fea0003800200 */
.L_x_423:
[----:B------:R-:W-:Y:S01]  /*65f0*/  BAR.SYNC.DEFER_BLOCKING 0x0 ;  /* 0x0000000000007b1d */ /* 0x000fe20000010000 */
[----:B------:R-:W-:Y:S01]  /*6600*/  UISETP.GE.U32.AND UP0, UPT, UR5, 0x42, UPT ;  /* 0x000000420500788c */ /* 0x000fe2000bf06070 */
[----:B------:R-:W-:-:S08]  /*6610*/  ISETP.GT.U32.AND P1, PT, R2, 0x1f, PT ;  /* 0x0000001f0200780c */ /* 0x000fd00003f24070 */
[----:B------:R-:W-:Y:S05]  /*6620*/  BRA.U !UP0, `(.L_x_522) ;  /* 0x0000000108307547 */ /* 0x000fea000b800000 */
.L_x_523:
        /* <DEDUP_REMOVED lines=8> */
[----:B-1----:R-:W-:-:S05]  /*66b0*/  @!P0 HMNMX2 R4, R4.H0_H0, R5.H0_H0, !PT ;  /* 0x2000000504048240 */ /* 0x002fca0007800800 */
[----:B------:R2:W-:Y:S01]  /*66c0*/  @!P0 STS.U16 [R3], R4 ;  /* 0x0000000403008388 */ /* 0x0005e20000000400 */
[----:B------:R-:W-:Y:S06]  /*66d0*/  BAR.SYNC.DEFER_BLOCKING 0x0 ;  /* 0x0000000000007b1d */ /* 0x000fec0000010000 */
[----:B------:R-:W-:Y:S05]  /*66e0*/  BRA.U UP0, `(.L_x_523) ;  /* 0xfffffffd00d07547 */ /* 0x000fea000b83ffff */
.L_x_522:
        /* <DEDUP_REMOVED lines=9> */
[----:B-1----:R-:W-:-:S04]  /*6780*/  HMNMX2 R4, R4.H0_H0, R5.H0_H0, !PT ;  /* 0x2000000504047240 */ /* 0x002fc80007800800 */
[----:B--2---:R-:W-:Y:S01]  /*6790*/  HMNMX2 R7, R4.H0_H0, R7.H0_H0, !PT ;  /* 0x2000000704077240 */ /* 0x004fe20007800800 */
[----:B------:R1:W-:Y:S03]  /*67a0*/  STS.U16 [R3], R4 ;  /* 0x0000000403007388 */ /* 0x0003e60000000400 */
[----:B---3--:R-:W-:Y:S01]  /*67b0*/  HMNMX2 R6, R7.H0_H0, R6.H0_H0, !PT ;  /* 0x2000000607067240 */ /* 0x008fe20007800800 */
[----:B------:R1:W-:Y:S03]  /*67c0*/  STS.U16 [R3], R7 ;  /* 0x0000000703007388 */ /* 0x0003e60000000400 */
[----:B0-----:R-:W-:Y:S01]  /*67d0*/  HMNMX2 R9, R6.H0_H0, R9.H0_H0, !PT ;  /* 0x2000000906097240 */ /* 0x001fe20007800800 */
[----:B------:R1:W-:Y:S03]  /*67e0*/  STS.U16 [R3], R6 ;  /* 0x0000000603007388 */ /* 0x0003e60000000400 */
[----:B----4-:R-:W-:Y:S01]  /*67f0*/  HMNMX2 R8, R9.H0_H0, R8.H0_H0, !PT ;  /* 0x2000000809087240 */ /* 0x010fe20007800800 */
[----:B------:R1:W-:Y:S03]  /*6800*/  STS.U16 [R3], R9 ;  /* 0x0000000903007388 */ /* 0x0003e60000000400 */
[----:B-----5:R-:W-:Y:S01]  /*6810*/  HMNMX2 R11, R8.H0_H0, R11.H0_H0, !PT ;  /* 0x2000000b080b7240 */ /* 0x020fe20007800800 */
        /* <DEDUP_REMOVED lines=11> */
        .weak           $__internal_10_$__cuda_sm20_div_s64
        .type           $__internal_10_$__cuda_sm20_div_s64,@function
        .size           $__internal_10_$__cuda_sm20_div_s64,($__internal_11_$__cuda_sm20_rem_s64 - $__internal_10_$__cuda_sm20_div_s64)
$__internal_10_$__cuda_sm20_div_s64:
        /* <DEDUP_REMOVED lines=82> */
[----:B------:R-:W-:Y:S06]  /*6df0*/  RET.REL.NODEC R12 `(uncontiguous_reduce_f16) ;  /* 0xffffff900c807950 */ /* 0x000fec0003c3ffff */
        .weak           $__internal_11_$__cuda_sm20_rem_s64
        .type           $__internal_11_$__cuda_sm20_rem_s64,@function
        .size           $__internal_11_$__cuda_sm20_rem_s64,(.L_x_3452 - $__internal_11_$__cuda_sm20_rem_s64)
$__internal_11_$__cuda_sm20_rem_s64:
        /* <DEDUP_REMOVED lines=76> */
[----:B------:R-:W-:Y:S06]  /*72c0*/  RET.REL.NODEC R26 `(uncontiguous_reduce_f16) ;  /* 0xffffff8c1a4c7950 */ /* 0x000fec0003c3ffff */
.L_x_524:
        /* <DEDUP_REMOVED lines=11> */
.L_x_3452:


//--------------------- .text.contiguous_reduce_f16 --------------------------
	.section	.text.contiguous_reduce_f16,"ax",@progbits
	.align	128
        .global         contiguous_reduce_f16
        .type           contiguous_reduce_f16,@function
        .size           contiguous_reduce_f16,(.L_x_3530 - contiguous_reduce_f16)
        .other          contiguous_reduce_f16,@"STO_CUDA_ENTRY STV_DEFAULT"
contiguous_reduce_f16:
.text.contiguous_reduce_f16:
        /* <DEDUP_REMOVED lines=19> */
[----:B------:R-:W1:Y:S01]  /*0130*/  I2F.F16.U32 R8, 0xfc00 ;  /* 0x0000fc0000087906 */ /* 0x000e620000200800 */
[----:B------:R-:W-:Y:S02]  /*0140*/  UMOV UR4, 0x400 ;  /* 0x0000040000047882 */ /* 0x000fe40000000000 */
[----:B0-----:R-:W-:-:S06]  /*0150*/  ULEA UR4, UR6, UR4, 0x18 ;  /* 0x0000000406047291 */ /* 0x001fcc000f8ec0ff */
[----:B------:R-:W-:-:S05]  /*0160*/  LEA R3, R2, UR4, 0x1 ;  /* 0x0000000402037c11 */ /* 0x000fca000f8e08ff */
[----:B-1----:R0:W-:Y:S01]  /*0170*/  STS.U16 [R3], R8 ;  /* 0x0000000803007388 */ /* 0x0021e20000000400 */
[----:B------:R-:W-:Y:S01]  /*0180*/  BSSY.RECONVERGENT B0, `(.L_x_525) ;  /* 0x000000d000007945 */ /* 0x000fe20003800200 */
[----:B------:R-:W-:Y:S02]  /*0190*/  ISETP.GT.U32.AND P1, PT, R2, 0x1f, PT ;  /* 0x0000001f0200780c */ /* 0x000fe40003f24070 */
[----:B--2---:R-:W-:-:S05]  /*01a0*/  @!P0 HMNMX2 R7, R4.H0_H0, R7.H0_H0, !PT ;  /* 0x2000000704078240 */ /* 0x004fca0007800800 */
        /* <DEDUP_REMOVED lines=10> */
.L_x_526:
[----:B------:R-:W-:Y:S05]  /*0250*/  BSYNC.RECONVERGENT B0 ;  /* 0x0000000000007941 */ /* 0x000fea0003800200 */
.L_x_525:
[----:B------:R-:W-:Y:S01]  /*0260*/  BAR.SYNC.DEFER_BLOCKING 0x0 ;  /* 0x0000000000007b1d */ /* 0x000fe20000010000 */
[----:B------:R-:W-:-:S09]  /*0270*/  UISETP.GE.U32.AND UP0, UPT, UR5, 0x42, UPT ;  /* 0x000000420500788c */ /* 0x000fd2000bf06070 */
[----:B------:R-:W-:Y:S05]  /*0280*/  BRA.U !UP0, `(.L_x_527) ;  /* 0x0000000108307547 */ /* 0x000fea000b800000 */
.L_x_528:
        /* <DEDUP_REMOVED lines=12> */
.L_x_527:
        /* <DEDUP_REMOVED lines=9> */
[----:B-1----:R-:W-:-:S04]  /*03e0*/  HMNMX2 R4, R4.H0_H0, R5.H0_H0, !PT ;  /* 0x2000000504047240 */ /* 0x002fc80007800800 */
[----:B0-----:R-:W-:Y:S01]  /*03f0*/  HMNMX2 R7, R4.H0_H0, R7.H0_H0, !PT ;  /* 0x2000000704077240 */ /* 0x001fe20007800800 */
[----:B------:R0:W-:Y:S03]  /*0400*/  STS.U16 [R3], R4 ;  /* 0x0000000403007388 */ /* 0x0001e60000000400 */
[----:B--2---:R-:W-:Y:S01]  /*0410*/  HMNMX2 R6, R7.H0_H0, R6.H0_H0, !PT ;  /* 0x2000000607067240 */ /* 0x004fe20007800800 */
[----:B------:R0:W-:Y:S03]  /*0420*/  STS.U16 [R3], R7 ;  /* 0x0000000703007388 */ /* 0x0001e60000000400 */
[----:B---3--:R-:W-:Y:S01]  /*0430*/  HMNMX2 R9, R6.H0_H0, R9.H0_H0, !PT ;  /* 0x2000000906097240 */ /* 0x008fe20007800800 */
[----:B------:R0:W-:Y:S03]  /*0440*/  STS.U16 [R3], R6 ;  /* 0x0000000603007388 */ /* 0x0001e60000000400 */
[----:B----4-:R-:W-:Y:S01]  /*0450*/  HMNMX2 R8, R9.H0_H0, R8.H0_H0, !PT ;  /* 0x2000000809087240 */ /* 0x010fe20007800800 */
[----:B------:R0:W-:Y:S03]  /*0460*/  STS.U16 [R3], R9 ;  /* 0x0000000903007388 */ /* 0x0001e60000000400 */
[----:B-----5:R-:W-:Y:S01]  /*0470*/  HMNMX2 R11, R8.H0_H0, R11.H0_H0, !PT ;  /* 0x2000000b080b7240 */ /* 0x020fe20007800800 */
        /* <DEDUP_REMOVED lines=11> */
.L_x_529:
        /* <DEDUP_REMOVED lines=13> */
.L_x_3530:


//--------------------- .text.contiguous_reduce33_f64 --------------------------
	.section	.text.contiguous_reduce33_f64,"ax",@progbits
	.align	128
        .global         contiguous_reduce33_f64
        .type           contiguous_reduce33_f64,@function
        .size           contiguous_reduce33_f64,(.L_x_3531 - contiguous_reduce33_f64)
        .other          contiguous_reduce33_f64,@"STO_CUDA_ENTRY STV_DEFAULT"
contiguous_reduce33_f64:
.text.contiguous_reduce33_f64:
[----:B------:R-:W-:Y:S01]  /*0000*/  LDC R1, c[0x0][0x37c] ;  /* 0x0000df00ff017b82 */ /* 0x000fe20000000800 */
[----:B------:R-:W0:Y:S01]  /*0010*/  S2R R8, SR_TID.Y ;  /* 0x0000000000087919 */ /* 0x000e220000002200 */
[----:B------:R-:W1:Y:S06]  /*0020*/  LDCU UR8, c[0x0][0x360] ;  /* 0x00006c00ff0877ac */ /* 0x000e6c0008000800 */
[----:B------:R-:W0:Y:S01]  /*0030*/  S2UR UR9, SR_CTAID.Y ;  /* 0x00000000000979c3 */ /* 0x000e220000002600 */
[----:B------:R-:W-:Y:S01]  /*0040*/  IMAD.MOV.U32 R6, RZ, RZ, 0x0 ;  /* 0x00000000ff067424 */ /* 0x000fe200078e00ff */
[----:B------:R-:W1:Y:S01]  /*0050*/  S2R R13, SR_TID.X ;  /* 0x00000000000d7919 */ /* 0x000e620000002100 */
[----:B------:R-:W2:Y:S01]  /*0060*/  LDCU.64 UR6, c[0x0][0x3a0] ;  /* 0x00007400ff0677ac */ /* 0x000ea20008000a00 */
[----:B------:R-:W-:Y:S01]  /*0070*/  IMAD.MOV.U32 R7, RZ, RZ, -0x100000 ;  /* 0xfff00000ff077424 */ /* 0x000fe200078e00ff */
[----:B------:R-:W3:Y:S01]  /*0080*/  S2R R2, SR_CTAID.X ;  /* 0x0000000000027919 */ /* 0x000ee20000002500 */
[----:B------:R-:W-:-:S02]  /*0090*/  UMOV UR4, 0x400 ;  /* 0x0000040000047882 */ /* 0x000fc40000000000 */
[----:B------:R-:W0:Y:S08]  /*00a0*/  LDC R15, c[0x0][0x364] ;  /* 0x0000d900ff0f7b82 */ /* 0x000e300000000800 */
[----:B------:R-:W4:Y:S08]  /*00b0*/  LDC.64 R4, c[0x0][0x398] ;  /* 0x0000e600ff047b82 */ /* 0x000f300000000a00 */
[----:B------:R-:W5:Y:S01]  /*00c0*/  S2UR UR5, SR_CgaCtaId ;  /* 0x00000000000579c3 */ /* 0x000f620000008800 */
[----:B0-----:R-:W-:-:S02]  /*00d0*/  IMAD R3, R15, UR9, R8 ;  /* 0x000000090f037c24 */ /* 0x001fc4000f8e0208 */
[----:B-1----:R-:W-:-:S03]  /*00e0*/  IMAD R0, R8, UR8, R13 ;  /* 0x0000000808007c24 */ /* 0x002fc6000f8e020d */
[----:B--2---:R-:W-:Y:S01]  /*00f0*/  ISETP.GE.U32.AND P0, PT, R3, UR6, PT ;  /* 0x0000000603007c0c */ /* 0x004fe2000bf06070 */
[----:B---3--:R-:W-:-:S03]  /*0100*/  IMAD R2, R2, UR8, R13 ;  /* 0x0000000802027c24 */ /* 0x008fc6000f8e020d */
[----:B------:R-:W-:Y:S02]  /*0110*/  ISETP.GE.U32.AND.EX P0, PT, RZ, UR7, PT, P0 ;  /* 0x00000007ff007c0c */ /* 0x000fe4000bf06100 */
[----:B----4-:R-:W-:-:S04]  /*0120*/  ISETP.GE.U32.AND P1, PT, R2, R4, PT ;  /* 0x000000040200720c */ /* 0x010fc80003f26070 */
[----:B------:R-:W-:Y:S01]  /*0130*/  ISETP.GE.U32.OR.EX P0, PT, RZ, R5, P0, P1 ;  /* 0x00000005ff00720c */ /* 0x000fe20000706510 */
[----:B-----5:R-:W-:-:S06]  /*0140*/  ULEA UR4, UR5, UR4, 0x18 ;  /* 0x0000000405047291 */ /* 0x020fcc000f8ec0ff */
[----:B------:R-:W-:-:S05]  /*0150*/  LEA R9, R0, UR4, 0x3 ;  /* 0x0000000400097c11 */ /* 0x000fca000f8e18ff */
[----:B------:R0:W-:Y:S01]  /*0160*/  STS.64 [R9], R6 ;  /* 0x0000000609007388 */ /* 0x0001e20000000a00 */
[----:B------:R-:W-:Y:S05]  /*0170*/  @P0 EXIT ;  /* 0x000000000000094d */ /* 0x000fea0003800000 */
[----:B0-----:R-:W0:Y:S01]  /*0180*/  LDC.64 R6, c[0x0][0x388] ;  /* 0x0000e200ff067b82 */ /* 0x001e220000000a00 */
[----:B------:R-:W1:Y:S01]  /*0190*/  LDCU.64 UR6, c[0x0][0x358] ;  /* 0x00006b00ff0677ac */ /* 0x000e620008000a00 */
[----:B------:R-:W-:-:S04]  /*01a0*/  IMAD R11, R3, R4, R2 ;  /* 0x00000004030b7224 */ /* 0x000fc800078e0202 */
[----:B0-----:R-:W-:-:S06]  /*01b0*/  IMAD.WIDE.U32 R6, R11, 0x8, R6 ;  /* 0x000000080b067825 */ /* 0x001fcc00078e0006 */
[----:B-1----:R-:W2:Y:S01]  /*01c0*/  LDG.E.64 R6, desc[UR6][R6.64] ;  /* 0x0000000606067981 */ /* 0x002ea2000c1e1b00 */
[----:B------:R-:W-:-:S03]  /*01d0*/  ISETP.NE.AND P0, PT, R8, RZ, PT ;  /* 0x000000ff0800720c */ /* 0x000fc60003f05270 */
[----:B--2---:R0:W-:Y:S01]  /*01e0*/  STS.64 [R9], R6 ;  /* 0x0000000609007388 */ /* 0x0041e20000000a00 */
[----:B------:R-:W-:Y:S09]  /*01f0*/  BAR.SYNC.DEFER_BLOCKING 0x0 ;  /* 0x0000000000007b1d */ /* 0x000ff20000010000 */
[----:B------:R-:W-:Y:S05]  /*0200*/  @P0 EXIT ;  /* 0x000000000000094d */ /* 0x000fea0003800000 */
[----:B------:R-:W-:-:S13]  /*0210*/  ISETP.GT.U32.AND P0, PT, R15, 0x1, PT ;  /* 0x000000010f00780c */ /* 0x000fda0003f04070 */
[----:B------:R-:W-:-:S06]  /*0220*/  @!P0 LEA R16, R13, UR4, 0x3 ;  /* 0x000000040d108c11 */ /* 0x000fcc000f8e18ff */
[----:B------:R-:W1:Y:S01]  /*0230*/  @!P0 LDS.64 R16, [R16] ;  /* 0x0000000010108984 */ /* 0x000e620000000a00 */
[----:B------:R-:W-:Y:S05]  /*0240*/  @!P0 BRA `(.L_x_530) ;  /* 0x0000000800b88947 */ /* 0x000fea0003800000 */
[----:B0-----:R-:W-:Y:S01]  /*0250*/  LEA R7, R13, UR4, 0x3 ;  /* 0x000000040d077c11 */ /* 0x001fe2000f8e18ff */
[C---:B------:R-:W-:Y:S02]  /*0260*/  VIADD R0, R15.reuse, 0xfffffffe ;  /* 0xfffffffe0f007836 */ /* 0x040fe40000000000 */
[----:B------:R-:W-:Y:S02]  /*0270*/  VIADD R6, R15, 0xffffffff ;  /* 0xffffffff0f067836 */ /* 0x000fe40000000000 */
[----:B-1----:R0:W1:Y:S01]  /*0280*/  LDS.64 R16, [R7] ;  /* 0x0000000007107984 */ /* 0x0020620000000a00 */
[----:B------:R-:W-:Y:S01]  /*0290*/  ISETP.GE.U32.AND P0, PT, R0, 0x7, PT ;  /* 0x000000070000780c */ /* 0x000fe20003f06070 */
[----:B------:R-:W-:Y:S01]  /*02a0*/  IMAD.MOV.U32 R10, RZ, RZ, 0x1 ;  /* 0x00000001ff0a7424 */ /* 0x000fe200078e00ff */
[----:B------:R-:W-:-:S11]  /*02b0*/  LOP3.LUT R0, R6, 0x7, RZ, 0xc0, !PT ;  /* 0x0000000706007812 */ /* 0x000fd600078ec0ff */
[----:B0-----:R-:W-:Y:S05]  /*02c0*/  @!P0 BRA `(.L_x_531) ;  /* 0x0000000400488947 */ /* 0x001fea0003800000 */
[----:B------:R-:W-:Y:S01]  /*02d0*/  USHF.L.U32 UR5, UR8, 0x3, URZ ;  /* 0x0000000308057899 */ /* 0x000fe200080006ff */
[----:B------:R-:W-:Y:S01]  /*02e0*/  LOP3.LUT R14, R6, 0xfffffff8, RZ, 0xc0, !PT ;  /* 0xfffffff8060e7812 */ /* 0x000fe200078ec0ff */
[----:B------:R-:W-:Y:S02]  /*02f0*/  IMAD.MOV.U32 R15, RZ, RZ, 0x1 ;  /* 0x00000001ff0f7424 */ /* 0x000fe400078e00ff */
[----:B------:R-:W-:Y:S02]  /*0300*/  IMAD.MOV.U32 R10, RZ, RZ, RZ ;  /* 0x000000ffff0a7224 */ /* 0x000fe400078e00ff */
[----:B------:R-:W-:Y:S01]  /*0310*/  LEA R11, R13, UR5, 0x3 ;  /* 0x000000050d0b7c11 */ /* 0x000fe2000f8e18ff */
[----:B------:R-:W-:-:S04]  /*0320*/  IMAD.MOV R14, RZ, RZ, -R14 ;  /* 0x000000ffff0e7224 */ /* 0x000fc800078e0a0e */
[----:B------:R-:W-:-:S07]  /*0330*/  VIADD R11, R11, UR4 ;  /* 0x000000040b0b7c36 */ /* 0x000fce0008000000 */
.L_x_532:
[----:B------:R-:W0:Y:S01]  /*0340*/  LDS.64 R18, [R11] ;  /* 0x000000000b127984 */ /* 0x000e220000000a00 */
[C---:B------:R-:W-:Y:S01]  /*0350*/  IMAD R8, R15.reuse, UR8, RZ ;  /* 0x000000080f087c24 */ /* 0x040fe2000f8e02ff */
[----:B------:R-:W-:Y:S01]  /*0360*/  IADD3 R14, PT, PT, R14, 0x8, RZ ;  /* 0x000000080e0e7810 */ /* 0x000fe20007ffe0ff */
[----:B-1----:R-:W-:Y:S02]  /*0370*/  IMAD.MOV.U32 R23, RZ, RZ, R16 ;  /* 0x000000ffff177224 */ /* 0x002fe400078e0010 */
[----:B------:R-:W-:Y:S01]  /*0380*/  IMAD.MOV.U32 R25, RZ, RZ, R17 ;  /* 0x000000ffff197224 */ /* 0x000fe200078e0011 */
[----:B------:R-:W-:Y:S01]  /*0390*/  LEA R20, R8, R7, 0x3 ;  /* 0x0000000708147211 */ /* 0x000fe200078e18ff */
[----:B------:R-:W-:Y:S02]  /*03a0*/  VIADD R10, R10, 0x8 ;  /* 0x000000080a0a7836 */ /* 0x000fe40000000000 */
[----:B------:R-:W-:Y:S02]  /*03b0*/  VIADD R15, R15, 0x8 ;  /* 0x000000080f0f7836 */ /* 0x000fe40000000000 */
[----:B------:R1:W2:Y:S01]  /*03c0*/  LDS.64 R12, [R20+UR5] ;  /* 0x00000005140c7984 */ /* 0x0002a20008000a00 */
[----:B------:R-:W-:-:S04]  /*03d0*/  VIADD R21, R20, UR5 ;  /* 0x0000000514157c36 */ /* 0x000fc80008000000 */
[----:B------:R-:W-:Y:S01]  /*03e0*/  VIADD R22, R21, UR5 ;  /* 0x0000000515167c36 */ /* 0x000fe20008000000 */
[----:B------:R-:W3:Y:S01]  /*03f0*/  LDS.64 R8, [R21+UR5] ;  /* 0x0000000515087984 */ /* 0x000ee20008000a00 */
[----:B0-----:R-:W-:Y:S01]  /*0400*/  DSETP.MAX.AND P0, P1, R18, R16, PT ;  /* 0x000000101200722a */ /* 0x001fe2000390f000 */
[----:B------:R-:W-:-:S05]  /*0410*/  IMAD.MOV.U32 R16, RZ, RZ, R19 ;  /* 0x000000ffff107224 */ /* 0x000fca00078e0013 */
[----:B------:R-:W-:Y:S02]  /*0420*/  SEL R18, R18, R23, P0 ;  /* 0x0000001712127207 */ /* 0x000fe40000000000 */
[----:B------:R-:W-:Y:S02]  /*0430*/  FSEL R27, R16, R25, P0 ;  /* 0x00000019101b7208 */ /* 0x000fe40000000000 */
[----:B------:R3:W0:Y:S01]  /*0440*/  LDS.64 R16, [R22+UR5] ;  /* 0x0000000516107984 */ /* 0x0006220008000a00 */
[----:B-1----:R-:W-:Y:S01]  /*0450*/  IMAD.MOV.U32 R20, RZ, RZ, R18 ;  /* 0x000000ffff147224 */ /* 0x002fe200078e0012 */
[----:B--2---:R-:W-:Y:S02]  /*0460*/  MOV R24, R13 ;  /* 0x0000000d00187202 */ /* 0x004fe40000000f00 */
[----:B------:R-:W-:-:S05]  /*0470*/  @P1 LOP3.LUT R27, R25, 0x80000, RZ, 0xfc, !PT ;  /* 0x00080000191b1812 */ /* 0x000fca00078efcff */
[----:B------:R-:W-:-:S06]  /*0480*/  IMAD.MOV.U32 R19, RZ, RZ, R27 ;  /* 0x000000ffff137224 */ /* 0x000fcc00078e001b */
[----:B------:R-:W-:-:S06]  /*0490*/  DSETP.MAX.AND P0, P1, R18, R12, PT ;  /* 0x0000000c1200722a */ /* 0x000fcc000390f000 */
[----:B------:R-:W-:Y:S02]  /*04a0*/  FSEL R19, R19, R24, P0 ;  /* 0x0000001813137208 */ /* 0x000fe40000000000 */
[----:B------:R-:W-:Y:S01]  /*04b0*/  SEL R18, R20, R12, P0 ;  /* 0x0000000c14127207 */ /* 0x000fe20000000000 */
[----:B------:R-:W-:Y:S02]  /*04c0*/  VIADD R20, R22, UR5 ;  /* 0x0000000516147c36 */ /* 0x000fe40008000000 */
[----:B---3--:R-:W-:Y:S02]  /*04d0*/  IMAD.MOV.U32 R22, RZ, RZ, R9 ;  /* 0x000000ffff167224 */ /* 0x008fe400078e0009 */
[----:B------:R-:W-:Y:S01]  /*04e0*/  IMAD.MOV.U32 R21, RZ, RZ, R18 ;  /* 0x000000ffff157224 */ /* 0x000fe200078e0012 */
[----:B------:R-:W-:Y:S01]  /*04f0*/  @P1 LOP3.LUT R19, R24, 0x80000, RZ, 0xfc, !PT ;  /* 0x0008000018131812 */ /* 0x000fe200078efcff */
[----:B------:R1:W2:Y:S05]  /*0500*/  LDS.64 R12, [R20+UR5] ;  /* 0x00000005140c7984 */ /* 0x0002aa0008000a00 */
[----:B------:R-:W-:-:S06]  /*0510*/  DSETP.MAX.AND P0, P1, R18, R8, PT ;  /* 0x000000081200722a */ /* 0x000fcc000390f000 */
[----:B------:R-:W-:Y:S02]  /*0520*/  FSEL R19, R19, R22, P0 ;  /* 0x0000001613137208 */ /* 0x000fe40000000000 */
[----:B------:R-:W-:Y:S01]  /*0530*/  SEL R18, R21, R8, P0 ;  /* 0x0000000815127207 */ /* 0x000fe20000000000 */
[----:B------:R-:W-:-:S04]  /*0540*/  VIADD R21, R20, UR5 ;  /* 0x0000000514157c36 */ /* 0x000fc80008000000 */
[----:B-1----:R-:W-:Y:S01]  /*0550*/  IMAD.MOV.U32 R20, RZ, RZ, R18 ;  /* 0x000000ffff147224 */ /* 0x002fe200078e0012 */
[----:B------:R-:W-:Y:S01]  /*0560*/  @P1 LOP3.LUT R19, R22, 0x80000, RZ, 0xfc, !PT ;  /* 0x0008000016131812 */ /* 0x000fe200078efcff */
[----:B------:R1:W3:Y:S01]  /*0570*/  LDS.64 R8, [R21+UR5] ;  /* 0x0000000515087984 */ /* 0x0002e20008000a00 */
[----:B0-----:R-:W-:-:S04]  /*0580*/  IMAD.MOV.U32 R22, RZ, RZ, R17 ;  /* 0x000000ffff167224 */ /* 0x001fc800078e0011 */
[----:B------:R-:W-:-:S06]  /*0590*/  DSETP.MAX.AND P0, P1, R18, R16, PT ;  /* 0x000000101200722a */ /* 0x000fcc000390f000 */
[----:B------:R-:W-:Y:S02]  /*05a0*/  FSEL R19, R19, R22, P0 ;  /* 0x0000001613137208 */ /* 0x000fe40000000000 */
[----:B------:R-:W-:Y:S01]  /*05b0*/  SEL R18, R20, R16, P0 ;  /* 0x0000001014127207 */ /* 0x000fe20000000000 */
[----:B------:R-:W-:-:S03]  /*05c0*/  VIADD R20, R21, UR5 ;  /* 0x0000000515147c36 */ /* 0x000fc60008000000 */
[----:B-1----:R-:W-:Y:S02]  /*05d0*/  MOV R21, R18 ;  /* 0x0000001200157202 */ /* 0x002fe40000000f00 */
[----:B------:R-:W-:Y:S01]  /*05e0*/  @P1 LOP3.LUT R19, R22, 0x80000, RZ, 0xfc, !PT ;  /* 0x0008000016131812 */ /* 0x000fe200078efcff */
[----:B------:R0:W1:Y:S01]  /*05f0*/  LDS.64 R16, [R20+UR5] ;  /* 0x0000000514107984 */ /* 0x0000620008000a00 */
[----:B--2---:R-:W-:-:S04]  /*0600*/  IMAD.MOV.U32 R22, RZ, RZ, R13 ;  /* 0x000000ffff167224 */ /* 0x004fc800078e000d */
[----:B------:R-:W-:-:S06]  /*0610*/  DSETP.MAX.AND P0, P1, R18, R12, PT ;  /* 0x0000000c1200722a */ /* 0x000fcc000390f000 */
[----:B------:R-:W-:Y:S02]  /*0620*/  FSEL R19, R19, R22, P0 ;  /* 0x0000001613137208 */ /* 0x000fe40000000000 */
[----:B------:R-:W-:Y:S01]  /*0630*/  SEL R18, R21, R12, P0 ;  /* 0x0000000c15127207 */ /* 0x000fe20000000000 */
[----:B------:R-:W-:-:S05]  /*0640*/  VIADD R12, R20, UR5 ;  /* 0x00000005140c7c36 */ /* 0x000fca0008000000 */
[----:B------:R-:W-:Y:S01]  /*0650*/  @P1 LOP3.LUT R19, R22, 0x80000, RZ, 0xfc, !PT ;  /* 0x0008000016131812 */ /* 0x000fe200078efcff */
[----:B------:R-:W2:Y:S01]  /*0660*/  LDS.64 R12, [R12+UR5] ;  /* 0x000000050c0c7984 */ /* 0x000ea20008000a00 */
[----:B---3--:R-:W-:-:S03]  /*0670*/  IMAD.MOV.U32 R21, RZ, RZ, R9 ;  /* 0x000000ffff157224 */ /* 0x008fc600078e0009 */
[----:B0-----:R-:W-:Y:S01]  /*0680*/  IMAD.MOV.U32 R20, RZ, RZ, R19 ;  /* 0x000000ffff147224 */ /* 0x001fe200078e0013 */
[----:B------:R-:W-:-:S06]  /*0690*/  DSETP.MAX.AND P0, P1, R18, R8, PT ;  /* 0x000000081200722a */ /* 0x000fcc000390f000 */
[----:B------:R-:W-:Y:S02]  /*06a0*/  FSEL R23, R20, R21, P0 ;  /* 0x0000001514177208 */ /* 0x000fe40000000000 */
[----:B------:R-:W-:Y:S02]  /*06b0*/  SEL R8, R18, R8, P0 ;  /* 0x0000000812087207 */ /* 0x000fe40000000000 */
[----:B------:R-:W0:Y:S03]  /*06c0*/  LDC R18, c[0x0][0x360] ;  /* 0x0000d800ff127b82 */ /* 0x000e260000000800 */
[----:B------:R-:W-:Y:S01]  /*06d0*/  IMAD.MOV.U32 R19, RZ, RZ, R8 ;  /* 0x000000ffff137224 */ /* 0x000fe200078e0008 */
[----:B------:R-:W-:Y:S01]  /*06e0*/  @P1 LOP3.LUT R23, R21, 0x80000, RZ, 0xfc, !PT ;  /* 0x0008000015171812 */ /* 0x000fe200078efcff */
[----:B-1----:R-:W-:-:S04]  /*06f0*/  IMAD.MOV.U32 R20, RZ, RZ, R17 ;  /* 0x000000ffff147224 */ /* 0x002fc800078e0011 */
[----:B------:R-:W-:-:S06]  /*0700*/  IMAD.MOV.U32 R9, RZ, RZ, R23 ;  /* 0x000000ffff097224 */ /* 0x000fcc00078e0017 */
[----:B------:R-:W-:-:S06]  /*0710*/  DSETP.MAX.AND P0, P1, R8, R16, PT ;  /* 0x000000100800722a */ /* 0x000fcc000390f000 */
[----:B------:R-:W-:Y:S02]  /*0720*/  FSEL R9, R9, R20, P0 ;  /* 0x0000001409097208 */ /* 0x000fe40000000000 */
[----:B------:R-:W-:Y:S01]  /*0730*/  SEL R8, R19, R16, P0 ;  /* 0x0000001013087207 */ /* 0x000fe20000000000 */
[----:B0-----:R-:W-:Y:S01]  /*0740*/  IMAD R11, R18, 0x40, R11 ;  /* 0x00000040120b7824 */ /* 0x001fe200078e020b */
[----:B------:R-:W-:-:S03]  /*0750*/  ISETP.NE.AND P0, PT, R14, RZ, PT ;  /* 0x000000ff0e00720c */ /* 0x000fc60003f05270 */
[----:B------:R-:W-:Y:S01]  /*0760*/  IMAD.MOV.U32 R16, RZ, RZ, R8 ;  /* 0x000000ffff107224 */ /* 0x000fe200078e0008 */
[----:B------:R-:W-:-:S06]  /*0770*/  @P1 LOP3.LUT R9, R20, 0x80000, RZ, 0xfc, !PT ;  /* 0x0008000014091812 */ /* 0x000fcc00078efcff */
[----:B--2---:R-:W-:Y:S01]  /*0780*/  DSETP.MAX.AND P1, P2, R8, R12, PT ;  /* 0x0000000c0800722a */ /* 0x004fe20003a2f000 */
[----:B------:R-:W-:-:S05]  /*0790*/  IMAD.MOV.U32 R8, RZ, RZ, R13 ;  /* 0x000000ffff087224 */ /* 0x000fca00078e000d */
[----:B------:R-:W-:Y:S02]  /*07a0*/  SEL R16, R16, R12, P1 ;  /* 0x0000000c10107207 */ /* 0x000fe40000800000 */
[----:B------:R-:W-:-:S06]  /*07b0*/  FSEL R17, R9, R8, P1 ;  /* 0x0000000809117208 */ /* 0x000fcc0000800000 */
[----:B------:R-:W-:Y:S01]  /*07c0*/  @P2 LOP3.LUT R17, R8, 0x80000, RZ, 0xfc, !PT ;  /* 0x0008000008112812 */ /* 0x000fe200078efcff */
[----:B------:R-:W-:Y:S06]  /*07d0*/  @P0 BRA `(.L_x_532) ;  /* 0xfffffff800d80947 */ /* 0x000fec000383ffff */
[----:B------:R-:W-:-:S07]  /*07e0*/  VIADD R10, R10, 0x1 ;  /* 0x000000010a0a7836 */ /* 0x000fce0000000000 */
.L_x_531:
[----:B------:R-:W-:-:S13]  /*07f0*/  ISETP.NE.AND P0, PT, R0, RZ, PT ;  /* 0x000000ff0000720c */ /* 0x000fda0003f05270 */
[----:B------:R-:W-:Y:S05]  /*0800*/  @!P0 BRA `(.L_x_533) ;  /* 0x0000000400448947 */ /* 0x000fea0003800000 */
[----:B------:R-:W-:Y:S02]  /*0810*/  ISETP.GE.U32.AND P1, PT, R0, 0x4, PT ;  /* 0x000000040000780c */ /* 0x000fe40003f26070 */
[----:B------:R-:W-:-:S04]  /*0820*/  LOP3.LUT R19, R6, 0x3, RZ, 0xc0, !PT ;  /* 0x0000000306137812 */ /* 0x000fc800078ec0ff */
[----:B------:R-:W-:-:S07]  /*0830*/  ISETP.NE.AND P0, PT, R19, RZ, PT ;  /* 0x000000ff1300720c */ /* 0x000fce0003f05270 */
[----:B------:R-:W-:Y:S06]  /*0840*/  @!P1 BRA `(.L_x_534) ;  /* 0x00000000009c9947 */ /* 0x000fec0003800000 */
[----:B------:R-:W-:Y:S01]  /*0850*/  IMAD R0, R10, UR8, RZ ;  /* 0x000000080a007c24 */ /* 0x000fe2000f8e02ff */
[----:B------:R-:W0:Y:S01]  /*0860*/  LDC R21, c[0x0][0x360] ;  /* 0x0000d800ff157b82 */ /* 0x000e220000000800 */
[----:B-1----:R-:W-:Y:S02]  /*0870*/  IMAD.MOV.U32 R20, RZ, RZ, R17 ;  /* 0x000000ffff147224 */ /* 0x002fe400078e0011 */
[----:B------:R-:W-:Y:S02]  /*0880*/  IMAD R0, R0, 0x8, R7 ;  /* 0x0000000800007824 */ /* 0x000fe400078e0207 */
[----:B------:R-:W-:-:S03]  /*0890*/  VIADD R10, R10, 0x4 ;  /* 0x000000040a0a7836 */ /* 0x000fc60000000000 */
[----:B------:R-:W1:Y:S01]  /*08a0*/  LDS.64 R14, [R0] ;  /* 0x00000000000e7984 */ /* 0x000e620000000a00 */
[----:B0-----:R-:W-:-:S05]  /*08b0*/  LEA R11, R21, R0, 0x3 ;  /* 0x00000000150b7211 */ /* 0x001fca00078e18ff */
[----:B------:R-:W0:Y:S01]  /*08c0*/  LDS.64 R12, [R11] ;  /* 0x000000000b0c7984 */ /* 0x000e220000000a00 */
[----:B------:R-:W-:-:S05]  /*08d0*/  IMAD R18, R21, 0x8, R11 ;  /* 0x0000000815127824 */ /* 0x000fca00078e020b */
[----:B------:R-:W2:Y:S01]  /*08e0*/  LDS.64 R8, [R18] ;  /* 0x0000000012087984 */ /* 0x000ea20000000a00 */
[----:B-1----:R-:W-:Y:S01]  /*08f0*/  DSETP.MAX.AND P1, P2, R16, R14, PT ;  /* 0x0000000e1000722a */ /* 0x002fe20003a2f000 */
[----:B------:R-:W-:Y:S02]  /*0900*/  IMAD.MOV.U32 R23, RZ, RZ, R15 ;  /* 0x000000ffff177224 */ /* 0x000fe400078e000f */
[----:B------:R-:W-:-:S03]  /*0910*/  IMAD R17, R21, 0x8, R18 ;  /* 0x0000000815117824 */ /* 0x000fc600078e0212 */
[----:B------:R-:W-:Y:S02]  /*0920*/  FSEL R25, R20, R23, P1 ;  /* 0x0000001714197208 */ /* 0x000fe40000800000 */
[----:B------:R-:W-:Y:S02]  /*0930*/  SEL R16, R16, R14, P1 ;  /* 0x0000000e10107207 */ /* 0x000fe40000800000 */
[----:B------:R1:W3:Y:S04]  /*0940*/  LDS.64 R14, [R17] ;  /* 0x00000000110e7984 */ /* 0x0002e80000000a00 */
[----:B------:R-:W-:-:S05]  /*0950*/  @P2 LOP3.LUT R25, R23, 0x80000, RZ, 0xfc, !PT ;  /* 0x0008000017192812 */ /* 0x000fca00078efcff */
[----:B-1----:R-:W-:Y:S02]  /*0960*/  IMAD.MOV.U32 R17, RZ, RZ, R25 ;  /* 0x000000ffff117224 */ /* 0x002fe400078e0019 */
[----:B0-----:R-:W-:Y:S02]  /*0970*/  IMAD.MOV.U32 R11, RZ, RZ, R13 ;  /* 0x000000ffff0b7224 */ /* 0x001fe400078e000d */
[----:B------:R-:W-:Y:S02]  /*0980*/  IMAD.MOV.U32 R0, RZ, RZ, R17 ;  /* 0x000000ffff007224 */ /* 0x000fe400078e0011 */
[----:B------:R-:W-:-:S06]  /*0990*/  DSETP.MAX.AND P1, P2, R16, R12, PT ;  /* 0x0000000c1000722a */ /* 0x000fcc0003a2f000 */
[----:B------:R-:W-:Y:S02]  /*09a0*/  FSEL R21, R0, R11, P1 ;  /* 0x0000000b00157208 */ /* 0x000fe40000800000 */
[----:B------:R-:W-:-:S06]  /*09b0*/  SEL R12, R16, R12, P1 ;  /* 0x0000000c100c7207 */ /* 0x000fcc0000800000 */
[----:B------:R-:W-:Y:S01]  /*09c0*/  @P2 LOP3.LUT R21, R11, 0x80000, RZ, 0xfc, !PT ;  /* 0x000800000b152812 */ /* 0x000fe200078efcff */
[----:B--2---:R-:W-:-:S03]  /*09d0*/  IMAD.MOV.U32 R11, RZ, RZ, R9 ;  /* 0x000000ffff0b7224 */ /* 0x004fc600078e0009 */
[----:B------:R-:W-:-:S05]  /*09e0*/  MOV R13, R21 ;  /* 0x00000015000d7202 */ /* 0x000fca0000000f00 */
[----:B------:R-:W-:Y:S01]  /*09f0*/  IMAD.MOV.U32 R0, RZ, RZ, R13 ;  /* 0x000000ffff007224 */ /* 0x000fe200078e000d */
[----:B------:R-:W-:-:S06]  /*0a00*/  DSETP.MAX.AND P1, P2, R12, R8, PT ;  /* 0x000000080c00722a */ /* 0x000fcc0003a2f000 */
[----:B------:R-:W-:Y:S02]  /*0a10*/  FSEL R17, R0, R11, P1 ;  /* 0x0000000b00117208 */ /* 0x000fe40000800000 */
[----:B------:R-:W-:-:S06]  /*0a20*/  SEL R8, R12, R8, P1 ;  /* 0x000000080c087207 */ /* 0x000fcc0000800000 */
[----:B------:R-:W-:-:S05]  /*0a30*/  @P2 LOP3.LUT R17, R11, 0x80000, RZ, 0xfc, !PT ;  /* 0x000800000b112812 */ /* 0x000fca00078efcff */
[----:B------:R-:W-:Y:S02]  /*0a40*/  IMAD.MOV.U32 R9, RZ, RZ, R17 ;  /* 0x000000ffff097224 */ /* 0x000fe400078e0011 */
[----:B---3--:R-:W-:Y:S02]  /*0a50*/  IMAD.MOV.U32 R17, RZ, RZ, R14 ;  /* 0x000000ffff117224 */ /* 0x008fe400078e000e */
[----:B------:R-:W-:Y:S02]  /*0a60*/  IMAD.MOV.U32 R0, RZ, RZ, R9 ;  /* 0x000000ffff007224 */ /* 0x000fe400078e0009 */
[----:B------:R-:W-:-:S06]  /*0a70*/  DSETP.MAX.AND P1, P2, R8, R14, PT ;  /* 0x0000000e0800722a */ /* 0x000fcc0003a2f000 */
[----:B------:R-:W-:Y:S02]  /*0a80*/  FSEL R11, R0, R15, P1 ;  /* 0x0000000f000b7208 */ /* 0x000fe40000800000 */
[----:B------:R-:W-:-:S06]  /*0a90*/  SEL R16, R8, R17, P1 ;  /* 0x0000001108107207 */ /* 0x000fcc0000800000 */
[----:B------:R-:W-:-:S05]  /*0aa0*/  @P2 LOP3.LUT R11, R15, 0x80000, RZ, 0xfc, !PT ;  /* 0x000800000f0b2812 */ /* 0x000fca00078efcff */
[----:B------:R-:W-:-:S07]  /*0ab0*/  IMAD.MOV.U32 R17, RZ, RZ, R11 ;  /* 0x000000ffff117224 */ /* 0x000fce00078e000b */
.L_x_534:
[----:B------:R-:W-:Y:S05]  /*0ac0*/  @!P0 BRA `(.L_x_533) ;  /* 0x0000000000948947 */ /* 0x000fea0003800000 */
[----:B------:R-:W-:Y:S02]  /*0ad0*/  ISETP.NE.AND P1, PT, R19, 0x1, PT ;  /* 0x000000011300780c */ /* 0x000fe40003f25270 */
[----:B------:R-:W-:-:S04]  /*0ae0*/  LOP3.LUT R6, R6, 0x1, RZ, 0xc0, !PT ;  /* 0x0000000106067812 */ /* 0x000fc800078ec0ff */
[----:B------:R-:W-:-:S07]  /*0af0*/  ISETP.NE.U32.AND P0, PT, R6, 0x1, PT ;  /* 0x000000010600780c */ /* 0x000fce0003f05070 */
[----:B------:R-:W-:Y:S06]  /*0b00*/  @!P1 BRA `(.L_x_535) ;  /* 0x0000000000549947 */ /* 0x000fec0003800000 */
[C---:B------:R-:W-:Y:S01]  /*0b10*/  IMAD R0, R10.reuse, UR8, RZ ;  /* 0x000000080a007c24 */ /* 0x040fe2000f8e02ff */
[----:B------:R-:W0:Y:S01]  /*0b20*/  LDC R11, c[0x0][0x360] ;  /* 0x0000d800ff0b7b82 */ /* 0x000e220000000800 */
[----:B-1----:R-:W-:Y:S02]  /*0b30*/  IMAD.MOV.U32 R6, RZ, RZ, R17 ;  /* 0x000000ffff067224 */ /* 0x002fe400078e0011 */
[----:B------:R-:W-:Y:S01]  /*0b40*/  VIADD R10, R10, 0x2 ;  /* 0x000000020a0a7836 */ /* 0x000fe20000000000 */
[----:B------:R-:W-:-:S05]  /*0b50*/  LEA R0, R0, R7, 0x3 ;  /* 0x0000000700007211 */ /* 0x000fca00078e18ff */
[----:B------:R-:W1:Y:S01]  /*0b60*/  LDS.64 R8, [R0] ;  /* 0x0000000000087984 */ /* 0x000e620000000a00 */
[----:B0-----:R-:W-:-:S06]  /*0b70*/  IMAD R12, R11, 0x8, R0 ;  /* 0x000000080b0c7824 */ /* 0x001fcc00078e0200 */
[----:B------:R-:W0:Y:S01]  /*0b80*/  LDS.64 R12, [R12] ;  /* 0x000000000c0c7984 */ /* 0x000e220000000a00 */
[----:B-1----:R-:W-:Y:S01]  /*0b90*/  DSETP.MAX.AND P1, P2, R16, R8, PT ;  /* 0x000000081000722a */ /* 0x002fe20003a2f000 */
[----:B------:R-:W-:-:S05]  /*0ba0*/  IMAD.MOV.U32 R11, RZ, RZ, R9 ;  /* 0x000000ffff0b7224 */ /* 0x000fca00078e0009 */
[----:B------:R-:W-:Y:S02]  /*0bb0*/  FSEL R15, R6, R11, P1 ;  /* 0x0000000b060f7208 */ /* 0x000fe40000800000 */
[----:B------:R-:W-:-:S06]  /*0bc0*/  SEL R8, R16, R8, P1 ;  /* 0x0000000810087207 */ /* 0x000fcc0000800000 */
[----:B------:R-:W-:-:S05]  /*0bd0*/  @P2 LOP3.LUT R15, R11, 0x80000, RZ, 0xfc, !PT ;  /* 0x000800000b0f2812 */ /* 0x000fca00078efcff */
[----:B------:R-:W-:Y:S02]  /*0be0*/  IMAD.MOV.U32 R9, RZ, RZ, R15 ;  /* 0x000000ffff097224 */ /* 0x000fe400078e000f */
[----:B0-----:R-:W-:Y:S02]  /*0bf0*/  IMAD.MOV.U32 R17, RZ, RZ, R12 ;  /* 0x000000ffff117224 */ /* 0x001fe400078e000c */
[----:B------:R-:W-:Y:S02]  /*0c00*/  IMAD.MOV.U32 R0, RZ, RZ, R9 ;  /* 0x000000ffff007224 */ /* 0x000fe400078e0009 */
[----:B------:R-:W-:-:S06]  /*0c10*/  DSETP.MAX.AND P1, P2, R8, R12, PT ;  /* 0x0000000c0800722a */ /* 0x000fcc0003a2f000 */
[----:B------:R-:W-:Y:S02]  /*0c20*/  FSEL R11, R0, R13, P1 ;  /* 0x0000000d000b7208 */ /* 0x000fe40000800000 */
[----:B------:R-:W-:-:S06]  /*0c30*/  SEL R16, R8, R17, P1 ;  /* 0x0000001108107207 */ /* 0x000fcc0000800000 */
[----:B------:R-:W-:-:S04]  /*0c40*/  @P2 LOP3.LUT R11, R13, 0x80000, RZ, 0xfc, !PT ;  /* 0x000800000d0b2812 */ /* 0x000fc800078efcff */
[----:B------:R-:W-:-:S07]  /*0c50*/  MOV R17, R11 ;  /* 0x0000000b00117202 */ /* 0x000fce0000000f00 */
.L_x_535:
[----:B------:R-:W-:Y:S02]  /*0c60*/  @!P0 IMAD R10, R10, UR8, RZ ;  /* 0x000000080a0a8c24 */ /* 0x000fe4000f8e02ff */
[----:B-1----:R-:W-:Y:S02]  /*0c70*/  @!P0 IMAD.MOV.U32 R0, RZ, RZ, R17 ;  /* 0x000000ffff008224 */ /* 0x002fe400078e0011 */
[----:B------:R-:W-:-:S06]  /*0c80*/  @!P0 IMAD R8, R10, 0x8, R7 ;  /* 0x000000080a088824 */ /* 0x000fcc00078e0207 */
[----:B------:R-:W0:Y:S02]  /*0c90*/  @!P0 LDS.64 R8, [R8] ;  /* 0x0000000008088984 */ /* 0x000e240000000a00 */
[----:B0-----:R-:W-:Y:S01]  /*0ca0*/  @!P0 DSETP.MAX.AND P1, P2, R16, R8, PT ;  /* 0x000000081000822a */ /* 0x001fe20003a2f000 */
[----:B------:R-:W-:-:S05]  /*0cb0*/  @!P0 IMAD.MOV.U32 R11, RZ, RZ, R9 ;  /* 0x000000ffff0b8224 */ /* 0x000fca00078e0009 */
[----:B------:R-:W-:Y:S01]  /*0cc0*/  @!P0 FSEL R6, R0, R11, P1 ;  /* 0x0000000b00068208 */ /* 0x000fe20000800000 */
[----:B------:R-:W-:Y:S01]  /*0cd0*/  @!P0 IMAD.MOV.U32 R0, RZ, RZ, R16 ;  /* 0x000000ffff008224 */ /* 0x000fe200078e0010 */
[----:B------:R-:W-:Y:S01]  /*0ce0*/  @!P0 LOP3.LUT R13, R11, 0x80000, RZ, 0xfc, !PT ;  /* 0x000800000b0d8812 */ /* 0x000fe200078efcff */
[----:B------:R-:W-:-:S03]  /*0cf0*/  @!P0 IMAD.MOV.U32 R11, RZ, RZ, R8 ;  /* 0x000000ffff0b8224 */ /* 0x000fc600078e0008 */
[----:B------:R-:W-:Y:S02]  /*0d00*/  @!P0 SEL R17, R13, R6, P2 ;  /* 0x000000060d118207 */ /* 0x000fe40001000000 */
[----:B------:R-:W-:-:S07]  /*0d10*/  @!P0 SEL R16, R0, R11, P1 ;  /* 0x0000000b00108207 */ /* 0x000fce0000800000 */
.L_x_533:
[----:B-1----:R2:W-:Y:S02]  /*0d20*/  STS.64 [R7], R16 ;  /* 0x0000001007007388 */ /* 0x0025e40000000a00 */
.L_x_530:
[----:B------:R-:W3:Y:S01]  /*0d30*/  LDCU.64 UR10, c[0x0][0x380] ;  /* 0x00007000ff0a77ac */ /* 0x000ee20008000a00 */
[----:B------:R-:W-:Y:S02]  /*0d40*/  IMAD.MOV.U32 R3, RZ, RZ, RZ ;  /* 0x000000ffff037224 */ /* 0x000fe400078e00ff */
[----:B------:R-:W-:-:S04]  /*0d50*/  IMAD.WIDE.U32 R2, R4, UR9, R2 ;  /* 0x0000000904027c25 */ /* 0x000fc8000f8e0002 */
[----:B------:R-:W-:Y:S01]  /*0d60*/  IMAD R5, R5, UR9, R3 ;  /* 0x0000000905057c24 */ /* 0x000fe2000f8e0203 */
[----:B---3--:R-:W-:-:S04]  /*0d70*/  LEA R4, P0, R2, UR10, 0x3 ;  /* 0x0000000a02047c11 */ /* 0x008fc8000f8018ff */
[----:B------:R-:W-:-:S05]  /*0d80*/  LEA.HI.X R5, R2, UR11, R5, 0x3, P0 ;  /* 0x0000000b02057c11 */ /* 0x000fca00080f1c05 */
[----:B-1----:R-:W-:Y:S01]  /*0d90*/  STG.E.64 desc[UR6][R4.64], R16 ;  /* 0x0000001004007986 */ /* 0x002fe2000c101b06 */
[----:B------:R-:W-:Y:S05]  /*0da0*/  EXIT ;  /* 0x000000000000794d */ /* 0x000fea0003800000 */
.L_x_536:
        /* <DEDUP_REMOVED lines=13> */
.L_x_3531:


//--------------------- .text.contiguous_reduce3_f64 --------------------------
	.section	.text.contiguous_reduce3_f64,"ax",@progbits
	.align	128
        .global         contiguous_reduce3_f64
        .type           contiguous_reduce3_f64,@function
        .size           contiguous_reduce3_f64,(.L_x_3454 - contiguous_reduce3_f64)
        .other          contiguous_reduce3_f64,@"STO_CUDA_ENTRY STV_DEFAULT"
contiguous_reduce3_f64:
.text.contiguous_reduce3_f64:
[----:B------:R-:W-:Y:S01]  /*0000*/  LDC R1, c[0x0][0x37c] ;  /* 0x0000df00ff017b82 */ /* 0x000fe20000000800 */
[----:B------:R-:W0:Y:S01]  /*0010*/  S2R R7, SR_TID.Y ;  /* 0x0000000000077919 */ /* 0x000e220000002200 */
[----:B------:R-:W1:Y:S06]  /*0020*/  LDCU UR7, c[0x0][0x360] ;  /* 0x00006c00ff0777ac */ /* 0x000e6c0008000800 */
[----:B------:R-:W0:Y:S01]  /*0030*/  S2UR UR8, SR_CTAID.Y ;  /* 0x00000000000879c3 */ /* 0x000e220000002600 */
[----:B------:R-:W-:Y:S01]  /*0040*/  HFMA2 R2, -RZ, RZ, 0, 0 ;  /* 0x00000000ff027431 */ /* 0x000fe200000001ff */
[----:B------:R-:W1:Y:S01]  /*0050*/  S2R R6, SR_TID.X ;  /* 0x0000000000067919 */ /* 0x000e620000002100 */
[----:B------:R-:W2:Y:S01]  /*0060*/  LDCU.64 UR10, c[0x0][0x3b0] ;  /* 0x00007600ff0a77ac */ /* 0x000ea20008000a00 */
[----:B------:R-:W-:Y:S01]  /*0070*/  IMAD.MOV.U32 R3, RZ, RZ, -0x100000 ;  /* 0xfff00000ff037424 */ /* 0x000fe200078e00ff */
[----:B------:R-:W3:Y:S01]  /*0080*/  S2R R15, SR_CTAID.X ;  /* 0x00000000000f7919 */ /* 0x000ee20000002500 */
[----:B------:R-:W4:Y:S02]  /*0090*/  LDCU.64 UR12, c[0x0][0x3a8] ;  /* 0x00007500ff0c77ac */ /* 0x000f240008000a00 */
[----:B------:R-:W0:Y:S01]  /*00a0*/  LDC R5, c[0x0][0x364] ;  /* 0x0000d900ff057b82 */ /* 0x000e220000000800 */
[----:B------:R-:W-:-:S07]  /*00b0*/  UMOV UR4, 0x400 ;  /* 0x0000040000047882 */ /* 0x000fce0000000000 */
[----:B------:R-:W5:Y:S01]  /*00c0*/  S2UR UR5, SR_CgaCtaId ;  /* 0x00000000000579c3 */ /* 0x000f620000008800 */
[----:B0-----:R-:W-:Y:S02]  /*00d0*/  IMAD R9, R5, UR8, R7 ;  /* 0x0000000805097c24 */ /* 0x001fe4000f8e0207 */
[----:B-1----:R-:W-:-:S03]  /*00e0*/  IMAD R4, R7, UR7, R6 ;  /* 0x0000000707047c24 */ /* 0x002fc6000f8e0206 */
[----:B--2---:R-:W-:Y:S01]  /*00f0*/  ISETP.GE.U32.AND P0, PT, R9, UR10, PT ;  /* 0x0000000a09007c0c */ /* 0x004fe2000bf06070 */
[----:B---3--:R-:W-:Y:S01]  /*0100*/  IMAD R14, R15, UR7, R6 ;  /* 0x000000070f0e7c24 */ /* 0x008fe2000f8e0206 */
[----:B-----5:R-:W-:Y:S02]  /*0110*/  ULEA UR4, UR5, UR4, 0x18 ;  /* 0x0000000405047291 */ /* 0x020fe4000f8ec0ff */
[----:B------:R-:W-:Y:S02]  /*0120*/  ISETP.GE.U32.AND.EX P0, PT, RZ, UR11, PT, P0 ;  /* 0x0000000bff007c0c */ /* 0x000fe4000bf06100 */
[----:B----4-:R-:W-:Y:S02]  /*0130*/  ISETP.GE.U32.AND P1, PT, R14, UR12, PT ;  /* 0x0000000c0e007c0c */ /* 0x010fe4000bf26070 */
[----:B------:R-:W-:Y:S02]  /*0140*/  LEA R4, R4, UR4, 0x3 ;  /* 0x0000000404047c11 */ /* 0x000fe4000f8e18ff */
[----:B------:R-:W-:-:S03]  /*0150*/  ISETP.GE.U32.OR.EX P0, PT, RZ, UR13, P0, P1 ;  /* 0x0000000dff007c0c */ /* 0x000fc60008706510 */
[----:B------:R0:W-:Y:S10]  /*0160*/  STS.64 [R4], R2 ;  /* 0x0000000204007388 */ /* 0x0001f40000000a00 */
        /* <DEDUP_REMOVED lines=8> */
[----:B0-----:R-:W-:Y:S01]  /*01f0*/  MOV R2, UR4 ;  /* 0x0000000400027c02 */ /* 0x001fe20008000f00 */
[----:B------:R-:W-:Y:S01]  /*0200*/  UMOV UR4, URZ ;  /* 0x000000ff00047c82 */ /* 0x000fe20008000000 */
[----:B------:R-:W-:Y:S02]  /*0210*/  CS2R R28, SRZ ;  /* 0x00000000001c7805 */ /* 0x000fe4000001ff00 */
[----:B------:R-:W-:-:S13]  /*0220*/  ISETP.GE.U32.AND P0, PT, R2, 0x7, PT ;  /* 0x000000070200780c */ /* 0x000fda0003f06070 */
[----:B------:R-:W-:Y:S05]  /*0230*/  @!P0 BRA `(.L_x_538) ;  /* 0x0000001800348947 */ /* 0x000fea0003800000 */
[----:B------:R-:W0:Y:S01]  /*0240*/  LDC.64 R16, c[0x0][0x390] ;  /* 0x0000e400ff107b82 */ /* 0x000e220000000a00 */
[----:B------:R-:W-:Y:S01]  /*0250*/  ULOP3.LUT UR6, UR5, 0xfffffff8, URZ, 0xc0, !UPT ;  /* 0xfffffff805067892 */ /* 0x000fe2000f8ec0ff */
[----:B------:R-:W-:Y:S01]  /*0260*/  CS2R R28, SRZ ;  /* 0x00000000001c7805 */ /* 0x000fe2000001ff00 */
[----:B------:R-:W-:Y:S02]  /*0270*/  UIADD3 UR5, UPT, UPT, UR5, -0x4, URZ ;  /* 0xfffffffc05057890 */ /* 0x000fe4000fffe0ff */
[----:B------:R-:W-:-:S03]  /*0280*/  UIADD3 UR6, UPT, UPT, -UR6, URZ, URZ ;  /* 0x000000ff06067290 */ /* 0x000fc6000fffe1ff */
[----:B------:R-:W1:Y:S01]  /*0290*/  LDC.64 R18, c[0x0][0x398] ;  /* 0x0000e600ff127b82 */ /* 0x000e620000000a00 */
[----:B------:R-:W-:-:S07]  /*02a0*/  IMAD.U32 R2, RZ, RZ, UR5 ;  /* 0x00000005ff027e24 */ /* 0x000fce000f8e00ff */
[----:B------:R-:W2:Y:S08]  /*02b0*/  LDC.64 R20, c[0x0][0x390] ;  /* 0x0000e400ff147b82 */ /* 0x000eb00000000a00 */
[----:B------:R-:W3:Y:S02]  /*02c0*/  LDC.64 R22, c[0x0][0x398] ;  /* 0x0000e600ff167b82 */ /* 0x000ee40000000a00 */
.L_x_555:
[----:B------:R-:W-:-:S05]  /*02d0*/  IADD3 R27, PT, PT, R2, 0x3, RZ ;  /* 0x00000003021b7810 */ /* 0x000fca0007ffe0ff */
[----:B--2---:R-:W-:-:S06]  /*02e0*/  IMAD.WIDE.U32 R36, R27, 0x8, R20 ;  /* 0x000000081b247825 */ /* 0x004fcc00078e0014 */
[----:B------:R-:W2:Y:S02]  /*02f0*/  LDG.E.64 R36, desc[UR10][R36.64] ;  /* 0x0000000a24247981 */ /* 0x000ea4000c1e1b00 */
[----:B--2---:R-:W-:-:S13]  /*0300*/  ISETP.NE.U32.AND P0, PT, R37, RZ, PT ;  /* 0x000000ff2500720c */ /* 0x004fda0003f05070 */
[----:B------:R-:W-:Y:S05]  /*0310*/  @P0 BRA `(.L_x_539) ;  /* 0x0000000000580947 */ /* 0x000fea0003800000 */
[----:B------:R-:W2:Y:S01]  /*0320*/  I2F.U32.RP R0, R36 ;  /* 0x0000002400007306 */ /* 0x000ea20000209000 */
[----:B------:R-:W-:Y:S02]  /*0330*/  IADD3 R3, PT, PT, RZ, -R36, RZ ;  /* 0x80000024ff037210 */ /* 0x000fe40007ffe0ff */
[----:B------:R-:W-:-:S05]  /*0340*/  ISETP.NE.U32.AND P2, PT, R36, RZ, PT ;  /* 0x000000ff2400720c */ /* 0x000fca0003f45070 */
[----:B--2---:R-:W2:Y:S02]  /*0350*/  MUFU.RCP R0, R0 ;  /* 0x0000000000007308 */ /* 0x004ea40000001000 */
[----:B--2---:R-:W-:-:S06]  /*0360*/  VIADD R8, R0, 0xffffffe ;  /* 0x0ffffffe00087836 */ /* 0x004fcc0000000000 */
[----:B------:R2:W4:Y:S02]  /*0370*/  F2I.FTZ.U32.TRUNC.NTZ R9, R8 ;  /* 0x0000000800097305 */ /* 0x000524000021f000 */
[----:B--2---:R-:W-:Y:S02]  /*0380*/  IMAD.MOV.U32 R8, RZ, RZ, RZ ;  /* 0x000000ffff087224 */ /* 0x004fe400078e00ff */
[----:B----4-:R-:W-:-:S04]  /*0390*/  IMAD R3, R3, R9, RZ ;  /* 0x0000000903037224 */ /* 0x010fc800078e02ff */
        /* <DEDUP_REMOVED lines=14> */
.L_x_539:
[----:B------:R-:W-:Y:S01]  /*0480*/  MOV R30, R32 ;  /* 0x00000020001e7202 */ /* 0x000fe20000000f00 */
[----:B------:R-:W-:Y:S01]  /*0490*/  IMAD.MOV.U32 R0, RZ, RZ, R36 ;  /* 0x000000ffff007224 */ /* 0x000fe200078e0024 */
[----:B------:R-:W-:Y:S02]  /*04a0*/  MOV R3, R37 ;  /* 0x0000002500037202 */ /* 0x000fe40000000f00 */
[----:B------:R-:W-:-:S07]  /*04b0*/  MOV R8, 0x4d0 ;  /* 0x000004d000087802 */ /* 0x000fce0000000f00 */
[----:B01-3--:R-:W-:Y:S05]  /*04c0*/  CALL.REL.NOINC `($__internal_12_$__cuda_sm20_div_s64) ;  /* 0x00000038002c7944 */ /* 0x00bfea0003c00000 */
[----:B------:R-:W-:Y:S01]  /*04d0*/  IADD3 R11, P0, PT, RZ, -R10, RZ ;  /* 0x8000000aff0b7210 */ /* 0x000fe20007f1e0ff */
[----:B------:R-:W-:Y:S02]  /*04e0*/  HFMA2 R33, -RZ, RZ, 0, 0 ;  /* 0x00000000ff217431 */ /* 0x000fe400000001ff */
[----:B------:R-:W-:Y:S02]  /*04f0*/  IMAD.MOV.U32 R30, RZ, RZ, R10 ;  /* 0x000000ffff1e7224 */ /* 0x000fe400078e000a */
[----:B------:R-:W-:-:S04]  /*0500*/  IMAD.X R3, RZ, RZ, ~R0, P0 ;  /* 0x000000ffff037224 */ /* 0x000fc800000e0e00 */
[----:B------:R-:W-:Y:S02]  /*0510*/  IMAD R3, R3, R36, RZ ;  /* 0x0000002403037224 */ /* 0x000fe400078e02ff */
[----:B------:R-:W-:-:S04]  /*0520*/  IMAD.WIDE.U32 R8, R36, R11, R32 ;  /* 0x0000000b24087225 */ /* 0x000fc800078e0020 */
[----:B------:R-:W-:Y:S01]  /*0530*/  IMAD R3, R37, R11, R3 ;  /* 0x0000000b25037224 */ /* 0x000fe200078e0203 */
[----:B------:R-:W-:-:S03]  /*0540*/  MOV R39, R8 ;  /* 0x0000000800277202 */ /* 0x000fc60000000f00 */
[----:B------:R-:W-:-:S07]  /*0550*/  IMAD.IADD R3, R9, 0x1, R3 ;  /* 0x0000000109037824 */ /* 0x000fce00078e0203 */
.L_x_540:
[----:B------:R-:W-:Y:S01]  /*0560*/  IADD3 R31, PT, PT, R2, 0x2, RZ ;  /* 0x00000002021f7810 */ /* 0x000fe20007ffe0ff */
[----:B-1----:R-:W-:-:S04]  /*0570*/  IMAD.WIDE.U32 R8, R27, 0x8, R18 ;  /* 0x000000081b087825 */ /* 0x002fc800078e0012 */
[----:B0-----:R-:W-:Y:S02]  /*0580*/  IMAD.WIDE.U32 R36, R31, 0x8, R16 ;  /* 0x000000081f247825 */ /* 0x001fe400078e0010 */
[----:B------:R-:W2:Y:S04]  /*0590*/  LDG.E.64 R8, desc[UR10][R8.64] ;  /* 0x0000000a08087981 */ /* 0x000ea8000c1e1b00 */
[----:B------:R-:W4:Y:S01]  /*05a0*/  LDG.E.64 R36, desc[UR10][R36.64] ;  /* 0x0000000a24247981 */ /* 0x000f22000c1e1b00 */
[-C--:B--2---:R-:W-:Y:S02]  /*05b0*/  IMAD R0, R9, R39.reuse, RZ ;  /* 0x0000002709007224 */ /* 0x084fe400078e02ff */
[----:B------:R-:W-:Y:S01]  /*05c0*/  IMAD.WIDE.U32 R38, R8, R39, R28 ;  /* 0x0000002708267225 */ /* 0x000fe200078e001c */
[----:B----4-:R-:W-:-:S03]  /*05d0*/  ISETP.NE.U32.AND P0, PT, R37, RZ, PT ;  /* 0x000000ff2500720c */ /* 0x010fc60003f05070 */
        /* <DEDUP_REMOVED lines=25> */
.L_x_541:
[----:B------:R-:W-:Y:S01]  /*0770*/  IMAD.MOV.U32 R0, RZ, RZ, R36 ;  /* 0x000000ffff007224 */ /* 0x000fe200078e0024 */
[----:B------:R-:W-:Y:S02]  /*0780*/  MOV R3, R37 ;  /* 0x0000002500037202 */ /* 0x000fe40000000f00 */
[----:B------:R-:W-:-:S07]  /*0790*/  MOV R8, 0x7b0 ;  /* 0x000007b000087802 */ /* 0x000fce0000000f00 */
[----:B---3--:R-:W-:Y:S05]  /*07a0*/  CALL.REL.NOINC `($__internal_12_$__cuda_sm20_div_s64) ;  /* 0x0000003400747944 */ /* 0x008fea0003c00000 */
[----:B------:R-:W-:Y:S01]  /*07b0*/  IADD3 R11, P0, PT, RZ, -R10, RZ ;  /* 0x8000000aff0b7210 */ /* 0x000fe20007f1e0ff */
[----:B------:R-:W-:Y:S01]  /*07c0*/  IMAD.MOV.U32 R9, RZ, RZ, RZ ;  /* 0x000000ffff097224 */ /* 0x000fe200078e00ff */
[----:B------:R-:W-:Y:S02]  /*07d0*/  MOV R8, R30 ;  /* 0x0000001e00087202 */ /* 0x000fe40000000f00 */
[----:B------:R-:W-:Y:S01]  /*07e0*/  MOV R28, R10 ;  /* 0x0000000a001c7202 */ /* 0x000fe20000000f00 */
[----:B------:R-:W-:Y:S02]  /*07f0*/  IMAD.X R3, RZ, RZ, ~R0, P0 ;  /* 0x000000ffff037224 */ /* 0x000fe400000e0e00 */
[----:B------:R-:W-:-:S04]  /*0800*/  IMAD.WIDE.U32 R8, R36, R11, R8 ;  /* 0x0000000b24087225 */ /* 0x000fc800078e0008 */
[----:B------:R-:W-:-:S04]  /*0810*/  IMAD R3, R3, R36, RZ ;  /* 0x0000002403037224 */ /* 0x000fc800078e02ff */
[----:B------:R-:W-:Y:S02]  /*0820*/  IMAD R3, R37, R11, R3 ;  /* 0x0000000b25037224 */ /* 0x000fe400078e0203 */
[----:B------:R-:W-:-:S03]  /*0830*/  IMAD.MOV.U32 R11, RZ, RZ, R8 ;  /* 0x000000ffff0b7224 */ /* 0x000fc600078e0008 */
[----:B------:R-:W-:-:S07]  /*0840*/  IADD3 R3, PT, PT, R9, R3, RZ ;  /* 0x0000000309037210 */ /* 0x000fce0007ffe0ff */
.L_x_542:
[----:B------:R-:W-:Y:S02]  /*0850*/  VIADD R29, R2, 0x1 ;  /* 0x00000001021d7836 */ /* 0x000fe40000000000 */
[----:B------:R-:W-:-:S04]  /*0860*/  IMAD.WIDE.U32 R8, R31, 0x8, R18 ;  /* 0x000000081f087825 */ /* 0x000fc800078e0012 */
[----:B------:R-:W-:Y:S02]  /*0870*/  IMAD.WIDE.U32 R36, R29, 0x8, R16 ;  /* 0x000000081d247825 */ /* 0x000fe400078e0010 */
[----:B------:R-:W2:Y:S04]  /*0880*/  LDG.E.64 R8, desc[UR10][R8.64] ;  /* 0x0000000a08087981 */ /* 0x000ea8000c1e1b00 */
[----:B------:R-:W4:Y:S01]  /*0890*/  LDG.E.64 R36, desc[UR10][R36.64] ;  /* 0x0000000a24247981 */ /* 0x000f22000c1e1b00 */
[----:B------:R-:W-:Y:S01]  /*08a0*/  MOV R26, R38 ;  /* 0x00000026001a7202 */ /* 0x000fe20000000f00 */
[----:B--2---:R-:W-:-:S04]  /*08b0*/  IMAD R0, R9, R11, RZ ;  /* 0x0000000b09007224 */ /* 0x004fc800078e02ff */
        /* <DEDUP_REMOVED lines=27> */
.L_x_543:
[----:B------:R-:W-:Y:S01]  /*0a70*/  IMAD.MOV.U32 R30, RZ, RZ, R28 ;  /* 0x000000ffff1e7224 */ /* 0x000fe200078e001c */
[----:B------:R-:W-:Y:S01]  /*0a80*/  MOV R0, R36 ;  /* 0x0000002400007202 */ /* 0x000fe20000000f00 */
[----:B------:R-:W-:Y:S01]  /*0a90*/  IMAD.MOV.U32 R3, RZ, RZ, R37 ;  /* 0x000000ffff037224 */ /* 0x000fe200078e0025 */
[----:B------:R-:W-:-:S07]  /*0aa0*/  MOV R8, 0xac0 ;  /* 0x00000ac000087802 */ /* 0x000fce0000000f00 */
[----:B---3--:R-:W-:Y:S05]  /*0ab0*/  CALL.REL.NOINC `($__internal_12_$__cuda_sm20_div_s64) ;  /* 0x0000003000b07944 */ /* 0x008fea0003c00000 */
[----:B------:R-:W-:Y:S01]  /*0ac0*/  IADD3 R11, P0, PT, RZ, -R10, RZ ;  /* 0x8000000aff0b7210 */ /* 0x000fe20007f1e0ff */
[----:B------:R-:W-:Y:S02]  /*0ad0*/  HFMA2 R9, -RZ, RZ, 0, 0 ;  /* 0x00000000ff097431 */ /* 0x000fe400000001ff */
[----:B------:R-:W-:Y:S01]  /*0ae0*/  IMAD.MOV.U32 R8, RZ, RZ, R28 ;  /* 0x000000ffff087224 */ /* 0x000fe200078e001c */
[----:B------:R-:W-:Y:S01]  /*0af0*/  IADD3.X R3, PT, PT, RZ, ~R0, RZ, P0, !PT ;  /* 0x80000000ff037210 */ /* 0x000fe200007fe4ff */
[----:B------:R-:W-:-:S04]  /*0b00*/  IMAD.MOV.U32 R30, RZ, RZ, R10 ;  /* 0x000000ffff1e7224 */ /* 0x000fc800078e000a */
[----:B------:R-:W-:Y:S02]  /*0b10*/  IMAD R3, R3, R36, RZ ;  /* 0x0000002403037224 */ /* 0x000fe400078e02ff */
[----:B------:R-:W-:-:S04]  /*0b20*/  IMAD.WIDE.U32 R8, R36, R11, R8 ;  /* 0x0000000b24087225 */ /* 0x000fc800078e0008 */
[----:B------:R-:W-:Y:S01]  /*0b30*/  IMAD R3, R37, R11, R3 ;  /* 0x0000000b25037224 */ /* 0x000fe200078e0203 */
[----:B------:R-:W-:-:S03]  /*0b40*/  MOV R11, R8 ;  /* 0x00000008000b7202 */ /* 0x000fc60000000f00 */
[----:B------:R-:W-:-:S07]  /*0b50*/  IMAD.IADD R3, R9, 0x1, R3 ;  /* 0x0000000109037824 */ /* 0x000fce00078e0203 */
.L_x_544:
[----:B------:R-:W-:-:S04]  /*0b60*/  IMAD.WIDE.U32 R36, R2, 0x8, R16 ;  /* 0x0000000802247825 */ /* 0x000fc800078e0010 */
[----:B------:R-:W-:Y:S02]  /*0b70*/  IMAD.WIDE.U32 R8, R29, 0x8, R18 ;  /* 0x000000081d087825 */ /* 0x000fe400078e0012 */
[----:B------:R-:W2:Y:S04]  /*0b80*/  LDG.E.64 R36, desc[UR10][R36.64] ;  /* 0x0000000a24247981 */ /* 0x000ea8000c1e1b00 */
[----:B------:R-:W4:Y:S01]  /*0b90*/  LDG.E.64 R8, desc[UR10][R8.64] ;  /* 0x0000000a08087981 */ /* 0x000f22000c1e1b00 */
[----:B------:R-:W-:Y:S02]  /*0ba0*/  MOV R26, R38 ;  /* 0x00000026001a7202 */ /* 0x000fe40000000f00 */
[----:B--2---:R-:W-:Y:S01]  /*0bb0*/  ISETP.NE.U32.AND P0, PT, R37, RZ, PT ;  /* 0x000000ff2500720c */ /* 0x004fe20003f05070 */
[----:B----4-:R-:W-:-:S02]  /*0bc0*/  IMAD R0, R9, R11, RZ ;  /* 0x0000000b09007224 */ /* 0x010fc400078e02ff */
        /* <DEDUP_REMOVED lines=26> */
.L_x_545:
[----:B------:R-:W-:Y:S01]  /*0d70*/  IMAD.MOV.U32 R0, RZ, RZ, R36 ;  /* 0x000000ffff007224 */ /* 0x000fe200078e0024 */
[----:B------:R-:W-:Y:S02]  /*0d80*/  MOV R3, R37 ;  /* 0x0000002500037202 */ /* 0x000fe40000000f00 */
[----:B------:R-:W-:-:S07]  /*0d90*/  MOV R8, 0xdb0 ;  /* 0x00000db000087802 */ /* 0x000fce0000000f00 */
[----:B---3--:R-:W-:Y:S05]  /*0da0*/  CALL.REL.NOINC `($__internal_12_$__cuda_sm20_div_s64) ;  /* 0x0000002c00f47944 */ /* 0x008fea0003c00000 */
        /* <DEDUP_REMOVED lines=9> */
.L_x_546:
[C---:B------:R-:W-:Y:S01]  /*0e40*/  IADD3 R27, PT, PT, R2.reuse, -0x1, RZ ;  /* 0xffffffff021b7810 */ /* 0x040fe20007ffe0ff */
[----:B------:R-:W-:-:S04]  /*0e50*/  IMAD.WIDE.U32 R8, R2, 0x8, R18 ;  /* 0x0000000802087825 */ /* 0x000fc800078e0012 */
[----:B------:R-:W-:Y:S02]  /*0e60*/  IMAD.WIDE.U32 R36, R27, 0x8, R16 ;  /* 0x000000081b247825 */ /* 0x000fe400078e0010 */
[----:B------:R-:W2:Y:S04]  /*0e70*/  LDG.E.64 R8, desc[UR10][R8.64] ;  /* 0x0000000a08087981 */ /* 0x000ea8000c1e1b00 */
[----:B------:R-:W4:Y:S01]  /*0e80*/  LDG.E.64 R36, desc[UR10][R36.64] ;  /* 0x0000000a24247981 */ /* 0x000f22000c1e1b00 */
[----:B------:R-:W-:Y:S02]  /*0e90*/  IMAD.MOV.U32 R39, RZ, RZ, R29 ;  /* 0x000000ffff277224 */ /* 0x000fe400078e001d */
[-C--:B--2---:R-:W-:Y:S02]  /*0ea0*/  IMAD R0, R9, R11.reuse, RZ ;  /* 0x0000000b09007224 */ /* 0x084fe400078e02ff */
[----:B------:R-:W-:Y:S01]  /*0eb0*/  IMAD.WIDE.U32 R38, R8, R11, R38 ;  /* 0x0000000b08267225 */ /* 0x000fe200078e0026 */
[----:B----4-:R-:W-:-:S03]  /*0ec0*/  ISETP.NE.U32.AND P0, PT, R37, RZ, PT ;  /* 0x000000ff2500720c */ /* 0x010fc60003f05070 */
        /* <DEDUP_REMOVED lines=25> */
.L_x_547:
[----:B------:R-:W-:Y:S01]  /*1060*/  MOV R30, R28 ;  /* 0x0000001c001e7202 */ /* 0x000fe20000000f00 */
        /* <DEDUP_REMOVED lines=13> */
.L_x_548:
[----:B------:R-:W-:Y:S01]  /*1140*/  IADD3 R29, PT, PT, R2, -0x2, RZ ;  /* 0xfffffffe021d7810 */ /* 0x000fe20007ffe0ff */
        /* <DEDUP_REMOVED lines=33> */
.L_x_549:
        /* <DEDUP_REMOVED lines=14> */
.L_x_550:
        /* <DEDUP_REMOVED lines=34> */
.L_x_551:
[----:B------:R-:W-:Y:S01]  /*1660*/  MOV R30, R28 ;  /* 0x0000001c001e7202 */ /* 0x000fe20000000f00 */
        /* <DEDUP_REMOVED lines=14> */
.L_x_552:
        /* <DEDUP_REMOVED lines=34> */
.L_x_553:
[----:B------:R-:W-:Y:S01]  /*1970*/  IMAD.MOV.U32 R0, RZ, RZ, R36 ;  /* 0x000000ffff007224 */ /* 0x000fe200078e0024 */
[----:B------:R-:W-:Y:S02]  /*1980*/  MOV R3, R37 ;  /* 0x0000002500037202 */ /* 0x000fe40000000f00 */
[----:B------:R-:W-:-:S07]  /*1990*/  MOV R8, 0x19b0 ;  /* 0x000019b000087802 */ /* 0x000fce0000000f00 */
[----:B---3--:R-:W-:Y:S05]  /*19a0*/  CALL.REL.NOINC `($__internal_12_$__cuda_sm20_div_s64) ;  /* 0x0000002000f47944 */ /* 0x008fea0003c00000 */
        /* <DEDUP_REMOVED lines=9> */
.L_x_554:
[----:B---3--:R-:W-:-:S06]  /*1a40*/  IMAD.WIDE.U32 R8, R31, 0x8, R22 ;  /* 0x000000081f087825 */ /* 0x008fcc00078e0016 */
[----:B------:R-:W2:Y:S01]  /*1a50*/  LDG.E.64 R8, desc[UR10][R8.64] ;  /* 0x0000000a08087981 */ /* 0x000ea2000c1e1b00 */
[----:B------:R-:W-:Y:S01]  /*1a60*/  UIADD3 UR6, UPT, UPT, UR6, 0x8, URZ ;  /* 0x0000000806067890 */ /* 0x000fe2000fffe0ff */
[----:B------:R-:W-:Y:S01]  /*1a70*/  MOV R26, R28 ;  /* 0x0000001c001a7202 */ /* 0x000fe20000000f00 */
[----:B------:R-:W-:Y:S01]  /*1a80*/  IMAD.MOV.U32 R32, RZ, RZ, R10 ;  /* 0x000000ffff207224 */ /* 0x000fe200078e000a */
[----:B------:R-:W-:Y:S01]  /*1a90*/  IADD3 R2, PT, PT, R2, -0x8, RZ ;  /* 0xfffffff802027810 */ /* 0x000fe20007ffe0ff */
[----:B------:R-:W-:Y:S01]  /*1aa0*/  UISETP.NE.AND UP0, UPT, UR6, URZ, UPT ;  /* 0x000000ff0600728c */ /* 0x000fe2000bf05270 */
[-C--:B--2---:R-:W-:Y:S02]  /*1ab0*/  IMAD R0, R9, R37.reuse, RZ ;  /* 0x0000002509007224 */ /* 0x084fe400078e02ff */
[----:B------:R-:W-:-:S04]  /*1ac0*/  IMAD.WIDE.U32 R28, R8, R37, R26 ;  /* 0x00000025081c7225 */ /* 0x000fc800078e001a */
[----:B------:R-:W-:-:S04]  /*1ad0*/  IMAD R3, R8, R3, R0 ;  /* 0x0000000308037224 */ /* 0x000fc800078e0200 */
[----:B------:R-:W-:Y:S01]  /*1ae0*/  IMAD.IADD R29, R29, 0x1, R3 ;  /* 0x000000011d1d7824 */ /* 0x000fe200078e0203 */
[----:B------:R-:W-:Y:S06]  /*1af0*/  BRA.U UP0, `(.L_x_555) ;  /* 0xffffffe500f47547 */ /* 0x000fec000b83ffff */
[----:B------:R-:W-:-:S07]  /*1b00*/  IADD3 R2, PT, PT, R2, 0x3, RZ ;  /* 0x0000000302027810 */ /* 0x000fce0007ffe0ff */
.L_x_538:
[----:B------:R-:W0:Y:S02]  /*1b10*/  LDCU UR5, c[0x0][0x3a0] ;  /* 0x00007400ff0577ac */ /* 0x000e240008000800 */
[----:B0-----:R-:W-:-:S09]  /*1b20*/  ULOP3.LUT UP0, UR6, UR5, 0x7, URZ, 0xc0, !UPT ;  /* 0x0000000705067892 */ /* 0x001fd2000f80c0ff */
[----:B------:R-:W-:Y:S05]  /*1b30*/  BRA.U !UP0, `(.L_x_537) ;  /* 0x0000001508647547 */ /* 0x000fea000b800000 */
[----:B------:R-:W-:Y:S02]  /*1b40*/  UISETP.GE.U32.AND UP0, UPT, UR6, 0x4, UPT ;  /* 0x000000040600788c */ /* 0x000fe4000bf06070 */
[----:B------:R-:W-:-:S07]  /*1b50*/  ULOP3.LUT UR5, UR5, 0x3, URZ, 0xc0, !UPT ;  /* 0x0000000305057892 */ /* 0x000fce000f8ec0ff */
[----:B------:R-:W-:Y:S05]  /*1b60*/  BRA.U !UP0, `(.L_x_556) ;  /* 0x0000000d081c7547 */ /* 0x000fea000b800000 */
[----:B------:R-:W0:Y:S02]  /*1b70*/  LDC.64 R16, c[0x0][0x390] ;  /* 0x0000e400ff107b82 */ /* 0x000e240000000a00 */
[----:B0-----:R-:W-:-:S06]  /*1b80*/  IMAD.WIDE.U32 R16, R2, 0x8, R16 ;  /* 0x0000000802107825 */ /* 0x001fcc00078e0010 */
[----:B------:R-:W2:Y:S02]  /*1b90*/  LDG.E.64 R16, desc[UR10][R16.64] ;  /* 0x0000000a10107981 */ /* 0x000ea4000c1e1b00 */
[----:B--2---:R-:W-:-:S13]  /*1ba0*/  ISETP.NE.U32.AND P0, PT, R17, RZ, PT ;  /* 0x000000ff1100720c */ /* 0x004fda0003f05070 */
        /* <DEDUP_REMOVED lines=23> */
.L_x_557:
[----:B------:R-:W-:Y:S01]  /*1d20*/  MOV R30, R32 ;  /* 0x00000020001e7202 */ /* 0x000fe20000000f00 */
[----:B------:R-:W-:Y:S01]  /*1d30*/  IMAD.MOV.U32 R0, RZ, RZ, R16 ;  /* 0x000000ffff007224 */ /* 0x000fe200078e0010 */
[----:B------:R-:W-:Y:S02]  /*1d40*/  MOV R3, R17 ;  /* 0x0000001100037202 */ /* 0x000fe40000000f00 */
[----:B------:R-:W-:-:S07]  /*1d50*/  MOV R8, 0x1d70 ;  /* 0x00001d7000087802 */ /* 0x000fce0000000f00 */
[----:B------:R-:W-:Y:S05]  /*1d60*/  CALL.REL.NOINC `($__internal_12_$__cuda_sm20_div_s64) ;  /* 0x0000002000047944 */ /* 0x000fea0003c00000 */
        /* <DEDUP_REMOVED lines=9> */
.L_x_558:
[----:B------:R-:W0:Y:S01]  /*1e00*/  LDC.64 R18, c[0x0][0x390] ;  /* 0x0000e400ff127b82 */ /* 0x000e220000000a00 */
[----:B------:R-:W-:-:S07]  /*1e10*/  IADD3 R16, PT, PT, R2, -0x1, RZ ;  /* 0xffffffff02107810 */ /* 0x000fce0007ffe0ff */
        /* <DEDUP_REMOVED lines=33> */
.L_x_559:
        /* <DEDUP_REMOVED lines=13> */
.L_x_560:
        /* <DEDUP_REMOVED lines=36> */
.L_x_561:
[----:B------:R-:W-:Y:S01]  /*2340*/  MOV R30, R20 ;  /* 0x00000014001e7202 */ /* 0x000fe20000000f00 */
[----:B------:R-:W-:Y:S01]  /*2350*/  IMAD.MOV.U32 R0, RZ, RZ, R18 ;  /* 0x000000ffff007224 */ /* 0x000fe200078e0012 */
[----:B------:R-:W-:Y:S02]  /*2360*/  MOV R3, R19 ;  /* 0x0000001300037202 */ /* 0x000fe40000000f00 */
[----:B------:R-:W-:-:S07]  /*2370*/  MOV R8, 0x2390 ;  /* 0x0000239000087802 */ /* 0x000fce0000000f00 */
[----:B------:R-:W-:Y:S05]  /*2380*/  CALL.REL.NOINC `($__internal_12_$__cuda_sm20_div_s64) ;  /* 0x00000018007c7944 */ /* 0x000fea0003c00000 */
        /* <DEDUP_REMOVED lines=10> */
.L_x_562:
[----:B------:R-:W0:Y:S01]  /*2430*/  LDC.64 R18, c[0x0][0x390] ;  /* 0x0000e400ff127b82 */ /* 0x000e220000000a00 */
[----:B------:R-:W-:-:S07]  /*2440*/  VIADD R16, R2, 0xfffffffd ;  /* 0xfffffffd02107836 */ /* 0x000fce0000000000 */
[----:B------:R-:W1:Y:S01]  /*2450*/  LDC.64 R8, c[0x0][0x398] ;  /* 0x0000e600ff087b82 */ /* 0x000e620000000a00 */
[----:B0-----:R-:W-:-:S06]  /*2460*/  IMAD.WIDE.U32 R18, R16, 0x8, R18 ;  /* 0x0000000810127825 */ /* 0x001fcc00078e0012 */
[----:B------:R-:W2:Y:S01]  /*2470*/  LDG.E.64 R18, desc[UR10][R18.64] ;  /* 0x0000000a12127981 */ /* 0x000ea2000c1e1b00 */
[----:B-1----:R-:W-:-:S06]  /*2480*/  IMAD.WIDE.U32 R8, R17, 0x8, R8 ;  /* 0x0000000811087825 */ /* 0x002fcc00078e0008 */
[----:B------:R-:W3:Y:S01]  /*2490*/  LDG.E.64 R8, desc[UR10][R8.64] ;  /* 0x0000000a08087981 */ /* 0x000ee2000c1e1b00 */
[----:B------:R-:W-:Y:S02]  /*24a0*/  MOV R20, R28 ;  /* 0x0000001c00147202 */ /* 0x000fe40000000f00 */
        /* <DEDUP_REMOVED lines=25> */
[--C-:B------:R-:W-:Y:S02]  /*2640*/  IMAD.MOV R19, RZ, RZ, -R9.reuse ;  /* 0x000000ffff137224 */ /* 0x100fe400078e0a09 */
[----:B------:R-:W-:Y:S02]  /*2650*/  IMAD.MOV.U32 R10, RZ, RZ, R9 ;  /* 0x000000ffff0a7224 */ /* 0x000fe400078e0009 */
[----:B------:R-:W-:Y:S01]  /*2660*/  IMAD R19, R18, R19, R30 ;  /* 0x0000001312137224 */ /* 0x000fe200078e021e */
[----:B------:R-:W-:Y:S06]  /*2670*/  BRA `(.L_x_564) ;  /* 0x0000000000307947 */ /* 0x000fec0003800000 */
.L_x_563:
[----:B------:R-:W-:Y:S01]  /*2680*/  MOV R0, R18 ;  /* 0x0000001200007202 */ /* 0x000fe20000000f00 */
[----:B------:R-:W-:Y:S01]  /*2690*/  IMAD.MOV.U32 R3, RZ, RZ, R19 ;  /* 0x000000ffff037224 */ /* 0x000fe200078e0013 */
[----:B------:R-:W-:-:S07]  /*26a0*/  MOV R8, 0x26c0 ;  /* 0x000026c000087802 */ /* 0x000fce0000000f00 */
[----:B------:R-:W-:Y:S05]  /*26b0*/  CALL.REL.NOINC `($__internal_12_$__cuda_sm20_div_s64) ;  /* 0x0000001400b07944 */ /* 0x000fea0003c00000 */
[----:B------:R-:W-:Y:S01]  /*26c0*/  IADD3 R11, P0, PT, RZ, -R10, RZ ;  /* 0x8000000aff0b7210 */ /* 0x000fe20007f1e0ff */
[----:B------:R-:W-:-:S03]  /*26d0*/  IMAD.MOV.U32 R31, RZ, RZ, RZ ;  /* 0x000000ffff1f7224 */ /* 0x000fc600078e00ff */
[----:B------:R-:W-:Y:S01]  /*26e0*/  IADD3.X R3, PT, PT, RZ, ~R0, RZ, P0, !PT ;  /* 0x80000000ff037210 */ /* 0x000fe200007fe4ff */
[----:B------:R-:W-:-:S04]  /*26f0*/  IMAD.WIDE.U32 R8, R18, R11, R30 ;  /* 0x0000000b12087225 */ /* 0x000fc800078e001e */
[----:B------:R-:W-:-:S04]  /*2700*/  IMAD R3, R3, R18, RZ ;  /* 0x0000001203037224 */ /* 0x000fc800078e02ff */
[----:B------:R-:W-:Y:S01]  /*2710*/  IMAD R3, R19, R11, R3 ;  /* 0x0000000b13037224 */ /* 0x000fe200078e0203 */
[----:B------:R-:W-:-:S03]  /*2720*/  MOV R19, R8 ;  /* 0x0000000800137202 */ /* 0x000fc60000000f00 */
[----:B------:R-:W-:-:S07]  /*2730*/  IMAD.IADD R3, R9, 0x1, R3 ;  /* 0x0000000109037824 */ /* 0x000fce00078e0203 */
.L_x_564:
[----:B------:R-:W0:Y:S02]  /*2740*/  LDC.64 R8, c[0x0][0x398] ;  /* 0x0000e600ff087b82 */ /* 0x000e240000000a00 */
[----:B0-----:R-:W-:-:S06]  /*2750*/  IMAD.WIDE.U32 R8, R16, 0x8, R8 ;  /* 0x0000000810087825 */ /* 0x001fcc00078e0008 */
[----:B------:R-:W2:Y:S01]  /*2760*/  LDG.E.64 R8, desc[UR10][R8.64] ;  /* 0x0000000a08087981 */ /* 0x000ea2000c1e1b00 */
[----:B------:R-:W-:Y:S01]  /*2770*/  MOV R16, R20 ;  /* 0x0000001400107202 */ /* 0x000fe20000000f00 */
[----:B------:R-:W-:Y:S02]  /*2780*/  VIADD R2, R2, 0xfffffffc ;  /* 0xfffffffc02027836 */ /* 0x000fe40000000000 */
[----:B------:R-:W-:Y:S02]  /*2790*/  IMAD.MOV.U32 R32, RZ, RZ, R10 ;  /* 0x000000ffff207224 */ /* 0x000fe400078e000a */
[-C--:B--2---:R-:W-:Y:S02]  /*27a0*/  IMAD R0, R9, R19.reuse, RZ ;  /* 0x0000001309007224 */ /* 0x084fe400078e02ff */
[----:B------:R-:W-:-:S04]  /*27b0*/  IMAD.WIDE.U32 R28, R8, R19, R16 ;  /* 0x00000013081c7225 */ /* 0x000fc800078e0010 */
[----:B------:R-:W-:-:S05]  /*27c0*/  IMAD R3, R8, R3, R0 ;  /* 0x0000000308037224 */ /* 0x000fca00078e0200 */
[----:B------:R-:W-:-:S07]  /*27d0*/  IADD3 R29, PT, PT, R29, R3, RZ ;  /* 0x000000031d1d7210 */ /* 0x000fce0007ffe0ff */
.L_x_556:
[----:B------:R-:W-:-:S09]  /*27e0*/  UISETP.NE.AND UP0, UPT, UR5, URZ, UPT ;  /* 0x000000ff0500728c */ /* 0x000fd2000bf05270 */
[----:B------:R-:W-:Y:S05]  /*27f0*/  BRA.U !UP0, `(.L_x_537) ;  /* 0x0000000908347547 */ /* 0x000fea000b800000 */
[----:B------:R-:W-:-:S09]  /*2800*/  UISETP.NE.AND UP0, UPT, UR5, 0x1, UPT ;  /* 0x000000010500788c */ /* 0x000fd2000bf05270 */
[----:B------:R-:W-:Y:S05]  /*2810*/  BRA.U !UP0, `(.L_x_565) ;  /* 0x00000005088c7547 */ /* 0x000fea000b800000 */
[----:B------:R-:W0:Y:S02]  /*2820*/  LDC.64 R8, c[0x0][0x390] ;  /* 0x0000e400ff087b82 */ /* 0x000e240000000a00 */
[----:B0-----:R-:W-:-:S05]  /*2830*/  IMAD.WIDE.U32 R8, R2, 0x8, R8 ;  /* 0x0000000802087825 */ /* 0x001fca00078e0008 */
[----:B------:R-:W2:Y:S02]  /*2840*/  LDG.E.64 R16, desc[UR10][R8.64] ;  /* 0x0000000a08107981 */ /* 0x000ea4000c1e1b00 */
[----:B--2---:R-:W-:-:S13]  /*2850*/  ISETP.NE.U32.AND P0, PT, R17, RZ, PT ;  /* 0x000000ff1100720c */ /* 0x004fda0003f05070 */
        /* <DEDUP_REMOVED lines=23> */
.L_x_566:
[----:B------:R-:W-:Y:S01]  /*29d0*/  IMAD.MOV.U32 R30, RZ, RZ, R32 ;  /* 0x000000ffff1e7224 */ /* 0x000fe200078e0020 */
[----:B------:R-:W-:Y:S01]  /*29e0*/  MOV R0, R16 ;  /* 0x0000001000007202 */ /* 0x000fe20000000f00 */
[----:B------:R-:W-:Y:S01]  /*29f0*/  IMAD.MOV.U32 R3, RZ, RZ, R17 ;  /* 0x000000ffff037224 */ /* 0x000fe200078e0011 */
[----:B------:R-:W-:-:S07]  /*2a00*/  MOV R8, 0x2a20 ;  /* 0x00002a2000087802 */ /* 0x000fce0000000f00 */
[----:B------:R-:W-:Y:S05]  /*2a10*/  CALL.REL.NOINC `($__internal_12_$__cuda_sm20_div_s64) ;  /* 0x0000001000d87944 */ /* 0x000fea0003c00000 */
[-C--:B------:R-:W-:Y:S01]  /*2a20*/  IADD3 R11, P0, PT, RZ, -R10.reuse, RZ ;  /* 0x8000000aff0b7210 */ /* 0x080fe20007f1e0ff */
[----:B------:R-:W-:Y:S01]  /*2a30*/  IMAD.MOV.U32 R33, RZ, RZ, RZ ;  /* 0x000000ffff217224 */ /* 0x000fe200078e00ff */
[----:B------:R-:W-:Y:S02]  /*2a40*/  MOV R30, R10 ;  /* 0x0000000a001e7202 */ /* 0x000fe40000000f00 */
[----:B------:R-:W-:Y:S01]  /*2a50*/  IADD3.X R3, PT, PT, RZ, ~R0, RZ, P0, !PT ;  /* 0x80000000ff037210 */ /* 0x000fe200007fe4ff */
[----:B------:R-:W-:-:S04]  /*2a60*/  IMAD.WIDE.U32 R8, R16, R11, R32 ;  /* 0x0000000b10087225 */ /* 0x000fc800078e0020 */
[----:B------:R-:W-:-:S04]  /*2a70*/  IMAD R3, R3, R16, RZ ;  /* 0x0000001003037224 */ /* 0x000fc800078e02ff */
[----:B------:R-:W-:Y:S02]  /*2a80*/  IMAD R3, R17, R11, R3 ;  /* 0x0000000b11037224 */ /* 0x000fe400078e0203 */
[----:B------:R-:W-:-:S03]  /*2a90*/  IMAD.MOV.U32 R17, RZ, RZ, R8 ;  /* 0x000000ffff117224 */ /* 0x000fc600078e0008 */
[----:B------:R-:W-:-:S07]  /*2aa0*/  IADD3 R3, PT, PT, R9, R3, RZ ;  /* 0x0000000309037210 */ /* 0x000fce0007ffe0ff */
.L_x_567:
        /* <DEDUP_REMOVED lines=36> */
.L_x_568:
[----:B------:R-:W-:Y:S01]  /*2cf0*/  IMAD.MOV.U32 R0, RZ, RZ, R18 ;  /* 0x000000ffff007224 */ /* 0x000fe200078e0012 */
[----:B------:R-:W-:Y:S02]  /*2d00*/  MOV R3, R19 ;  /* 0x0000001300037202 */ /* 0x000fe40000000f00 */
[----:B------:R-:W-:-:S07]  /*2d10*/  MOV R8, 0x2d30 ;  /* 0x00002d3000087802 */ /* 0x000fce0000000f00 */
[----:B------:R-:W-:Y:S05]  /*2d20*/  CALL.REL.NOINC `($__internal_12_$__cuda_sm20_div_s64) ;  /* 0x0000001000147944 */ /* 0x000fea0003c00000 */
        /* <DEDUP_REMOVED lines=8> */
.L_x_569:
[----:B------:R-:W0:Y:S02]  /*2db0*/  LDC.64 R8, c[0x0][0x398] ;  /* 0x0000e600ff087b82 */ /* 0x000e240000000a00 */
[----:B0-----:R-:W-:-:S06]  /*2dc0*/  IMAD.WIDE.U32 R8, R16, 0x8, R8 ;  /* 0x0000000810087825 */ /* 0x001fcc00078e0008 */
[----:B------:R-:W2:Y:S01]  /*2dd0*/  LDG.E.64 R8, desc[UR10][R8.64] ;  /* 0x0000000a08087981 */ /* 0x000ea2000c1e1b00 */
[----:B------:R-:W-:Y:S01]  /*2de0*/  IMAD.MOV.U32 R16, RZ, RZ, R20 ;  /* 0x000000ffff107224 */ /* 0x000fe200078e0014 */
[----:B------:R-:W-:Y:S02]  /*2df0*/  IADD3 R2, PT, PT, R2, -0x2, RZ ;  /* 0xfffffffe02027810 */ /* 0x000fe40007ffe0ff */
[----:B------:R-:W-:Y:S01]  /*2e00*/  MOV R32, R10 ;  /* 0x0000000a00207202 */ /* 0x000fe20000000f00 */
[-C--:B--2---:R-:W-:Y:S02]  /*2e10*/  IMAD R0, R9, R19.reuse, RZ ;  /* 0x0000001309007224 */ /* 0x084fe400078e02ff */
[----:B------:R-:W-:-:S04]  /*2e20*/  IMAD.WIDE.U32 R28, R8, R19, R16 ;  /* 0x00000013081c7225 */ /* 0x000fc800078e0010 */
[----:B------:R-:W-:-:S04]  /*2e30*/  IMAD R3, R8, R3, R0 ;  /* 0x0000000308037224 */ /* 0x000fc800078e0200 */
[----:B------:R-:W-:-:S07]  /*2e40*/  IMAD.IADD R29, R29, 0x1, R3 ;  /* 0x000000011d1d7824 */ /* 0x000fce00078e0203 */
.L_x_565:
[----:B------:R-:W0:Y:S02]  /*2e50*/  LDCU UR6, c[0x0][0x3a0] ;  /* 0x00007400ff0677ac */ /* 0x000e240008000800 */
[----:B0-----:R-:W-:-:S04]  /*2e60*/  ULOP3.LUT UR6, UR6, 0x1, URZ, 0xc0, !UPT ;  /* 0x0000000106067892 */ /* 0x001fc8000f8ec0ff */
[----:B------:R-:W-:-:S09]  /*2e70*/  UISETP.NE.U32.AND UP0, UPT, UR6, 0x1, UPT ;  /* 0x000000010600788c */ /* 0x000fd2000bf05070 */
[----:B------:R-:W-:Y:S05]  /*2e80*/  BRA.U UP0, `(.L_x_537) ;  /* 0x0000000100907547 */ /* 0x000fea000b800000 */
[----:B------:R-:W0:Y:S02]  /*2e90*/  LDC.64 R8, c[0x0][0x390] ;  /* 0x0000e400ff087b82 */ /* 0x000e240000000a00 */
[----:B0-----:R-:W-:-:S06]  /*2ea0*/  IMAD.WIDE.U32 R8, R2, 0x8, R8 ;  /* 0x0000000802087825 */ /* 0x001fcc00078e0008 */
[----:B------:R-:W2:Y:S02]  /*2eb0*/  LDG.E.64 R8, desc[UR10][R8.64] ;  /* 0x0000000a08087981 */ /* 0x000ea4000c1e1b00 */
[----:B--2---:R-:W-:-:S13]  /*2ec0*/  ISETP.NE.U32.AND P0, PT, R9, RZ, PT ;  /* 0x000000ff0900720c */ /* 0x004fda0003f05070 */
[----:B------:R-:W-:Y:S05]  /*2ed0*/  @P0 BRA `(.L_x_570) ;  /* 0x0000000000500947 */ /* 0x000fea0003800000 */
[----:B------:R-:W0:Y:S01]  /*2ee0*/  I2F.U32.RP R0, R8 ;  /* 0x0000000800007306 */ /* 0x000e220000209000 */
[----:B------:R-:W-:Y:S02]  /*2ef0*/  IADD3 R3, PT, PT, RZ, -R8, RZ ;  /* 0x80000008ff037210 */ /* 0x000fe40007ffe0ff */
[----:B------:R-:W-:Y:S02]  /*2f00*/  ISETP.NE.U32.AND P1, PT, R8, RZ, PT ;  /* 0x000000ff0800720c */ /* 0x000fe40003f25070 */
[----:B------:R-:W-:-:S03]  /*2f10*/  MOV R9, RZ ;  /* 0x000000ff00097202 */ /* 0x000fc60000000f00 */
        /* <DEDUP_REMOVED lines=13> */
[----:B------:R-:W-:-:S05]  /*2ff0*/  @!P1 LOP3.LUT R3, RZ, R8, RZ, 0x33, !PT ;  /* 0x00000008ff039212 */ /* 0x000fca00078e33ff */
[----:B------:R-:W-:Y:S01]  /*3000*/  IMAD.MOV.U32 R8, RZ, RZ, R3 ;  /* 0x000000ffff087224 */ /* 0x000fe200078e0003 */
[----:B------:R-:W-:Y:S06]  /*3010*/  BRA `(.L_x_571) ;  /* 0x0000000000107947 */ /* 0x000fec0003800000 */
.L_x_570:
[----:B------:R-:W-:-:S07]  /*3020*/  MOV R0, 0x3040 ;  /* 0x0000304000007802 */ /* 0x000fce0000000f00 */
[----:B------:R-:W-:Y:S05]  /*3030*/  CALL.REL.NOINC `($__internal_13_$__cuda_sm20_rem_s64) ;  /* 0x00000010009c7944 */ /* 0x000fea0003c00000 */
[----:B------:R-:W-:Y:S01]  /*3040*/  IMAD.MOV.U32 R8, RZ, RZ, R3 ;  /* 0x000000ffff087224 */ /* 0x000fe200078e0003 */
[----:B------:R-:W-:-:S07]  /*3050*/  MOV R9, R10 ;  /* 0x0000000a00097202 */ /* 0x000fce0000000f00 */
.L_x_571:
[----:B------:R-:W0:Y:S02]  /*3060*/  LDC.64 R10, c[0x0][0x398] ;  /* 0x0000e600ff0a7b82 */ /* 0x000e240000000a00 */
[----:B0-----:R-:W-:-:S06]  /*3070*/  IMAD.WIDE.U32 R2, R2, 0x8, R10 ;  /* 0x0000000802027825 */ /* 0x001fcc00078e000a */
[----:B------:R-:W2:Y:S02]  /*3080*/  LDG.E.64 R2, desc[UR10][R2.64] ;  /* 0x0000000a02027981 */ /* 0x000ea4000c1e1b00 */
[-C--:B--2---:R-:W-:Y:S02]  /*3090*/  IMAD R11, R3, R8.reuse, RZ ;  /* 0x00000008030b7224 */ /* 0x084fe400078e02ff */
[----:B------:R-:W-:-:S04]  /*30a0*/  IMAD.WIDE.U32 R28, R2, R8, R28 ;  /* 0x00000008021c7225 */ /* 0x000fc800078e001c */
[----:B------:R-:W-:-:S04]  /*30b0*/  IMAD R11, R2, R9, R11 ;  /* 0x00000009020b7224 */ /* 0x000fc800078e020b */
[----:B------:R-:W-:-:S07]  /*30c0*/  IMAD.IADD R29, R29, 0x1, R11 ;  /* 0x000000011d1d7824 */ /* 0x000fce00078e020b */
.L_x_537:
[----:B------:R-:W0:Y:S02]  /*30d0*/  LDCU.64 UR12, c[0x0][0x388] ;  /* 0x00007100ff0c77ac */ /* 0x000e240008000a00 */
[----:B0-----:R-:W-:-:S04]  /*30e0*/  LEA R2, P0, R28, UR12, 0x3 ;  /* 0x0000000c1c027c11 */ /* 0x001fc8000f8018ff */
[----:B------:R-:W-:-:S06]  /*30f0*/  LEA.HI.X R3, R28, UR13, R29, 0x3, P0 ;  /* 0x0000000d1c037c11 */ /* 0x000fcc00080f1c1d */
[----:B------:R-:W2:Y:S01]  /*3100*/  LDG.E.64 R2, desc[UR10][R2.64] ;  /* 0x0000000a02027981 */ /* 0x000ea2000c1e1b00 */
[----:B------:R-:W-:-:S03]  /*3110*/  ISETP.NE.AND P0, PT, R7, RZ, PT ;  /* 0x000000ff0700720c */ /* 0x000fc60003f05270 */
[----:B--2---:R0:W-:Y:S01]  /*3120*/  STS.64 [R4], R2 ;  /* 0x0000000204007388 */ /* 0x0041e20000000a00 */
[----:B------:R-:W-:Y:S09]  /*3130*/  BAR.SYNC.DEFER_BLOCKING 0x0 ;  /* 0x0000000000007b1d */ /* 0x000ff20000010000 */
[----:B------:R-:W-:Y:S05]  /*3140*/  @P0 EXIT ;  /* 0x000000000000094d */ /* 0x000fea0003800000 */
[----:B------:R-:W-:-:S13]  /*3150*/  ISETP.GT.U32.AND P0, PT, R5, 0x1, PT ;  /* 0x000000010500780c */ /* 0x000fda0003f04070 */
[----:B0-----:R-:W0:Y:S01]  /*3160*/  @!P0 S2R R3, SR_CgaCtaId ;  /* 0x0000000000038919 */ /* 0x001e220000008800 */
[----:B------:R-:W-:-:S04]  /*3170*/  @!P0 MOV R0, 0x400 ;  /* 0x0000040000008802 */ /* 0x000fc80000000f00 */
[----:B0-----:R-:W-:-:S04]  /*3180*/  @!P0 LEA R3, R3, R0, 0x18 ;  /* 0x0000000003038211 */ /* 0x001fc800078ec0ff */
[----:B------:R-:W-:-:S06]  /*3190*/  @!P0 LEA R8, R6, R3, 0x3 ;  /* 0x0000000306088211 */ /* 0x000fcc00078e18ff */
[----:B------:R-:W0:Y:S01]  /*31a0*/  @!P0 LDS.64 R8, [R8] ;  /* 0x0000000008088984 */ /* 0x000e220000000a00 */
[----:B------:R-:W-:Y:S05]  /*31b0*/  @!P0 BRA `(.L_x_572) ;  /* 0x0000000800cc8947 */ /* 0x000fea0003800000 */
[----:B------:R-:W1:Y:S01]  /*31c0*/  S2UR UR5, SR_CgaCtaId ;  /* 0x00000000000579c3 */ /* 0x000e620000008800 */
[----:B------:R-:W-:Y:S01]  /*31d0*/  UMOV UR4, 0x400 ;  /* 0x0000040000047882 */ /* 0x000fe20000000000 */
[C---:B------:R-:W-:Y:S01]  /*31e0*/  VIADD R2, R5.reuse, 0xfffffffe ;  /* 0xfffffffe05027836 */ /* 0x040fe20000000000 */
[----:B------:R-:W-:Y:S01]  /*31f0*/  IADD3 R5, PT, PT, R5, -0x1, RZ ;  /* 0xffffffff05057810 */ /* 0x000fe20007ffe0ff */
[----:B------:R-:W-:-:S03]  /*3200*/  IMAD.MOV.U32 R3, RZ, RZ, 0x1 ;  /* 0x00000001ff037424 */ /* 0x000fc600078e00ff */
[----:B------:R-:W-:Y:S02]  /*3210*/  ISETP.GE.U32.AND P0, PT, R2, 0x7, PT ;  /* 0x000000070200780c */ /* 0x000fe40003f06070 */
[----:B------:R-:W-:Y:S01]  /*3220*/  LOP3.LUT R2, R5, 0x7, RZ, 0xc0, !PT ;  /* 0x0000000705027812 */ /* 0x000fe200078ec0ff */
[----:B-1----:R-:W-:-:S06]  /*3230*/  ULEA UR4, UR5, UR4, 0x18 ;  /* 0x0000000405047291 */ /* 0x002fcc000f8ec0ff */
[----:B------:R-:W-:-:S05]  /*3240*/  LEA R0, R6, UR4, 0x3 ;  /* 0x0000000406007c11 */ /* 0x000fca000f8e18ff */
[----:B0-----:R0:W1:Y:S01]  /*3250*/  LDS.64 R8, [R0] ;  /* 0x0000000000087984 */ /* 0x0010620000000a00 */
[----:B------:R-:W-:Y:S05]  /*3260*/  @!P0 BRA `(.L_x_573) ;  /* 0x00000004004c8947 */ /* 0x000fea0003800000 */
[----:B------:R-:W-:Y:S01]  /*3270*/  USHF.L.U32 UR5, UR7, 0x3, URZ ;  /* 0x0000000307057899 */ /* 0x000fe200080006ff */
[----:B------:R-:W-:Y:S01]  /*3280*/  LOP3.LUT R4, R5, 0xfffffff8, RZ, 0xc0, !PT ;  /* 0xfffffff805047812 */ /* 0x000fe200078ec0ff */
[----:B------:R-:W-:Y:S02]  /*3290*/  HFMA2 R7, -RZ, RZ, 0, 5.9604644775390625e-08 ;  /* 0x00000001ff077431 */ /* 0x000fe400000001ff */
[----:B------:R-:W-:Y:S02]  /*32a0*/  IMAD.MOV.U32 R3, RZ, RZ, RZ ;  /* 0x000000ffff037224 */ /* 0x000fe400078e00ff */
[----:B------:R-:W-:Y:S02]  /*32b0*/  LEA R10, R6, UR5, 0x3 ;  /* 0x00000005060a7c11 */ /* 0x000fe4000f8e18ff */
[----:B------:R-:W-:-:S03]  /*32c0*/  IADD3 R6, PT, PT, -R4, RZ, RZ ;  /* 0x000000ff04067210 */ /* 0x000fc60007ffe1ff */
[----:B------:R-:W-:-:S07]  /*32d0*/  VIADD R4, R10, UR4 ;  /* 0x000000040a047c36 */ /* 0x000fce0008000000 */
.L_x_574:
[----:B------:R-:W2:Y:S01]  /*32e0*/  LDS.64 R16, [R4] ;  /* 0x0000000004107984 */ /* 0x000ea20000000a00 */
[C---:B------:R-:W-:Y:S01]  /*32f0*/  IMAD R11, R7.reuse, UR7, RZ ;  /* 0x00000007070b7c24 */ /* 0x040fe2000f8e02ff */
[----:B-1----:R-:W-:Y:S01]  /*3300*/  MOV R23, R9 ;  /* 0x0000000900177202 */ /* 0x002fe20000000f00 */
[----:B------:R-:W-:Y:S01]  /*3310*/  IMAD.MOV.U32 R21, RZ, RZ, R8 ;  /* 0x000000ffff157224 */ /* 0x000fe200078e0008 */
[----:B------:R-:W-:Y:S01]  /*3320*/  IADD3 R7, PT, PT, R7, 0x8, RZ ;  /* 0x0000000807077810 */ /* 0x000fe20007ffe0ff */
[----:B------:R-:W-:Y:S01]  /*3330*/  VIADD R6, R6, 0x8 ;  /* 0x0000000806067836 */ /* 0x000fe20000000000 */
[----:B------:R-:W-:Y:S01]  /*3340*/  LEA R18, R11, R0, 0x3 ;  /* 0x000000000b127211 */ /* 0x000fe200078e18ff */
[----:B------:R-:W-:-:S04]  /*3350*/  VIADD R3, R3, 0x8 ;  /* 0x0000000803037836 */ /* 0x000fc80000000000 */
[----:B------:R-:W1:Y:S01]  /*3360*/  LDS.64 R12, [R18+UR5] ;  /* 0x00000005120c7984 */ /* 0x000e620008000a00 */
[----:B------:R-:W-:-:S04]  /*3370*/  VIADD R19, R18, UR5 ;  /* 0x0000000512137c36 */ /* 0x000fc80008000000 */
[----:B------:R-:W-:Y:S01]  /*3380*/  VIADD R20, R19, UR5 ;  /* 0x0000000513147c36 */ /* 0x000fe20008000000 */
[----:B------:R-:W3:Y:S01]  /*3390*/  LDS.64 R10, [R19+UR5] ;  /* 0x00000005130a7984 */ /* 0x000ee20008000a00 */
[----:B--2---:R-:W-:Y:S01]  /*33a0*/  DSETP.MAX.AND P0, P1, R16, R8, PT ;  /* 0x000000081000722a */ /* 0x004fe2000390f000 */
[----:B------:R-:W-:-:S05]  /*33b0*/  MOV R8, R17 ;  /* 0x0000001100087202 */ /* 0x000fca0000000f00 */
[----:B------:R-:W-:Y:S02]  /*33c0*/  FSEL R25, R8, R23, P0 ;  /* 0x0000001708197208 */ /* 0x000fe40000000000 */
[----:B------:R-:W-:Y:S01]  /*33d0*/  SEL R16, R16, R21, P0 ;  /* 0x0000001510107207 */ /* 0x000fe20000000000 */
[----:B------:R3:W2:Y:S01]  /*33e0*/  LDS.64 R8, [R20+UR5] ;  /* 0x0000000514087984 */ /* 0x0006a20008000a00 */
[----:B-1----:R-:W-:-:S03]  /*33f0*/  MOV R22, R13 ;  /* 0x0000000d00167202 */ /* 0x002fc60000000f00 */
[----:B------:R-:W-:Y:S01]  /*3400*/  IMAD.MOV.U32 R18, RZ, RZ, R16 ;  /* 0x000000ffff127224 */ /* 0x000fe200078e0010 */
[----:B------:R-:W-:-:S04]  /*3410*/  @P1 LOP3.LUT R25, R23, 0x80000, RZ, 0xfc, !PT ;  /* 0x0008000017191812 */ /* 0x000fc800078efcff */
[----:B------:R-:W-:-:S06]  /*3420*/  MOV R17, R25 ;  /* 0x0000001900117202 */ /* 0x000fcc0000000f00 */
[----:B------:R-:W-:-:S06]  /*3430*/  DSETP.MAX.AND P0, P1, R16, R12, PT ;  /* 0x0000000c1000722a */ /* 0x000fcc000390f000 */
[----:B------:R-:W-:Y:S02]  /*3440*/  FSEL R17, R17, R22, P0 ;  /* 0x0000001611117208 */ /* 0x000fe40000000000 */
[----:B------:R-:W-:Y:S01]  /*3450*/  SEL R16, R18, R12, P0 ;  /* 0x0000000c12107207 */ /* 0x000fe20000000000 */
[----:B------:R-:W-:Y:S02]  /*3460*/  VIADD R18, R20, UR5 ;  /* 0x0000000514127c36 */ /* 0x000fe40008000000 */
[----:B---3--:R-:W-:Y:S01]  /*3470*/  IMAD.MOV.U32 R20, RZ, RZ, R11 ;  /* 0x000000ffff147224 */ /* 0x008fe200078e000b */
[----:B------:R-:W-:Y:S02]  /*3480*/  MOV R19, R16 ;  /* 0x0000001000137202 */ /* 0x000fe40000000f00 */
[----:B------:R-:W-:Y:S01]  /*3490*/  @P1 LOP3.LUT R17, R22, 0x80000, RZ, 0xfc, !PT ;  /* 0x0008000016111812 */ /* 0x000fe200078efcff */
[----:B------:R1:W3:Y:S05]  /*34a0*/  LDS.64 R12, [R18+UR5] ;  /* 0x00000005120c7984 */ /* 0x0002ea0008000a00 */
[----:B------:R-:W-:-:S06]  /*34b0*/  DSETP.MAX.AND P0, P1, R16, R10, PT ;  /* 0x0000000a1000722a */ /* 0x000fcc000390f000 */
[----:B------:R-:W-:Y:S02]  /*34c0*/  FSEL R17, R17, R20, P0 ;  /* 0x0000001411117208 */ /* 0x000fe40000000000 */
[----:B------:R-:W-:Y:S02]  /*34d0*/  SEL R16, R19, R10, P0 ;  /* 0x0000000a13107207 */ /* 0x000fe40000000000 */
[----:B------:R-:W-:-:S03]  /*34e0*/  IADD3 R19, PT, PT, R18, UR5, RZ ;  /* 0x0000000512137c10 */ /* 0x000fc6000fffe0ff */
[----:B-1----:R-:W-:Y:S01]  /*34f0*/  IMAD.MOV.U32 R18, RZ, RZ, R16 ;  /* 0x000000ffff127224 */ /* 0x002fe200078e0010 */
[----:B------:R-:W-:Y:S01]  /*3500*/  @P1 LOP3.LUT R17, R20, 0x80000, RZ, 0xfc, !PT ;  /* 0x0008000014111812 */ /* 0x000fe200078efcff */
[----:B------:R1:W4:Y:S01]  /*3510*/  LDS.64 R10, [R19+UR5] ;  /* 0x00000005130a7984 */ /* 0x0003220008000a00 */
[----:B--2---:R-:W-:-:S04]  /*3520*/  MOV R20, R9 ;  /* 0x0000000900147202 */ /* 0x004fc80000000f00 */
[----:B------:R-:W-:-:S06]  /*3530*/  DSETP.MAX.AND P0, P1, R16, R8, PT ;  /* 0x000000081000722a */ /* 0x000fcc000390f000 */
[----:B------:R-:W-:Y:S02]  /*3540*/  FSEL R17, R17, R20, P0 ;  /* 0x0000001411117208 */ /* 0x000fe40000000000 */
[----:B------:R-:W-:Y:S01]  /*3550*/  SEL R16, R18, R8, P0 ;  /* 0x0000000812107207 */ /* 0x000fe20000000000 */
[----:B------:R-:W-:-:S03]  /*3560*/  VIADD R18, R19, UR5 ;  /* 0x0000000513127c36 */ /* 0x000fc60008000000 */
[----:B-1----:R-:W-:Y:S02]  /*3570*/  MOV R19, R16 ;  /* 0x0000001000137202 */ /* 0x002fe40000000f00 */
[----:B------:R-:W-:Y:S01]  /*3580*/  @P1 LOP3.LUT R17, R20, 0x80000, RZ, 0xfc, !PT ;  /* 0x0008000014111812 */ /* 0x000fe200078efcff */
[----:B------:R1:W2:Y:S01]  /*3590*/  LDS.64 R8, [R18+UR5] ;  /* 0x0000000512087984 */ /* 0x0002a20008000a00 */
[----:B---3--:R-:W-:-:S04]  /*35a0*/  IMAD.MOV.U32 R20, RZ, RZ, R13 ;  /* 0x000000ffff147224 */ /* 0x008fc800078e000d */
[----:B------:R-:W-:-:S06]  /*35b0*/  DSETP.MAX.AND P0, P1, R16, R12, PT ;  /* 0x0000000c1000722a */ /* 0x000fcc000390f000 */
[----:B------:R-:W-:Y:S02]  /*35c0*/  FSEL R17, R17, R20, P0 ;  /* 0x0000001411117208 */ /* 0x000fe40000000000 */
[----:B------:R-:W-:Y:S02]  /*35d0*/  SEL R16, R19, R12, P0 ;  /* 0x0000000c13107207 */ /* 0x000fe40000000000 */
[----:B------:R-:W-:-:S04]  /*35e0*/  IADD3 R12, PT, PT, R18, UR5, RZ ;  /* 0x00000005120c7c10 */ /* 0x000fc8000fffe0ff */
[----:B------:R-:W-:Y:S01]  /*35f0*/  @P1 LOP3.LUT R17, R20, 0x80000, RZ, 0xfc, !PT ;  /* 0x0008000014111812 */ /* 0x000fe200078efcff */
[----:B----4-:R-:W-:Y:S01]  /*3600*/  IMAD.MOV.U32 R19, RZ, RZ, R11 ;  /* 0x000000ffff137224 */ /* 0x010fe200078e000b */
[----:B------:R-:W3:Y:S02]  /*3610*/  LDS.64 R12, [R12+UR5] ;  /* 0x000000050c0c7984 */ /* 0x000ee40008000a00 */
[----:B-1----:R-:W-:Y:S02]  /*3620*/  MOV R18, R17 ;  /* 0x0000001100127202 */ /* 0x002fe40000000f00 */
[----:B------:R-:W-:-:S06]  /*3630*/  DSETP.MAX.AND P0, P1, R16, R10, PT ;  /* 0x0000000a1000722a */ /* 0x000fcc000390f000 */
[----:B------:R-:W-:Y:S02]  /*3640*/  FSEL R21, R18, R19, P0 ;  /* 0x0000001312157208 */ /* 0x000fe40000000000 */
[----:B------:R-:W-:-:S04]  /*3650*/  SEL R10, R16, R10, P0 ;  /* 0x0000000a100a7207 */ /* 0x000fc80000000000 */
[----:B------:R-:W-:Y:S02]  /*3660*/  MOV R16, R10 ;  /* 0x0000000a00107202 */ /* 0x000fe40000000f00 */
[----:B------:R-:W-:-:S05]  /*3670*/  @P1 LOP3.LUT R21, R19, 0x80000, RZ, 0xfc, !PT ;  /* 0x0008000013151812 */ /* 0x000fca00078efcff */
[----:B------:R-:W-:-:S06]  /*3680*/  IMAD.MOV.U32 R11, RZ, RZ, R21 ;  /* 0x000000ffff0b7224 */ /* 0x000fcc00078e0015 */
[----:B--2---:R-:W-:Y:S01]  /*3690*/  DSETP.MAX.AND P0, P1, R10, R8, PT ;  /* 0x000000080a00722a */ /* 0x004fe2000390f000 */
[----:B------:R-:W-:-:S05]  /*36a0*/  IMAD.MOV.U32 R10, RZ, RZ, R9 ;  /* 0x000000ffff0a7224 */ /* 0x000fca00078e0009 */
[----:B------:R-:W-:Y:S02]  /*36b0*/  SEL R8, R16, R8, P0 ;  /* 0x0000000810087207 */ /* 0x000fe40000000000 */
[----:B------:R-:W-:Y:S02]  /*36c0*/  FSEL R17, R11, R10, P0 ;  /* 0x0000000a0b117208 */ /* 0x000fe40000000000 */
[----:B------:R-:W1:Y:S01]  /*36d0*/  LDC R11, c[0x0][0x360] ;  /* 0x0000d800ff0b7b82 */ /* 0x000e620000000800 */
[----:B------:R-:W-:Y:S01]  /*36e0*/  ISETP.NE.AND P0, PT, R6, RZ, PT ;  /* 0x000000ff0600720c */ /* 0x000fe20003f05270 */
[----:B---3--:R-:W-:Y:S02]  /*36f0*/  IMAD.MOV.U32 R16, RZ, RZ, R13 ;  /* 0x000000ffff107224 */ /* 0x008fe400078e000d */
[----:B------:R-:W-:Y:S02]  /*3700*/  @P1 LOP3.LUT R17, R10, 0x80000, RZ, 0xfc, !PT ;  /* 0x000800000a111812 */ /* 0x000fe400078efcff */
[----:B------:R-:W-:-:S02]  /*3710*/  MOV R10, R8 ;  /* 0x00000008000a7202 */ /* 0x000fc40000000f00 */
[----:B------:R-:W-:-:S06]  /*3720*/  MOV R9, R17 ;  /* 0x0000001100097202 */ /* 0x000fcc0000000f00 */
[----:B------:R-:W-:-:S06]  /*3730*/  DSETP.MAX.AND P1, P2, R8, R12, PT ;  /* 0x0000000c0800722a */ /* 0x000fcc0003a2f000 */
[----:B------:R-:W-:Y:S02]  /*3740*/  FSEL R9, R9, R16, P1 ;  /* 0x0000001009097208 */ /* 0x000fe40000800000 */
[----:B------:R-:W-:Y:S02]  /*3750*/  SEL R8, R10, R12, P1 ;  /* 0x0000000c0a087207 */ /* 0x000fe40000800000 */
[----:B-1----:R-:W-:-:S04]  /*3760*/  LEA R4, R11, R4, 0x6 ;  /* 0x000000040b047211 */ /* 0x002fc800078e30ff */
[----:B------:R-:W-:Y:S01]  /*3770*/  @P2 LOP3.LUT R9, R16, 0x80000, RZ, 0xfc, !PT ;  /* 0x0008000010092812 */ /* 0x000fe200078efcff */
[----:B------:R-:W-:Y:S06]  /*3780*/  @P0 BRA `(.L_x_574) ;  /* 0xfffffff800d40947 */ /* 0x000fec000383ffff */
[----:B------:R-:W-:-:S07]  /*3790*/  VIADD R3, R3, 0x1 ;  /* 0x0000000103037836 */ /* 0x000fce0000000000 */
.L_x_573:
[----:B------:R-:W-:-:S13]  /*37a0*/  ISETP.NE.AND P0, PT, R2, RZ, PT ;  /* 0x000000ff0200720c */ /* 0x000fda0003f05270 */
[----:B------:R-:W-:Y:S05]  /*37b0*/  @!P0 BRA `(.L_x_575) ;  /* 0x0000000400488947 */ /* 0x000fea0003800000 */
[----:B------:R-:W-:Y:S02]  /*37c0*/  ISETP.GE.U32.AND P1, PT, R2, 0x4, PT ;  /* 0x000000040200780c */ /* 0x000fe40003f26070 */
[----:B------:R-:W-:-:S04]  /*37d0*/  LOP3.LUT R21, R5, 0x3, RZ, 0xc0, !PT ;  /* 0x0000000305157812 */ /* 0x000fc800078ec0ff */
[----:B------:R-:W-:-:S07]  /*37e0*/  ISETP.NE.AND P0, PT, R21, RZ, PT ;  /* 0x000000ff1500720c */ /* 0x000fce0003f05270 */
[----:B------:R-:W-:Y:S06]  /*37f0*/  @!P1 BRA `(.L_x_576) ;  /* 0x0000000000a09947 */ /* 0x000fec0003800000 */
[----:B------:R-:W-:Y:S01]  /*3800*/  IMAD R7, R3, UR7, RZ ;  /* 0x0000000703077c24 */ /* 0x000fe2000f8e02ff */
[----:B------:R-:W2:Y:S01]  /*3810*/  LDC R17, c[0x0][0x360] ;  /* 0x0000d800ff117b82 */ /* 0x000ea20000000800 */
[----:B-1----:R-:W-:Y:S01]  /*3820*/  IMAD.MOV.U32 R19, RZ, RZ, R9 ;  /* 0x000000ffff137224 */ /* 0x002fe200078e0009 */
[----:B------:R-:W-:Y:S02]  /*3830*/  MOV R18, R8 ;  /* 0x0000000800127202 */ /* 0x000fe40000000f00 */
[----:B------:R-:W-:Y:S02]  /*3840*/  LEA R2, R7, R0, 0x3 ;  /* 0x0000000007027211 */ /* 0x000fe400078e18ff */
[----:B------:R-:W-:-:S03]  /*3850*/  IADD3 R3, PT, PT, R3, 0x4, RZ ;  /* 0x0000000403037810 */ /* 0x000fc60007ffe0ff */
[----:B------:R-:W1:Y:S01]  /*3860*/  LDS.64 R12, [R2] ;  /* 0x00000000020c7984 */ /* 0x000e620000000a00 */
[----:B--2---:R-:W-:-:S05]  /*3870*/  IMAD R4, R17, 0x8, R2 ;  /* 0x0000000811047824 */ /* 0x004fca00078e0202 */
[----:B------:R-:W2:Y:S01]  /*3880*/  LDS.64 R10, [R4] ;  /* 0x00000000040a7984 */ /* 0x000ea20000000a00 */
[----:B------:R-:W-:-:S05]  /*3890*/  LEA R16, R17, R4, 0x3 ;  /* 0x0000000411107211 */ /* 0x000fca00078e18ff */
[----:B------:R-:W3:Y:S01]  /*38a0*/  LDS.64 R6, [R16] ;  /* 0x0000000010067984 */ /* 0x000ee20000000a00 */
[----:B-1----:R-:W-:Y:S01]  /*38b0*/  DSETP.MAX.AND P1, P2, R8, R12, PT ;  /* 0x0000000c0800722a */ /* 0x002fe20003a2f000 */
[----:B------:R-:W-:Y:S01]  /*38c0*/  IMAD.MOV.U32 R20, RZ, RZ, R13 ;  /* 0x000000ffff147224 */ /* 0x000fe200078e000d */
[----:B------:R-:W-:-:S04]  /*38d0*/  LEA R8, R17, R16, 0x3 ;  /* 0x0000001011087211 */ /* 0x000fc800078e18ff */
[----:B------:R-:W-:Y:S02]  /*38e0*/  FSEL R19, R19, R20, P1 ;  /* 0x0000001413137208 */ /* 0x000fe40000800000 */
[----:B------:R-:W-:Y:S01]  /*38f0*/  SEL R12, R18, R12, P1 ;  /* 0x0000000c120c7207 */ /* 0x000fe20000800000 */
[----:B------:R-:W1:Y:S05]  /*3900*/  LDS.64 R8, [R8] ;  /* 0x0000000008087984 */ /* 0x000e6a0000000a00 */
[----:B------:R-:W-:-:S05]  /*3910*/  @P2 LOP3.LUT R19, R20, 0x80000, RZ, 0xfc, !PT ;  /* 0x0008000014132812 */ /* 0x000fca00078efcff */
[----:B------:R-:W-:Y:S01]  /*3920*/  IMAD.MOV.U32 R13, RZ, RZ, R19 ;  /* 0x000000ffff0d7224 */ /* 0x000fe200078e0013 */
[----:B--2---:R-:W-:-:S03]  /*3930*/  MOV R17, R11 ;  /* 0x0000000b00117202 */ /* 0x004fc60000000f00 */
[----:B------:R-:W-:Y:S02]  /*3940*/  IMAD.MOV.U32 R2, RZ, RZ, R13 ;  /* 0x000000ffff027224 */ /* 0x000fe400078e000d */
[----:B------:R-:W-:Y:S01]  /*3950*/  DSETP.MAX.AND P1, P2, R12, R10, PT ;  /* 0x0000000a0c00722a */ /* 0x000fe20003a2f000 */
[----:B---3--:R-:W-:-:S05]  /*3960*/  IMAD.MOV.U32 R13, RZ, RZ, R7 ;  /* 0x000000ffff0d7224 */ /* 0x008fca00078e0007 */
[----:B------:R-:W-:Y:S02]  /*3970*/  FSEL R19, R2, R17, P1 ;  /* 0x0000001102137208 */ /* 0x000fe40000800000 */
[----:B------:R-:W-:-:S06]  /*3980*/  SEL R10, R12, R10, P1 ;  /* 0x0000000a0c0a7207 */ /* 0x000fcc0000800000 */
[----:B------:R-:W-:-:S04]  /*3990*/  @P2 LOP3.LUT R19, R17, 0x80000, RZ, 0xfc, !PT ;  /* 0x0008000011132812 */ /* 0x000fc800078efcff */
[----:B------:R-:W-:-:S04]  /*39a0*/  MOV R11, R19 ;  /* 0x00000013000b7202 */ /* 0x000fc80000000f00 */
[----:B------:R-:W-:Y:S02]  /*39b0*/  MOV R2, R11 ;  /* 0x0000000b00027202 */ /* 0x000fe40000000f00 */
[----:B------:R-:W-:Y:S01]  /*39c0*/  DSETP.MAX.AND P1, P2, R10, R6, PT ;  /* 0x000000060a00722a */ /* 0x000fe20003a2f000 */
[----:B-1----:R-:W-:-:S05]  /*39d0*/  MOV R11, R8 ;  /* 0x00000008000b7202 */ /* 0x002fca0000000f00 */
[----:B------:R-:W-:Y:S02]  /*39e0*/  FSEL R17, R2, R13, P1 ;  /* 0x0000000d02117208 */ /* 0x000fe40000800000 */
[----:B------:R-:W-:-:S06]  /*39f0*/  SEL R6, R10, R6, P1 ;  /* 0x000000060a067207 */ /* 0x000fcc0000800000 */
[----:B------:R-:W-:-:S05]  /*3a00*/  @P2 LOP3.LUT R17, R13, 0x80000, RZ, 0xfc, !PT ;  /* 0x000800000d112812 */ /* 0x000fca00078efcff */
[----:B------:R-:W-:-:S04]  /*3a10*/  IMAD.MOV.U32 R7, RZ, RZ, R17 ;  /* 0x000000ffff077224 */ /* 0x000fc800078e0011 */
[----:B------:R-:W-:Y:S02]  /*3a20*/  IMAD.MOV.U32 R2, RZ, RZ, R7 ;  /* 0x000000ffff027224 */ /* 0x000fe400078e0007 */
[----:B------:R-:W-:-:S06]  /*3a30*/  DSETP.MAX.AND P1, P2, R6, R8, PT ;  /* 0x000000080600722a */ /* 0x000fcc0003a2f000 */
[----:B------:R-:W-:Y:S02]  /*3a40*/  FSEL R13, R2, R9, P1 ;  /* 0x00000009020d7208 */ /* 0x000fe40000800000 */
[----:B------:R-:W-:-:S06]  /*3a50*/  SEL R8, R6, R11, P1 ;  /* 0x0000000b06087207 */ /* 0x000fcc0000800000 */
[----:B------:R-:W-:-:S05]  /*3a60*/  @P2 LOP3.LUT R13, R9, 0x80000, RZ, 0xfc, !PT ;  /* 0x00080000090d2812 */ /* 0x000fca00078efcff */
[----:B------:R-:W-:-:S07]  /*3a70*/  IMAD.MOV.U32 R9, RZ, RZ, R13 ;  /* 0x000000ffff097224 */ /* 0x000fce00078e000d */
.L_x_576:
[----:B------:R-:W-:Y:S05]  /*3a80*/  @!P0 BRA `(.L_x_575) ;  /* 0x0000000000948947 */ /* 0x000fea0003800000 */
[----:B------:R-:W-:Y:S02]  /*3a90*/  ISETP.NE.AND P1, PT, R21, 0x1, PT ;  /* 0x000000011500780c */ /* 0x000fe40003f25270 */
[----:B------:R-:W-:-:S04]  /*3aa0*/  LOP3.LUT R5, R5, 0x1, RZ, 0xc0, !PT ;  /* 0x0000000105057812 */ /* 0x000fc800078ec0ff */
[----:B------:R-:W-:-:S07]  /*3ab0*/  ISETP.NE.U32.AND P0, PT, R5, 0x1, PT ;  /* 0x000000010500780c */ /* 0x000fce0003f05070 */
[----:B------:R-:W-:Y:S06]  /*3ac0*/  @!P1 BRA `(.L_x_577) ;  /* 0x0000000000549947 */ /* 0x000fec0003800000 */
[C---:B------:R-:W-:Y:S01]  /*3ad0*/  IMAD R5, R3.reuse, UR7, RZ ;  /* 0x0000000703057c24 */ /* 0x040fe2000f8e02ff */
[----:B------:R-:W2:Y:S01]  /*3ae0*/  LDC R7, c[0x0][0x360] ;  /* 0x0000d800ff077b82 */ /* 0x000ea20000000800 */
[----:B-1----:R-:W-:Y:S01]  /*3af0*/  MOV R10, R9 ;  /* 0x00000009000a7202 */ /* 0x002fe20000000f00 */
[----:B------:R-:W-:Y:S02]  /*3b00*/  VIADD R3, R3, 0x2 ;  /* 0x0000000203037836 */ /* 0x000fe40000000000 */
[----:B------:R-:W-:-:S05]  /*3b10*/  LEA R2, R5, R0, 0x3 ;  /* 0x0000000005027211 */ /* 0x000fca00078e18ff */
[----:B------:R-:W1:Y:S01]  /*3b20*/  LDS.64 R4, [R2] ;  /* 0x0000000002047984 */ /* 0x000e620000000a00 */
[----:B--2---:R-:W-:-:S06]  /*3b30*/  IMAD R6, R7, 0x8, R2 ;  /* 0x0000000807067824 */ /* 0x004fcc00078e0202 */
[----:B------:R-:W2:Y:S01]  /*3b40*/  LDS.64 R6, [R6] ;  /* 0x0000000006067984 */ /* 0x000ea20000000a00 */
[----:B-1----:R-:W-:Y:S01]  /*3b50*/  DSETP.MAX.AND P1, P2, R8, R4, PT ;  /* 0x000000040800722a */ /* 0x002fe20003a2f000 */
[----:B------:R-:W-:-:S05]  /*3b60*/  IMAD.MOV.U32 R11, RZ, RZ, R5 ;  /* 0x000000ffff0b7224 */ /* 0x000fca00078e0005 */
[----:B------:R-:W-:Y:S02]  /*3b70*/  FSEL R13, R10, R11, P1 ;  /* 0x0000000b0a0d7208 */ /* 0x000fe40000800000 */
[----:B------:R-:W-:-:S06]  /*3b80*/  SEL R4, R8, R4, P1 ;  /* 0x0000000408047207 */ /* 0x000fcc0000800000 */
[----:B------:R-:W-:-:S04]  /*3b90*/  @P2 LOP3.LUT R13, R11, 0x80000, RZ, 0xfc, !PT ;  /* 0x000800000b0d2812 */ /* 0x000fc800078efcff */
[----:B------:R-:W-:Y:S01]  /*3ba0*/  MOV R5, R13 ;  /* 0x0000000d00057202 */ /* 0x000fe20000000f00 */
[----:B--2---:R-:W-:-:S03]  /*3bb0*/  IMAD.MOV.U32 R9, RZ, RZ, R6 ;  /* 0x000000ffff097224 */ /* 0x004fc600078e0006 */
[----:B------:R-:W-:Y:S02]  /*3bc0*/  MOV R2, R5 ;  /* 0x0000000500027202 */ /* 0x000fe40000000f00 */
[----:B------:R-:W-:-:S06]  /*3bd0*/  DSETP.MAX.AND P1, P2, R4, R6, PT ;  /* 0x000000060400722a */ /* 0x000fcc0003a2f000 */
[----:B------:R-:W-:Y:S02]  /*3be0*/  FSEL R11, R2, R7, P1 ;  /* 0x00000007020b7208 */ /* 0x000fe40000800000 */
[----:B------:R-:W-:-:S06]  /*3bf0*/  SEL R8, R4, R9, P1 ;  /* 0x0000000904087207 */ /* 0x000fcc0000800000 */
[----:B------:R-:W-:-:S04]  /*3c00*/  @P2 LOP3.LUT R11, R7, 0x80000, RZ, 0xfc, !PT ;  /* 0x00080000070b2812 */ /* 0x000fc800078efcff */
[----:B------:R-:W-:-:S07]  /*3c10*/  MOV R9, R11 ;  /* 0x0000000b00097202 */ /* 0x000fce0000000f00 */
.L_x_577:
[----:B------:R-:W-:Y:S01]  /*3c20*/  @!P0 IMAD R3, R3, UR7, RZ ;  /* 0x0000000703038c24 */ /* 0x000fe2000f8e02ff */
[----:B-1----:R-:W-:-:S03]  /*3c30*/  @!P0 MOV R4, R9 ;  /* 0x0000000900048202 */ /* 0x002fc60000000f00 */
[----:B------:R-:W-:-:S06]  /*3c40*/  @!P0 IMAD R3, R3, 0x8, R0 ;  /* 0x0000000803038824 */ /* 0x000fcc00078e0200 */
[----:B------:R-:W1:Y:S02]  /*3c50*/  @!P0 LDS.64 R2, [R3] ;  /* 0x0000000003028984 */ /* 0x000e640000000a00 */
[----:B-1----:R-:W-:Y:S01]  /*3c60*/  @!P0 DSETP.MAX.AND P1, P2, R8, R2, PT ;  /* 0x000000020800822a */ /* 0x002fe20003a2f000 */
[----:B------:R-:W-:-:S05]  /*3c70*/  @!P0 IMAD.MOV.U32 R5, RZ, RZ, R3 ;  /* 0x000000ffff058224 */ /* 0x000fca00078e0003 */
[----:B------:R-:W-:Y:S02]  /*3c80*/  @!P0 FSEL R4, R4, R5, P1 ;  /* 0x0000000504048208 */ /* 0x000fe40000800000 */
[----:B------:R-:W-:Y:S02]  /*3c90*/  @!P0 LOP3.LUT R7, R5, 0x80000, RZ, 0xfc, !PT ;  /* 0x0008000005078812 */ /* 0x000fe400078efcff */
[----:B------:R-:W-:Y:S01]  /*3ca0*/  @!P0 MOV R5, R2 ;  /* 0x0000000200058202 */ /* 0x000fe20000000f00 */
[----:B------:R-:W-:Y:S01]  /*3cb0*/  @!P0 IMAD.MOV.U32 R2, RZ, RZ, R8 ;  /* 0x000000ffff028224 */ /* 0x000fe200078e0008 */
[----:B------:R-:W-:-:S04]  /*3cc0*/  @!P0 SEL R9, R7, R4, P2 ;  /* 0x0000000407098207 */ /* 0x000fc80001000000 */
[----:B------:R-:W-:-:S07]  /*3cd0*/  @!P0 SEL R8, R2, R5, P1 ;  /* 0x0000000502088207 */ /* 0x000fce0000800000 */
.L_x_575:
[----:B-1----:R1:W-:Y:S02]  /*3ce0*/  STS.64 [R0], R8 ;  /* 0x0000000800007388 */ /* 0x0023e40000000a00 */
.L_x_572:
[----:B------:R-:W2:Y:S01]  /*3cf0*/  LDC.64 R2, c[0x0][0x3a8] ;  /* 0x0000ea00ff027b82 */ /* 0x000ea20000000a00 */
[----:B------:R-:W3:Y:S01]  /*3d00*/  LDCU.64 UR4, c[0x0][0x380] ;  /* 0x00007000ff0477ac */ /* 0x000ee20008000a00 */
[----:B------:R-:W-:-:S03]  /*3d10*/  MOV R15, RZ ;  /* 0x000000ff000f7202 */ /* 0x000fc60000000f00 */
[----:B--2---:R-:W-:-:S04]  /*3d20*/  IMAD.WIDE.U32 R14, R2, UR8, R14 ;  /* 0x00000008020e7c25 */ /* 0x004fc8000f8e000e */
[----:B------:R-:W-:Y:S01]  /*3d30*/  IMAD R3, R3, UR8, R15 ;  /* 0x0000000803037c24 */ /* 0x000fe2000f8e020f */
[----:B---3--:R-:W-:-:S04]  /*3d40*/  LEA R2, P0, R14, UR4, 0x3 ;  /* 0x000000040e027c11 */ /* 0x008fc8000f8018ff */
[----:B------:R-:W-:-:S05]  /*3d50*/  LEA.HI.X R3, R14, UR5, R3, 0x3, P0 ;  /* 0x000000050e037c11 */ /* 0x000fca00080f1c03 */
[----:B0-----:R-:W-:Y:S01]  /*3d60*/  STG.E.64 desc[UR10][R2.64], R8 ;  /* 0x0000000802007986 */ /* 0x001fe2000c101b0a */
[----:B------:R-:W-:Y:S05]  /*3d70*/  EXIT ;  /* 0x000000000000794d */ /* 0x000fea0003800000 */
        .weak           $__internal_12_$__cuda_sm20_div_s64
        .type           $__internal_12_$__cuda_sm20_div_s64,@function
        .size           $__internal_12_$__cuda_sm20_div_s64,($__internal_13_$__cuda_sm20_rem_s64 - $__internal_12_$__cuda_sm20_div_s64)
$__internal_12_$__cuda_sm20_div_s64:
[-C--:B------:R-:W-:Y:S02]  /*3d80*/  IADD3 R25, P1, PT, RZ, -R0.reuse, RZ ;  /* 0x80000000ff197210 */ /* 0x080fe40007f3e0ff */
[----:B------:R-:W-:Y:S02]  /*3d90*/  ISETP.GE.AND P0, PT, R3, RZ, PT ;  /* 0x000000ff0300720c */ /* 0x000fe40003f06270 */
[----:B------:R-:W-:Y:S01]  /*3da0*/  ISETP.LE.AND P3, PT, RZ, UR4, PT ;  /* 0x00000004ff007c0c */ /* 0x000fe2000bf63270 */
        /* <DEDUP_REMOVED lines=9> */
[----:B------:R-:W-:Y:S02]  /*3e40*/  IADD3 R12, P0, PT, RZ, -R40, RZ ;  /* 0x80000028ff0c7210 */ /* 0x000fe40007f1e0ff */
[----:B------:R-:W-:Y:S01]  /*3e50*/  MOV R41, R34 ;  /* 0x0000002200297202 */ /* 0x000fe20000000f00 */
[----:B------:R-:W-:Y:S02]  /*3e60*/  IMAD R10, R35, R24, R9 ;  /* 0x00000018230a7224 */ /* 0x000fe400078e0209 */
[----:B------:R-:W-:-:S04]  /*3e70*/  IMAD.HI.U32 R40, R34, R12, RZ ;  /* 0x0000000c22287227 */ /* 0x000fc800078e00ff */
[----:B------:R-:W-:-:S04]  /*3e80*/  IMAD.X R10, RZ, RZ, ~R10, P0 ;  /* 0x000000ffff0a7224 */ /* 0x000fc800000e0e0a */
[----:B------:R-:W-:-:S04]  /*3e90*/  IMAD.WIDE.U32 R40, P0, R34, R10, R40 ;  /* 0x0000000a22287225 */ /* 0x000fc80007800028 */
[C---:B------:R-:W-:Y:S02]  /*3ea0*/  IMAD R9, R35.reuse, R10, RZ ;  /* 0x0000000a23097224 */ /* 0x040fe400078e02ff */
[----:B------:R-:W-:-:S04]  /*3eb0*/  IMAD.HI.U32 R12, P1, R35, R12, R40 ;  /* 0x0000000c230c7227 */ /* 0x000fc80007820028 */
[----:B------:R-:W-:Y:S01]  /*3ec0*/  IMAD.HI.U32 R10, R35, R10, RZ ;  /* 0x0000000a230a7227 */ /* 0x000fe200078e00ff */
[----:B------:R-:W-:-:S03]  /*3ed0*/  IADD3 R13, P2, PT, R9, R12, RZ ;  /* 0x0000000c090d7210 */ /* 0x000fc60007f5e0ff */
[----:B------:R-:W-:Y:S02]  /*3ee0*/  IMAD.X R10, R10, 0x1, R35, P0 ;  /* 0x000000010a0a7824 */ /* 0x000fe400000e0623 */
[----:B------:R-:W-:-:S03]  /*3ef0*/  IMAD.WIDE.U32 R34, R13, R24, RZ ;  /* 0x000000180d227225 */ /* 0x000fc600078e00ff */
[----:B------:R-:W-:Y:S01]  /*3f00*/  IADD3.X R10, PT, PT, RZ, RZ, R10, P2, P1 ;  /* 0x000000ffff0a7210 */ /* 0x000fe200017e240a */
[C---:B------:R-:W-:Y:S01]  /*3f10*/  IMAD R9, R13.reuse, R25, R35 ;  /* 0x000000190d097224 */ /* 0x040fe200078e0223 */
[----:B------:R-:W-:Y:S01]  /*3f20*/  IADD3 R11, P0, PT, RZ, -R34, RZ ;  /* 0x80000022ff0b7210 */ /* 0x000fe20007f1e0ff */
[----:B------:R-:W-:Y:S02]  /*3f30*/  IMAD.MOV.U32 R35, RZ, RZ, RZ ;  /* 0x000000ffff237224 */ /* 0x000fe400078e00ff */
[----:B------:R-:W-:Y:S02]  /*3f40*/  IMAD R9, R10, R24, R9 ;  /* 0x000000180a097224 */ /* 0x000fe400078e0209 */
[----:B------:R-:W-:-:S03]  /*3f50*/  IMAD.HI.U32 R12, R13, R11, RZ ;  /* 0x0000000b0d0c7227 */ /* 0x000fc600078e00ff */
[----:B------:R-:W-:-:S05]  /*3f60*/  IADD3.X R9, PT, PT, RZ, ~R9, RZ, P0, !PT ;  /* 0x80000009ff097210 */ /* 0x000fca00007fe4ff */
[----:B------:R-:W-:-:S04]  /*3f70*/  IMAD.WIDE.U32 R12, P0, R13, R9, R12 ;  /* 0x000000090d0c7225 */ /* 0x000fc8000780000c */
[----:B------:R-:W-:Y:S01]  /*3f80*/  IMAD.HI.U32 R11, P1, R10, R11, R12 ;  /* 0x0000000b0a0b7227 */ /* 0x000fe2000782000c */
[----:B------:R-:W-:-:S03]  /*3f90*/  IADD3 R13, P4, PT, RZ, -R30, RZ ;  /* 0x8000001eff0d7210 */ /* 0x000fc60007f9e0ff */
[CC--:B------:R-:W-:Y:S01]  /*3fa0*/  IMAD R12, R10.reuse, R9.reuse, RZ ;  /* 0x000000090a0c7224 */ /* 0x0c0fe200078e02ff */
[----:B------:R-:W-:Y:S01]  /*3fb0*/  SEL R13, R13, R30, !P3 ;  /* 0x0000001e0d0d7207 */ /* 0x000fe20005800000 */
[----:B------:R-:W-:-:S03]  /*3fc0*/  IMAD.HI.U32 R9, R10, R9, RZ ;  /* 0x000000090a097227 */ /* 0x000fc600078e00ff */
[----:B------:R-:W-:Y:S01]  /*3fd0*/  IADD3 R12, P2, PT, R12, R11, RZ ;  /* 0x0000000b0c0c7210 */ /* 0x000fe20007f5e0ff */
[----:B------:R-:W-:Y:S01]  /*3fe0*/  IMAD.X R11, RZ, RZ, ~UR4, P4 ;  /* 0x80000004ff0b7e24 */ /* 0x000fe2000a0e06ff */
[----:B------:R-:W-:-:S03]  /*3ff0*/  IADD3.X R10, PT, PT, R9, R10, RZ, P0, !PT ;  /* 0x0000000a090a7210 */ /* 0x000fc600007fe4ff */
[----:B------:R-:W-:Y:S01]  /*4000*/  IMAD.HI.U32 R34, R12, R13, RZ ;  /* 0x0000000d0c227227 */ /* 0x000fe200078e00ff */
[----:B------:R-:W-:Y:S02]  /*4010*/  SEL R11, R11, UR4, !P3 ;  /* 0x000000040b0b7c07 */ /* 0x000fe4000d800000 */
        /* <DEDUP_REMOVED lines=12> */
[----:B------:R-:W-:-:S05]  /*40e0*/  IMAD R12, R10, R24, R33 ;  /* 0x000000180a0c7224 */ /* 0x000fca00078e0221 */
[----:B------:R-:W-:Y:S02]  /*40f0*/  IADD3.X R11, PT, PT, ~R12, R11, RZ, P1, !PT ;  /* 0x0000000b0c0b7210 */ /* 0x000fe40000ffe5ff */
[----:B------:R-:W-:Y:S02]  /*4100*/  IADD3 R34, P1, PT, R13, -R24, RZ ;  /* 0x800000180d227210 */ /* 0x000fe40007f3e0ff */
[----:B------:R-:W-:-:S03]  /*4110*/  ISETP.GE.U32.AND.EX P0, PT, R11, R25, PT, P0 ;  /* 0x000000190b00720c */ /* 0x000fc60003f06100 */
[----:B------:R-:W-:Y:S01]  /*4120*/  IMAD.X R26, R11, 0x1, ~R25, P1 ;  /* 0x000000010b1a7824 */ /* 0x000fe200008e0e19 */
[----:B------:R-:W-:Y:S02]  /*4130*/  IADD3 R12, P1, PT, R9, 0x1, RZ ;  /* 0x00000001090c7810 */ /* 0x000fe40007f3e0ff */
[----:B------:R-:W-:Y:S02]  /*4140*/  SEL R13, R34, R13, P0 ;  /* 0x0000000d220d7207 */ /* 0x000fe40000000000 */
[----:B------:R-:W-:Y:S02]  /*4150*/  IADD3.X R33, PT, PT, RZ, R10, RZ, P1, !PT ;  /* 0x0000000aff217210 */ /* 0x000fe40000ffe4ff */
[----:B------:R-:W-:Y:S02]  /*4160*/  SEL R12, R12, R9, P0 ;  /* 0x000000090c0c7207 */ /* 0x000fe40000000000 */
[----:B------:R-:W-:Y:S02]  /*4170*/  SEL R11, R26, R11, P0 ;  /* 0x0000000b1a0b7207 */ /* 0x000fe40000000000 */
[----:B------:R-:W-:-:S02]  /*4180*/  ISETP.GE.U32.AND P1, PT, R13, R24, PT ;  /* 0x000000180d00720c */ /* 0x000fc40003f26070 */
[----:B------:R-:W-:Y:S02]  /*4190*/  SEL R33, R33, R10, P0 ;  /* 0x0000000a21217207 */ /* 0x000fe40000000000 */
[----:B------:R-:W-:Y:S02]  /*41a0*/  IADD3 R9, P2, PT, R12, 0x1, RZ ;  /* 0x000000010c097810 */ /* 0x000fe40007f5e0ff */
[----:B------:R-:W-:Y:S02]  /*41b0*/  ISETP.GE.U32.AND.EX P0, PT, R11, R25, PT, P1 ;  /* 0x000000190b00720c */ /* 0x000fe40003f06110 */
[----:B------:R-:W-:Y:S01]  /*41c0*/  LOP3.LUT R11, R3, UR4, RZ, 0x3c, !PT ;  /* 0x00000004030b7c12 */ /* 0x000fe2000f8e3cff */
[----:B------:R-:W-:Y:S01]  /*41d0*/  IMAD.X R10, RZ, RZ, R33, P2 ;  /* 0x000000ffff0a7224 */ /* 0x000fe200010e0621 */
[----:B------:R-:W-:Y:S02]  /*41e0*/  SEL R9, R9, R12, P0 ;  /* 0x0000000c09097207 */ /* 0x000fe40000000000 */
[----:B------:R-:W-:-:S02]  /*41f0*/  ISETP.GE.AND P1, PT, R11, RZ, PT ;  /* 0x000000ff0b00720c */ /* 0x000fc40003f26270 */
[----:B------:R-:W-:Y:S02]  /*4200*/  SEL R33, R10, R33, P0 ;  /* 0x000000210a217207 */ /* 0x000fe40000000000 */
[----:B------:R-:W-:Y:S02]  /*4210*/  IADD3 R10, P2, PT, RZ, -R9, RZ ;  /* 0x80000009ff0a7210 */ /* 0x000fe40007f5e0ff */
[----:B------:R-:W-:Y:S02]  /*4220*/  ISETP.NE.U32.AND P0, PT, R0, RZ, PT ;  /* 0x000000ff0000720c */ /* 0x000fe40003f05070 */
[----:B------:R-:W-:Y:S02]  /*4230*/  IADD3.X R0, PT, PT, RZ, ~R33, RZ, P2, !PT ;  /* 0x80000021ff007210 */ /* 0x000fe400017fe4ff */
[----:B------:R-:W-:Y:S01]  /*4240*/  SEL R10, R10, R9, !P1 ;  /* 0x000000090a0a7207 */ /* 0x000fe20004800000 */
[----:B------:R-:W-:Y:S01]  /*4250*/  IMAD.MOV.U32 R9, RZ, RZ, 0x0 ;  /* 0x00000000ff097424 */ /* 0x000fe200078e00ff */
[----:B------:R-:W-:-:S02]  /*4260*/  ISETP.NE.AND.EX P0, PT, R3, RZ, PT, P0 ;  /* 0x000000ff0300720c */ /* 0x000fc40003f05300 */
[----:B------:R-:W-:Y:S02]  /*4270*/  SEL R0, R0, R33, !P1 ;  /* 0x0000002100007207 */ /* 0x000fe40004800000 */
[----:B------:R-:W-:Y:S02]  /*4280*/  SEL R10, R10, 0xffffffff, P0 ;  /* 0xffffffff0a0a7807 */ /* 0x000fe40000000000 */
[----:B------:R-:W-:Y:S01]  /*4290*/  SEL R0, R0, 0xffffffff, P0 ;  /* 0xffffffff00007807 */ /* 0x000fe20000000000 */
[----:B------:R-:W-:Y:S06]  /*42a0*/  RET.REL.NODEC R8 `(contiguous_reduce3_f64) ;  /* 0xffffffbc08547950 */ /* 0x000fec0003c3ffff */
        .weak           $__internal_13_$__cuda_sm20_rem_s64
        .type           $__internal_13_$__cuda_sm20_rem_s64,@function
        .size           $__internal_13_$__cuda_sm20_rem_s64,(.L_x_3454 - $__internal_13_$__cuda_sm20_rem_s64)
$__internal_13_$__cuda_sm20_rem_s64:
        /* <DEDUP_REMOVED lines=14> */
[----:B------:R-:W-:Y:S01]  /*4390*/  IADD3.X R21, PT, PT, RZ, ~R17, RZ, P0, !PT ;  /* 0x80000011ff157210 */ /* 0x000fe200007fe4ff */
[----:B------:R-:W-:-:S04]  /*43a0*/  IMAD.MOV.U32 R17, RZ, RZ, R12 ;  /* 0x000000ffff117224 */ /* 0x000fc800078e000c */
        /* <DEDUP_REMOVED lines=11> */
[----:B------:R-:W-:-:S04]  /*4460*/  IMAD.HI.U32 R16, R17, R19, RZ ;  /* 0x0000001311107227 */ /* 0x000fc800078e00ff */
[----:B------:R-:W-:Y:S02]  /*4470*/  IMAD.X R12, RZ, RZ, ~R13, P0 ;  /* 0x000000ffff0c7224 */ /* 0x000fe400000e0e0d */
[----:B------:R-:W-:Y:S02]  /*4480*/  IMAD.MOV.U32 R13, RZ, RZ, RZ ;  /* 0x000000ffff0d7224 */ /* 0x000fe400078e00ff */
[----:B------:R-:W-:-:S04]  /*4490*/  IMAD.WIDE.U32 R16, P0, R17, R12, R16 ;  /* 0x0000000c11107225 */ /* 0x000fc80007800010 */
[C---:B------:R-:W-:Y:S02]  /*44a0*/  IMAD R18, R3.reuse, R12, RZ ;  /* 0x0000000c03127224 */ /* 0x040fe400078e02ff */
[----:B------:R-:W-:-:S04]  /*44b0*/  IMAD.HI.U32 R17, P1, R3, R19, R16 ;  /* 0x0000001303117227 */ /* 0x000fc80007820010 */
[----:B------:R-:W-:Y:S01]  /*44c0*/  IMAD.HI.U32 R16, R3, R12, RZ ;  /* 0x0000000c03107227 */ /* 0x000fe200078e00ff */
[----:B------:R-:W-:-:S04]  /*44d0*/  IADD3 R17, P2, PT, R18, R17, RZ ;  /* 0x0000001112117210 */ /* 0x000fc80007f5e0ff */
[----:B------:R-:W-:Y:S01]  /*44e0*/  IADD3.X R3, PT, PT, R16, R3, RZ, P0, !PT ;  /* 0x0000000310037210 */ /* 0x000fe200007fe4ff */
        /* <DEDUP_REMOVED lines=30> */
[----:B------:R-:W-:Y:S06]  /*46d0*/  RET.REL.NODEC R8 `(contiguous_reduce3_f64) ;  /* 0xffffffb808487950 */ /* 0x000fec0003c3ffff */
.L_x_578:
        /* <DEDUP_REMOVED lines=10> */
.L_x_3454:


//--------------------- .text.contiguous_reduce22_f64 --------------------------
	.section	.text.contiguous_reduce22_f64,"ax",@progbits
	.align	128
        .global         contiguous_reduce22_f64
        .type           contiguous_reduce22_f64,@function
        .size           contiguous_reduce22_f64,(.L_x_3533 - contiguous_reduce22_f64)
        .other          contiguous_reduce22_f64,@"STO_CUDA_ENTRY STV_DEFAULT"
contiguous_reduce22_f64:
.text.contiguous_reduce22_f64:
        /* <DEDUP_REMOVED lines=24> */
[----:B---3--:R-:W2:Y:S04]  /*0180*/  @!P0 LDG.E.64 R6, desc[UR12][R10.64] ;  /* 0x0000000c0a068981 */ /* 0x008ea8000c1e1b00 */
[----:B------:R-:W3:Y:S01]  /*0190*/  @!P0 LDG.E.64 R8, desc[UR12][R12.64] ;  /* 0x0000000c0c088981 */ /* 0x000ee2000c1e1b00 */
[----:B------:R-:W0:Y:S01]  /*01a0*/  S2UR UR5, SR_CgaCtaId ;  /* 0x00000000000579c3 */ /* 0x000e220000008800 */
[----:B------:R-:W-:Y:S01]  /*01b0*/  UMOV UR4, 0x400 ;  /* 0x0000040000047882 */ /* 0x000fe20000000000 */
[----:B------:R-:W-:Y:S01]  /*01c0*/  BSSY.RECONVERGENT B0, `(.L_x_579) ;  /* 0x000001e000007945 */ /* 0x000fe20003800200 */
[----:B------:R-:W-:Y:S01]  /*01d0*/  ISETP.GT.U32.AND P2, PT, R0, 0x1f, PT ;  /* 0x0000001f0000780c */ /* 0x000fe20003f44070 */
[----:B0-----:R-:W-:Y:S01]  /*01e0*/  ULEA UR4, UR5, UR4, 0x18 ;  /* 0x0000000405047291 */ /* 0x001fe2000f8ec0ff */
[----:B--2---:R-:W-:Y:S01]  /*01f0*/  @!P0 IMAD.MOV.U32 R2, RZ, RZ, R6 ;  /* 0x000000ffff028224 */ /* 0x004fe200078e0006 */
[----:B---3--:R-:W-:Y:S01]  /*0200*/  @!P0 DSETP.MAX.AND P1, P3, R6, R8, PT ;  /* 0x000000080600822a */ /* 0x008fe20003b2f000 */
[----:B------:R-:W-:-:S02]  /*0210*/  @!P0 IMAD.MOV.U32 R14, RZ, RZ, R9 ;  /* 0x000000ffff0e8224 */ /* 0x000fc400078e0009 */
[----:B------:R-:W-:Y:S02]  /*0220*/  @!P0 IMAD.MOV.U32 R15, RZ, RZ, R8 ;  /* 0x000000ffff0f8224 */ /* 0x000fe400078e0008 */
[----:B------:R-:W-:Y:S01]  /*0230*/  IMAD.MOV.U32 R8, RZ, RZ, 0x0 ;  /* 0x00000000ff087424 */ /* 0x000fe200078e00ff */
[----:B------:R-:W-:Y:S01]  /*0240*/  @!P0 FSEL R7, R7, R14, P1 ;  /* 0x0000000e07078208 */ /* 0x000fe20000800000 */
[----:B------:R-:W-:Y:S01]  /*0250*/  IMAD.MOV.U32 R9, RZ, RZ, -0x100000 ;  /* 0xfff00000ff097424 */ /* 0x000fe200078e00ff */
[----:B------:R-:W-:Y:S02]  /*0260*/  @!P0 LOP3.LUT R14, R14, 0x80000, RZ, 0xfc, !PT ;  /* 0x000800000e0e8812 */ /* 0x000fe400078efcff */
[----:B------:R-:W-:Y:S02]  /*0270*/  @!P0 SEL R6, R2, R15, P1 ;  /* 0x0000000f02068207 */ /* 0x000fe40000800000 */
[----:B------:R-:W-:Y:S02]  /*0280*/  LEA R2, R0, UR4, 0x3 ;  /* 0x0000000400027c11 */ /* 0x000fe4000f8e18ff */
[----:B------:R-:W-:-:S02]  /*0290*/  @!P0 SEL R7, R14, R7, P3 ;  /* 0x000000070e078207 */ /* 0x000fc40001800000 */
[----:B------:R-:W-:Y:S01]  /*02a0*/  ISETP.GE.U32.AND P1, PT, R3, 0x42, PT ;  /* 0x000000420300780c */ /* 0x000fe20003f26070 */
[----:B------:R0:W-:Y:S04]  /*02b0*/  STS.64 [R2], R8 ;  /* 0x0000000802007388 */ /* 0x0001e80000000a00 */
[----:B------:R0:W-:Y:S01]  /*02c0*/  @!P0 STS.64 [R2], R6 ;  /* 0x0000000602008388 */ /* 0x0001e20000000a00 */
[----:B------:R-:W-:Y:S07]  /*02d0*/  @!P0 BRA `(.L_x_580) ;  /* 0x0000000000308947 */ /* 0x000fee0003800000 */
[----:B------:R-:W-:-:S04]  /*02e0*/  ISETP.GE.U32.AND P0, PT, R4, UR8, PT ;  /* 0x0000000804007c0c */ /* 0x000fc8000bf06070 */
[----:B------:R-:W-:-:S13]  /*02f0*/  ISETP.GE.U32.AND.EX P0, PT, RZ, UR9, PT, P0 ;  /* 0x00000009ff007c0c */ /* 0x000fda000bf06100 */
[----:B------:R-:W-:Y:S05]  /*0300*/  @P0 BRA `(.L_x_580) ;  /* 0x0000000000240947 */ /* 0x000fea0003800000 */
[----:B0-----:R-:W0:Y:S01]  /*0310*/  S2R R7, SR_CTAID.Y ;  /* 0x0000000000077919 */ /* 0x001e220000002600 */
[----:B------:R-:W1:Y:S01]  /*0320*/  LDCU.64 UR4, c[0x0][0x388] ;  /* 0x00007100ff0477ac */ /* 0x000e620008000a00 */
[----:B------:R-:W-:Y:S02]  /*0330*/  IMAD.MOV.U32 R5, RZ, RZ, RZ ;  /* 0x000000ffff057224 */ /* 0x000fe400078e00ff */
[----:B0-----:R-:W-:-:S04]  /*0340*/  IMAD.WIDE.U32 R4, R7, UR8, R4 ;  /* 0x0000000807047c25 */ /* 0x001fc8000f8e0004 */
[----:B------:R-:W-:Y:S01]  /*0350*/  IMAD R7, R7, UR9, R5 ;  /* 0x0000000907077c24 */ /* 0x000fe2000f8e0205 */
[----:B-1----:R-:W-:-:S04]  /*0360*/  LEA R6, P0, R4, UR4, 0x3 ;  /* 0x0000000404067c11 */ /* 0x002fc8000f8018ff */
[----:B------:R-:W-:-:S06]  /*0370*/  LEA.HI.X R7, R4, UR5, R7, 0x3, P0 ;  /* 0x0000000504077c11 */ /* 0x000fcc00080f1c07 */
[----:B------:R-:W2:Y:S04]  /*0380*/  LDG.E.64 R6, desc[UR12][R6.64] ;  /* 0x0000000c06067981 */ /* 0x000ea8000c1e1b00 */
[----:B--2---:R1:W-:Y:S02]  /*0390*/  STS.64 [R2], R6 ;  /* 0x0000000602007388 */ /* 0x0043e40000000a00 */
.L_x_580:
[----:B------:R-:W-:Y:S05]  /*03a0*/  BSYNC.RECONVERGENT B0 ;  /* 0x0000000000007941 */ /* 0x000fea0003800200 */
.L_x_579:
[----:B------:R-:W-:Y:S06]  /*03b0*/  BAR.SYNC.DEFER_BLOCKING 0x0 ;  /* 0x0000000000007b1d */ /* 0x000fec0000010000 */
[----:B------:R-:W-:Y:S05]  /*03c0*/  @!P1 BRA `(.L_x_581) ;  /* 0x0000000000489947 */ /* 0x000fea0003800000 */
.L_x_582:
[----:B0-----:R-:W-:-:S04]  /*03d0*/  SHF.R.U32.HI R9, RZ, 0x1, R3 ;  /* 0x00000001ff097819 */ /* 0x001fc80000011603 */
[----:B------:R-:W-:-:S13]  /*03e0*/  ISETP.GE.U32.AND P0, PT, R0, R9, PT ;  /* 0x000000090000720c */ /* 0x000fda0003f06070 */
[----:B-1----:R-:W-:Y:S01]  /*03f0*/  @!P0 IMAD R6, R9, 0x8, R2 ;  /* 0x0000000809068824 */ /* 0x002fe200078e0202 */
[----:B------:R-:W0:Y:S05]  /*0400*/  @!P0 LDS.64 R4, [R2] ;  /* 0x0000000002048984 */ /* 0x000e2a0000000a00 */
[----:B------:R-:W1:Y:S01]  /*0410*/  @!P0 LDS.64 R6, [R6] ;  /* 0x0000000006068984 */ /* 0x000e620000000a00 */
[----:B0-----:R-:W-:Y:S01]  /*0420*/  @!P0 IMAD.MOV.U32 R8, RZ, RZ, R5 ;  /* 0x000000ffff088224 */ /* 0x001fe200078e0005 */
[----:B-1----:R-:W-:Y:S01]  /*0430*/  @!P0 DSETP.MAX.AND P1, P3, R4, R6, PT ;  /* 0x000000060400822a */ /* 0x002fe20003b2f000 */
[----:B------:R-:W-:Y:S02]  /*0440*/  @!P0 IMAD.MOV.U32 R11, RZ, RZ, R7 ;  /* 0x000000ffff0b8224 */ /* 0x000fe400078e0007 */
[----:B------:R-:W-:-:S03]  /*0450*/  @!P0 IMAD.MOV.U32 R5, RZ, RZ, R6 ;  /* 0x000000ffff058224 */ /* 0x000fc600078e0006 */
[----:B------:R-:W-:Y:S02]  /*0460*/  @!P0 FSEL R8, R8, R11, P1 ;  /* 0x0000000b08088208 */ /* 0x000fe40000800000 */
[----:B------:R-:W-:Y:S02]  /*0470*/  @!P0 LOP3.LUT R11, R11, 0x80000, RZ, 0xfc, !PT ;  /* 0x000800000b0b8812 */ /* 0x000fe400078efcff */
[----:B------:R-:W-:Y:S02]  /*0480*/  @!P0 SEL R4, R4, R5, P1 ;  /* 0x0000000504048207 */ /* 0x000fe40000800000 */
[----:B------:R-:W-:-:S05]  /*0490*/  @!P0 SEL R5, R11, R8, P3 ;  /* 0x000000080b058207 */ /* 0x000fca0001800000 */
[----:B------:R2:W-:Y:S01]  /*04a0*/  @!P0 STS.64 [R2], R4 ;  /* 0x0000000402008388 */ /* 0x0005e20000000a00 */
[----:B------:R-:W-:Y:S01]  /*04b0*/  BAR.SYNC.DEFER_BLOCKING 0x0 ;  /* 0x0000000000007b1d */ /* 0x000fe20000010000 */
[----:B------:R-:W-:Y:S01]  /*04c0*/  ISETP.GT.U32.AND P0, PT, R3, 0x83, PT ;  /* 0x000000830300780c */ /* 0x000fe20003f04070 */
[----:B------:R-:W-:-:S12]  /*04d0*/  IMAD.MOV.U32 R3, RZ, RZ, R9 ;  /* 0x000000ffff037224 */ /* 0x000fd800078e0009 */
[----:B--2---:R-:W-:Y:S05]  /*04e0*/  @P0 BRA `(.L_x_582) ;  /* 0xfffffffc00b80947 */ /* 0x004fea000383ffff */
.L_x_581:
[----:B------:R-:W-:Y:S05]  /*04f0*/  @P2 EXIT ;  /* 0x000000000000294d */ /* 0x000fea0003800000 */
[----:B------:R-:W2:Y:S04]  /*0500*/  LDS.64 R4, [R2] ;  /* 0x0000000002047984 */ /* 0x000ea80000000a00 */
[----:B01----:R-:W0:Y:S01]  /*0510*/  LDS.64 R6, [R2+0x100] ;  /* 0x0001000002067984 */ /* 0x003e220000000a00 */
[----:B--2---:R-:W-:Y:S01]  /*0520*/  IMAD.MOV.U32 R3, RZ, RZ, R5 ;  /* 0x000000ffff037224 */ /* 0x004fe200078e0005 */
[----:B0-----:R-:W-:Y:S01]  /*0530*/  DSETP.MAX.AND P0, P1, R4, R6, PT ;  /* 0x000000060400722a */ /* 0x001fe2000390f000 */
[----:B------:R-:W-:-:S05]  /*0540*/  IMAD.MOV.U32 R8, RZ, RZ, R7 ;  /* 0x000000ffff087224 */ /* 0x000fca00078e0007 */
[----:B------:R-:W-:Y:S02]  /*0550*/  FSEL R3, R3, R8, P0 ;  /* 0x0000000803037208 */ /* 0x000fe40000000000 */
[----:B------:R-:W-:-:S06]  /*0560*/  SEL R4, R4, R6, P0 ;  /* 0x0000000604047207 */ /* 0x000fcc0000000000 */
[----:B------:R-:W-:-:S05]  /*0570*/  @P1 LOP3.LUT R3, R8, 0x80000, RZ, 0xfc, !PT ;  /* 0x0008000008031812 */ /* 0x000fca00078efcff */
[----:B------:R-:W-:-:S05]  /*0580*/  IMAD.MOV.U32 R5, RZ, RZ, R3 ;  /* 0x000000ffff057224 */ /* 0x000fca00078e0003 */
[----:B------:R-:W-:Y:S04]  /*0590*/  STS.64 [R2], R4 ;  /* 0x0000000402007388 */ /* 0x000fe80000000a00 */
[----:B------:R-:W0:Y:S04]  /*05a0*/  LDS.64 R6, [R2] ;  /* 0x0000000002067984 */ /* 0x000e280000000a00 */
[----:B------:R-:W1:Y:S01]  /*05b0*/  LDS.64 R8, [R2+0x80] ;  /* 0x0000800002087984 */ /* 0x000e620000000a00 */
[----:B0-----:R-:W-:Y:S01]  /*05c0*/  IMAD.MOV.U32 R3, RZ, RZ, R7 ;  /* 0x000000ffff037224 */ /* 0x001fe200078e0007 */
[----:B-1----:R-:W-:Y:S01]  /*05d0*/  DSETP.MAX.AND P0, P1, R6, R8, PT ;  /* 0x000000080600722a */ /* 0x002fe2000390f000 */
        /* <DEDUP_REMOVED lines=32> */
[----:B------:R-:W-:Y:S02]  /*07e0*/  SEL R4, R4, R8, P0 ;  /* 0x0000000804047207 */ /* 0x000fe40000000000 */
[----:B------:R-:W-:-:S04]  /*07f0*/  ISETP.NE.AND P0, PT, R0, RZ, PT ;  /* 0x000000ff0000720c */ /* 0x000fc80003f05270 */
        /* <DEDUP_REMOVED lines=12> */
[----:B------:R0:W-:Y:S01]  /*08c0*/  STS.64 [R2], R6 ;  /* 0x0000000602007388 */ /* 0x0001e20000000a00 */
[----:B------:R-:W-:Y:S05]  /*08d0*/  @P0 EXIT ;  /* 0x000000000000094d */ /* 0x000fea0003800000 */
[----:B------:R-:W1:Y:S01]  /*08e0*/  S2UR UR5, SR_CgaCtaId ;  /* 0x00000000000579c3 */ /* 0x000e620000008800 */
[----:B------:R-:W-:Y:S01]  /*08f0*/  UMOV UR4, 0x400 ;  /* 0x0000040000047882 */ /* 0x000fe20000000000 */
[----:B------:R-:W2:Y:S01]  /*0900*/  LDCU.64 UR8, c[0x0][0x398] ;  /* 0x00007300ff0877ac */ /* 0x000ea20008000a00 */
[----:B------:R-:W3:Y:S05]  /*0910*/  LDCU.64 UR10, c[0x0][0x380] ;  /* 0x00007000ff0a77ac */ /* 0x000eea0008000a00 */
[----:B------:R-:W2:Y:S01]  /*0920*/  S2UR UR7, SR_CTAID.Y ;  /* 0x00000000000779c3 */ /* 0x000ea20000002600 */
[----:B-1----:R-:W-:-:S03]  /*0930*/  ULEA UR4, UR5, UR4, 0x18 ;  /* 0x0000000405047291 */ /* 0x002fc6000f8ec0ff */
[----:B------:R-:W-:-:S06]  /*0940*/  UMOV UR5, URZ ;  /* 0x000000ff00057c82 */ /* 0x000fcc0008000000 */
[----:B0-----:R-:W0:Y:S01]  /*0950*/  LDS.64 R2, [UR4] ;  /* 0x00000004ff027984 */ /* 0x001e220008000a00 */
[----:B------:R-:W-:Y:S02]  /*0960*/  UMOV UR4, UR6 ;  /* 0x0000000600047c82 */ /* 0x000fe40008000000 */
[----:B--2---:R-:W-:-:S04]  /*0970*/  UIMAD.WIDE.U32 UR4, UR7, UR8, UR4 ;  /* 0x00000008070472a5 */ /* 0x004fc8000f8e0004 */
[----:B------:R-:W-:Y:S02]  /*0980*/  UIMAD UR7, UR7, UR9, UR5 ;  /* 0x00000009070772a4 */ /* 0x000fe4000f8e0205 */
[----:B---3--:R-:W-:-:S04]  /*0990*/  ULEA UR5, UP0, UR4, UR10, 0x3 ;  /* 0x0000000a04057291 */ /* 0x008fc8000f8018ff */
[----:B------:R-:W-:Y:S02]  /*09a0*/  ULEA.HI.X UR4, UR4, UR11, UR7, 0x3, UP0 ;  /* 0x0000000b04047291 */ /* 0x000fe400080f1c07 */
[----:B------:R-:W-:-:S04]  /*09b0*/  IMAD.U32 R4, RZ, RZ, UR5 ;  /* 0x00000005ff047e24 */ /* 0x000fc8000f8e00ff */
[----:B------:R-:W-:-:S05]  /*09c0*/  IMAD.U32 R5, RZ, RZ, UR4 ;  /* 0x00000004ff057e24 */ /* 0x000fca000f8e00ff */
[----:B0-----:R-:W-:Y:S01]  /*09d0*/  STG.E.64 desc[UR12][R4.64], R2 ;  /* 0x0000000204007986 */ /* 0x001fe2000c101b0c */
[----:B------:R-:W-:Y:S05]  /*09e0*/  EXIT ;  /* 0x000000000000794d */ /* 0x000fea0003800000 */
.L_x_583:
        /* <DEDUP_REMOVED lines=9> */
.L_x_3533:


//--------------------- .text.contiguous_reduce2_f64 --------------------------
	.section	.text.contiguous_reduce2_f64,"ax",@progbits
	.align	128
        .global         contiguous_reduce2_f64
        .type           contiguous_reduce2_f64,@function
        .size           contiguous_reduce2_f64,(.L_x_3456 - contiguous_reduce2_f64)
        .other          contiguous_reduce2_f64,@"STO_CUDA_ENTRY STV_DEFAULT"
contiguous_reduce2_f64:
.text.contiguous_reduce2_f64:
[----:B------:R-:W-:Y:S01]  /*0000*/  LDC R1, c[0x0][0x37c] ;  /* 0x0000df00ff017b82 */ /* 0x000fe20000000800 */
[----:B------:R-:W0:Y:S07]  /*0010*/  S2R R0, SR_TID.X ;  /* 0x0000000000007919 */ /* 0x000e2e0000002100 */
[----:B------:R-:W1:Y:S01]  /*0020*/  S2UR UR6, SR_CTAID.X ;  /* 0x00000000000679c3 */ /* 0x000e620000002500 */
[----:B------:R-:W2:Y:S01]  /*0030*/  LDCU.64 UR8, c[0x0][0x3a8] ;  /* 0x00007500ff0877ac */ /* 0x000ea20008000a00 */
[----:B------:R-:W-:-:S02]  /*0040*/  HFMA2 R4, -RZ, RZ, 0, 0 ;  /* 0x00000000ff047431 */ /* 0x000fc400000001ff */
[----:B------:R-:W-:Y:S01]  /*0050*/  IMAD.MOV.U32 R5, RZ, RZ, -0x100000 ;  /* 0xfff00000ff057424 */ /* 0x000fe200078e00ff */
[----:B------:R-:W-:Y:S01]  /*0060*/  BSSY.RECONVERGENT B0, `(.L_x_584) ;  /* 0x0000671000007945 */ /* 0x000fe20003800200 */
[----:B------:R-:W-:Y:S01]  /*0070*/  UMOV UR4, 0x400 ;  /* 0x0000040000047882 */ /* 0x000fe20000000000 */
[----:B------:R-:W3:Y:S01]  /*0080*/  LDCU.64 UR12, c[0x0][0x358] ;  /* 0x00006b00ff0c77ac */ /* 0x000ee20008000a00 */
[----:B------:R-:W1:Y:S08]  /*0090*/  LDC R2, c[0x0][0x360] ;  /* 0x0000d800ff027b82 */ /* 0x000e700000000800 */
[----:B------:R-:W4:Y:S08]  /*00a0*/  S2UR UR5, SR_CgaCtaId ;  /* 0x00000000000579c3 */ /* 0x000f300000008800 */
[----:B------:R-:W5:Y:S01]  /*00b0*/  LDC R11, c[0x0][0x3a0] ;  /* 0x0000e800ff0b7b82 */ /* 0x000f620000000800 */
[----:B-1----:R-:W-:-:S05]  /*00c0*/  IMAD R7, R2, UR6, RZ ;  /* 0x0000000602077c24 */ /* 0x002fca000f8e02ff */
[----:B0-----:R-:W-:Y:S01]  /*00d0*/  LEA R6, R7, R0, 0x1 ;  /* 0x0000000007067211 */ /* 0x001fe200078e08ff */
[----:B----4-:R-:W-:-:S04]  /*00e0*/  ULEA UR4, UR5, UR4, 0x18 ;  /* 0x0000000405047291 */ /* 0x010fc8000f8ec0ff */
[----:B------:R-:W-:Y:S02]  /*00f0*/  IMAD.IADD R20, R6, 0x1, R2 ;  /* 0x0000000106147824 */ /* 0x000fe400078e0202 */
[----:B------:R-:W-:-:S03]  /*0100*/  LEA R3, R0, UR4, 0x3 ;  /* 0x0000000400037c11 */ /* 0x000fc6000f8e18ff */
[----:B--2---:R-:W-:Y:S02]  /*0110*/  ISETP.GE.U32.AND P0, PT, R20, UR8, PT ;  /* 0x0000000814007c0c */ /* 0x004fe4000bf06070 */
[----:B-----5:R-:W-:Y:S01]  /*0120*/  IADD3 R10, PT, PT, R11, -0x1, RZ ;  /* 0xffffffff0b0a7810 */ /* 0x020fe20007ffe0ff */
[----:B------:R-:W0:Y:S01]  /*0130*/  LDCU.64 UR4, c[0x0][0x388] ;  /* 0x00007100ff0477ac */ /* 0x000e220008000a00 */
[----:B------:R1:W-:Y:S01]  /*0140*/  STS.64 [R3], R4 ;  /* 0x0000000403007388 */ /* 0x0003e20000000a00 */
[----:B------:R-:W-:Y:S02]  /*0150*/  ISETP.GE.U32.AND.EX P0, PT, RZ, UR9, PT, P0 ;  /* 0x00000009ff007c0c */ /* 0x000fe4000bf06100 */
[----:B0-----:R-:W-:Y:S01]  /*0160*/  MOV R8, UR4 ;  /* 0x0000000400087c02 */ /* 0x001fe20008000f00 */
[----:B------:R-:W-:-:S10]  /*0170*/  IMAD.U32 R9, RZ, RZ, UR5 ;  /* 0x00000005ff097e24 */ /* 0x000fd4000f8e00ff */
[----:B-1-3--:R-:W-:Y:S05]  /*0180*/  @P0 BRA `(.L_x_585) ;  /* 0x0000002c00c00947 */ /* 0x00afea0003800000 */
[----:B------:R-:W0:Y:S01]  /*0190*/  S2R R9, SR_CTAID.Y ;  /* 0x0000000000097919 */ /* 0x000e220000002600 */
[----:B------:R-:W-:Y:S01]  /*01a0*/  ISETP.GE.AND P0, PT, R10, RZ, PT ;  /* 0x000000ff0a00720c */ /* 0x000fe20003f06270 */
[----:B------:R-:W-:Y:S01]  /*01b0*/  IMAD.MOV.U32 R7, RZ, RZ, RZ ;  /* 0x000000ffff077224 */ /* 0x000fe200078e00ff */
[----:B------:R-:W-:Y:S02]  /*01c0*/  MOV R21, RZ ;  /* 0x000000ff00157202 */ /* 0x000fe40000000f00 */
        /* <DEDUP_REMOVED lines=19> */
.L_x_612:
        /* <DEDUP_REMOVED lines=32> */
.L_x_589:
[----:B------:R-:W-:Y:S01]  /*0500*/  MOV R26, R6 ;  /* 0x00000006001a7202 */ /* 0x000fe20000000f00 */
[----:B------:R-:W-:Y:S01]  /*0510*/  IMAD.MOV.U32 R13, RZ, RZ, R7 ;  /* 0x000000ffff0d7224 */ /* 0x000fe200078e0007 */
[----:B------:R-:W-:Y:S01]  /*0520*/  MOV R14, R34 ;  /* 0x00000022000e7202 */ /* 0x000fe20000000f00 */
[----:B------:R-:W-:Y:S01]  /*0530*/  IMAD.MOV.U32 R11, RZ, RZ, R35 ;  /* 0x000000ffff0b7224 */ /* 0x000fe200078e0023 */
[----:B------:R-:W-:-:S07]  /*0540*/  MOV R12, 0x560 ;  /* 0x00000560000c7802 */ /* 0x000fce0000000f00 */
[----:B-1----:R-:W-:Y:S05]  /*0550*/  CALL.REL.NOINC `($__internal_14_$__cuda_sm20_div_s64) ;  /* 0x0000006800207944 */ /* 0x002fea0003c00000 */
        /* <DEDUP_REMOVED lines=9> */
.L_x_590:
[----:B------:R-:W-:Y:S05]  /*05f0*/  BSYNC.RECONVERGENT B1 ;  /* 0x0000000000017941 */ /* 0x000fea0003800200 */
.L_x_588:
        /* <DEDUP_REMOVED lines=34> */
.L_x_592:
[----:B------:R-:W-:Y:S01]  /*0820*/  IMAD.MOV.U32 R26, RZ, RZ, R20 ;  /* 0x000000ffff1a7224 */ /* 0x000fe200078e0014 */
[----:B------:R-:W-:Y:S01]  /*0830*/  MOV R13, R9 ;  /* 0x00000009000d7202 */ /* 0x000fe20000000f00 */
[----:B------:R-:W-:Y:S01]  /*0840*/  IMAD.MOV.U32 R14, RZ, RZ, R34 ;  /* 0x000000ffff0e7224 */ /* 0x000fe200078e0022 */
[----:B------:R-:W-:Y:S02]  /*0850*/  MOV R11, R35 ;  /* 0x00000023000b7202 */ /* 0x000fe40000000f00 */
[----:B------:R-:W-:-:S07]  /*0860*/  MOV R12, 0x880 ;  /* 0x00000880000c7802 */ /* 0x000fce0000000f00 */
[----:B------:R-:W-:Y:S05]  /*0870*/  CALL.REL.NOINC `($__internal_14_$__cuda_sm20_div_s64) ;  /* 0x0000006400587944 */ /* 0x000fea0003c00000 */
        /* <DEDUP_REMOVED lines=9> */
.L_x_593:
[----:B------:R-:W-:Y:S05]  /*0910*/  BSYNC.RECONVERGENT B1 ;  /* 0x0000000000017941 */ /* 0x000fea0003800200 */
.L_x_591:
        /* <DEDUP_REMOVED lines=33> */
.L_x_595:
[----:B------:R-:W-:Y:S01]  /*0b30*/  IMAD.MOV.U32 R26, RZ, RZ, R36 ;  /* 0x000000ffff1a7224 */ /* 0x000fe200078e0024 */
[----:B------:R-:W-:Y:S01]  /*0b40*/  MOV R13, R37 ;  /* 0x00000025000d7202 */ /* 0x000fe20000000f00 */
[----:B------:R-:W-:Y:S01]  /*0b50*/  IMAD.MOV.U32 R14, RZ, RZ, R20 ;  /* 0x000000ffff0e7224 */ /* 0x000fe200078e0014 */
[----:B------:R-:W-:Y:S02]  /*0b60*/  MOV R11, R21 ;  /* 0x00000015000b7202 */ /* 0x000fe40000000f00 */
[----:B------:R-:W-:-:S07]  /*0b70*/  MOV R12, 0xb90 ;  /* 0x00000b90000c7802 */ /* 0x000fce0000000f00 */
[----:B------:R-:W-:Y:S05]  /*0b80*/  CALL.REL.NOINC `($__internal_14_$__cuda_sm20_div_s64) ;  /* 0x0000006000947944 */ /* 0x000fea0003c00000 */
        /* <DEDUP_REMOVED lines=10> */
.L_x_596:
[----:B------:R-:W-:Y:S05]  /*0c30*/  BSYNC.RECONVERGENT B1 ;  /* 0x0000000000017941 */ /* 0x000fea0003800200 */
.L_x_594:
        /* <DEDUP_REMOVED lines=35> */
.L_x_598:
[----:B------:R-:W-:Y:S01]  /*0e70*/  MOV R26, R34 ;  /* 0x00000022001a7202 */ /* 0x000fe20000000f00 */
[----:B------:R-:W-:Y:S01]  /*0e80*/  IMAD.MOV.U32 R13, RZ, RZ, R35 ;  /* 0x000000ffff0d7224 */ /* 0x000fe200078e0023 */
[----:B------:R-:W-:Y:S01]  /*0e90*/  MOV R14, R20 ;  /* 0x00000014000e7202 */ /* 0x000fe20000000f00 */
[----:B------:R-:W-:Y:S01]  /*0ea0*/  IMAD.MOV.U32 R11, RZ, RZ, R21 ;  /* 0x000000ffff0b7224 */ /* 0x000fe200078e0015 */
[----:B------:R-:W-:-:S07]  /*0eb0*/  MOV R12, 0xed0 ;  /* 0x00000ed0000c7802 */ /* 0x000fce0000000f00 */
[----:B------:R-:W-:Y:S05]  /*0ec0*/  CALL.REL.NOINC `($__internal_14_$__cuda_sm20_div_s64) ;  /* 0x0000005c00c47944 */ /* 0x000fea0003c00000 */
        /* <DEDUP_REMOVED lines=11> */
.L_x_599:
[----:B------:R-:W-:Y:S05]  /*0f80*/  BSYNC.RECONVERGENT B1 ;  /* 0x0000000000017941 */ /* 0x000fea0003800200 */
.L_x_597:
        /* <DEDUP_REMOVED lines=36> */
.L_x_601:
        /* <DEDUP_REMOVED lines=16> */
.L_x_602:
[----:B------:R-:W-:Y:S05]  /*12d0*/  BSYNC.RECONVERGENT B1 ;  /* 0x0000000000017941 */ /* 0x000fea0003800200 */
.L_x_600:
        /* <DEDUP_REMOVED lines=35> */
.L_x_604:
        /* <DEDUP_REMOVED lines=17> */
.L_x_605:
[----:B------:R-:W-:Y:S05]  /*1620*/  BSYNC.RECONVERGENT B1 ;  /* 0x0000000000017941 */ /* 0x000fea0003800200 */
.L_x_603:
        /* <DEDUP_REMOVED lines=35> */
.L_x_607:
        /* <DEDUP_REMOVED lines=16> */
.L_x_608:
[----:B------:R-:W-:Y:S05]  /*1960*/  BSYNC.RECONVERGENT B1 ;  /* 0x0000000000017941 */ /* 0x000fea0003800200 */
.L_x_606:
        /* <DEDUP_REMOVED lines=35> */
.L_x_610:
        /* <DEDUP_REMOVED lines=16> */
.L_x_611:
[----:B------:R-:W-:Y:S05]  /*1ca0*/  BSYNC.RECONVERGENT B1 ;  /* 0x0000000000017941 */ /* 0x000fea0003800200 */
.L_x_609:
        /* <DEDUP_REMOVED lines=8> */
.L_x_587:
        /* <DEDUP_REMOVED lines=36> */
.L_x_615:
[----:B------:R-:W-:Y:S01]  /*1f70*/  MOV R26, R6 ;  /* 0x00000006001a7202 */ /* 0x000fe20000000f00 */
[----:B------:R-:W-:Y:S01]  /*1f80*/  IMAD.MOV.U32 R13, RZ, RZ, R7 ;  /* 0x000000ffff0d7224 */ /* 0x000fe200078e0007 */
[----:B------:R-:W-:Y:S01]  /*1f90*/  MOV R14, R16 ;  /* 0x00000010000e7202 */ /* 0x000fe20000000f00 */
[----:B------:R-:W-:Y:S01]  /*1fa0*/  IMAD.MOV.U32 R11, RZ, RZ, R17 ;  /* 0x000000ffff0b7224 */ /* 0x000fe200078e0011 */
[----:B------:R-:W-:-:S07]  /*1fb0*/  MOV R12, 0x1fd0 ;  /* 0x00001fd0000c7802 */ /* 0x000fce0000000f00 */
[----:B------:R-:W-:Y:S05]  /*1fc0*/  CALL.REL.NOINC `($__internal_14_$__cuda_sm20_div_s64) ;  /* 0x0000004c00847944 */ /* 0x000fea0003c00000 */
        /* <DEDUP_REMOVED lines=9> */
.L_x_616:
[----:B------:R-:W-:Y:S05]  /*2060*/  BSYNC.RECONVERGENT B1 ;  /* 0x0000000000017941 */ /* 0x000fea0003800200 */
.L_x_614:
        /* <DEDUP_REMOVED lines=34> */
.L_x_618:
        /* <DEDUP_REMOVED lines=17> */
.L_x_619:
[----:B------:R-:W-:Y:S05]  /*23a0*/  BSYNC.RECONVERGENT B1 ;  /* 0x0000000000017941 */ /* 0x000fea0003800200 */
.L_x_617:
        /* <DEDUP_REMOVED lines=36> */
.L_x_621:
        /* <DEDUP_REMOVED lines=16> */
.L_x_622:
[----:B------:R-:W-:Y:S05]  /*26f0*/  BSYNC.RECONVERGENT B1 ;  /* 0x0000000000017941 */ /* 0x000fea0003800200 */
.L_x_620:
        /* <DEDUP_REMOVED lines=35> */
.L_x_624:
[----:B------:R-:W-:Y:S01]  /*2930*/  MOV R26, R18 ;  /* 0x00000012001a7202 */ /* 0x000fe20000000f00 */
[----:B------:R-:W-:Y:S01]  /*2940*/  IMAD.MOV.U32 R13, RZ, RZ, R19 ;  /* 0x000000ffff0d7224 */ /* 0x000fe200078e0013 */
[----:B------:R-:W-:Y:S01]  /*2950*/  MOV R14, R16 ;  /* 0x00000010000e7202 */ /* 0x000fe20000000f00 */
[----:B------:R-:W-:Y:S01]  /*2960*/  IMAD.MOV.U32 R11, RZ, RZ, R17 ;  /* 0x000000ffff0b7224 */ /* 0x000fe200078e0011 */
[----:B------:R-:W-:-:S07]  /*2970*/  MOV R12, 0x2990 ;  /* 0x00002990000c7802 */ /* 0x000fce0000000f00 */
[----:B------:R-:W-:Y:S05]  /*2980*/  CALL.REL.NOINC `($__internal_14_$__cuda_sm20_div_s64) ;  /* 0x0000004400147944 */ /* 0x000fea0003c00000 */
        /* <DEDUP_REMOVED lines=10> */
.L_x_625:
[----:B------:R-:W-:Y:S05]  /*2a30*/  BSYNC.RECONVERGENT B1 ;  /* 0x0000000000017941 */ /* 0x000fea0003800200 */
.L_x_623:
[----:B------:R-:W-:Y:S01]  /*2a40*/  MOV R36, R22 ;  /* 0x0000001600247202 */ /* 0x000fe20000000f00 */
[----:B------:R-:W-:Y:S02]  /*2a50*/  IMAD R11, R11, R38, RZ ;  /* 0x000000260b0b7224 */ /* 0x000fe400078e02ff */
[----:B------:R-:W-:Y:S02]  /*2a60*/  VIADD R8, R8, 0xfffffffe ;  /* 0xfffffffe08087836 */ /* 0x000fe40000000000 */
[----:B------:R-:W-:-:S04]  /*2a70*/  IMAD.WIDE.U32 R22, R38, R10, R36 ;  /* 0x0000000a26167225 */ /* 0x000fc800078e0024 */
[----:B------:R-:W-:-:S05]  /*2a80*/  IMAD R11, R39, R10, R11 ;  /* 0x0000000a270b7224 */ /* 0x000fca00078e020b */
[----:B------:R-:W-:-:S07]  /*2a90*/  IADD3 R23, PT, PT, R23, R11, RZ ;  /* 0x0000000b17177210 */ /* 0x000fce0007ffe0ff */
.L_x_613:
        /* <DEDUP_REMOVED lines=30> */
.L_x_627:
[----:B------:R-:W-:Y:S01]  /*2c80*/  MOV R18, R6 ;  /* 0x0000000600127202 */ /* 0x000fe20000000f00 */
[----:B------:R-:W-:Y:S01]  /*2c90*/  IMAD.MOV.U32 R19, RZ, RZ, R7 ;  /* 0x000000ffff137224 */ /* 0x000fe200078e0007 */
[----:B------:R-:W-:Y:S01]  /*2ca0*/  MOV R24, R10 ;  /* 0x0000000a00187202 */ /* 0x000fe20000000f00 */
[----:B------:R-:W-:Y:S01]  /*2cb0*/  IMAD.MOV.U32 R21, RZ, RZ, R11 ;  /* 0x000000ffff157224 */ /* 0x000fe200078e000b */
[----:B------:R-:W-:-:S07]  /*2cc0*/  MOV R26, 0x2ce0 ;  /* 0x00002ce0001a7802 */ /* 0x000fce0000000f00 */
[----:B------:R-:W-:Y:S05]  /*2cd0*/  CALL.REL.NOINC `($__internal_15_$__cuda_sm20_rem_s64) ;  /* 0x00000044008c7944 */ /* 0x000fea0003c00000 */
.L_x_628:
[----:B------:R-:W-:Y:S05]  /*2ce0*/  BSYNC.RECONVERGENT B1 ;  /* 0x0000000000017941 */ /* 0x000fea0003800200 */
.L_x_626:
        /* <DEDUP_REMOVED lines=30> */
.L_x_630:
[----:B------:R-:W-:Y:S01]  /*2ed0*/  MOV R24, R10 ;  /* 0x0000000a00187202 */ /* 0x000fe20000000f00 */
[----:B------:R-:W-:Y:S01]  /*2ee0*/  IMAD.MOV.U32 R21, RZ, RZ, R11 ;  /* 0x000000ffff157224 */ /* 0x000fe200078e000b */
[----:B------:R-:W-:Y:S01]  /*2ef0*/  MOV R18, R20 ;  /* 0x0000001400127202 */ /* 0x000fe20000000f00 */
[----:B------:R-:W-:Y:S01]  /*2f00*/  IMAD.MOV.U32 R19, RZ, RZ, R9 ;  /* 0x000000ffff137224 */ /* 0x000fe200078e0009 */
[----:B------:R-:W-:-:S07]  /*2f10*/  MOV R26, 0x2f30 ;  /* 0x00002f30001a7802 */ /* 0x000fce0000000f00 */
[----:B------:R-:W-:Y:S05]  /*2f20*/  CALL.REL.NOINC `($__internal_15_$__cuda_sm20_rem_s64) ;  /* 0x0000004000f87944 */ /* 0x000fea0003c00000 */
.L_x_631:
[----:B------:R-:W-:Y:S05]  /*2f30*/  BSYNC.RECONVERGENT B1 ;  /* 0x0000000000017941 */ /* 0x000fea0003800200 */
.L_x_629:
[----:B------:R-:W-:Y:S02]  /*2f40*/  IMAD R7, R7, R16, RZ ;  /* 0x0000001007077224 */ /* 0x000fe400078e02ff */
[----:B------:R-:W-:-:S04]  /*2f50*/  IMAD.WIDE.U32 R22, R16, R6, R22 ;  /* 0x0000000610167225 */ /* 0x000fc800078e0016 */
[----:B------:R-:W-:-:S05]  /*2f60*/  IMAD R7, R17, R6, R7 ;  /* 0x0000000611077224 */ /* 0x000fca00078e0207 */
[----:B------:R-:W-:-:S07]  /*2f70*/  IADD3 R23, PT, PT, R23, R7, RZ ;  /* 0x0000000717177210 */ /* 0x000fce0007ffe0ff */
.L_x_586:
[----:B------:R-:W0:Y:S02]  /*2f80*/  LDCU.64 UR4, c[0x0][0x388] ;  /* 0x00007100ff0477ac */ /* 0x000e240008000a00 */
[----:B0-----:R-:W-:Y:S02]  /*2f90*/  LEA R6, P1, R22, UR4, 0x3 ;  /* 0x0000000416067c11 */ /* 0x001fe4000f8218ff */
[----:B------:R-:W-:Y:S02]  /*2fa0*/  LEA R8, P0, R4, UR4, 0x3 ;  /* 0x0000000404087c11 */ /* 0x000fe4000f8018ff */
[----:B------:R-:W-:Y:S02]  /*2fb0*/  LEA.HI.X R7, R22, UR5, R23, 0x3, P1 ;  /* 0x0000000516077c11 */ /* 0x000fe400088f1c17 */
[----:B------:R-:W-:-:S04]  /*2fc0*/  LEA.HI.X R9, R4, UR5, R5, 0x3, P0 ;  /* 0x0000000504097c11 */ /* 0x000fc800080f1c05 */
[----:B------:R-:W2:Y:S04]  /*2fd0*/  LDG.E.64 R6, desc[UR12][R6.64] ;  /* 0x0000000c06067981 */ /* 0x000ea8000c1e1b00 */
[----:B------:R-:W2:Y:S02]  /*2fe0*/  LDG.E.64 R4, desc[UR12][R8.64] ;  /* 0x0000000c08047981 */ /* 0x000ea4000c1e1b00 */
[----:B--2---:R-:W-:Y:S01]  /*2ff0*/  DSETP.MAX.AND P0, P1, R4, R6, PT ;  /* 0x000000060400722a */ /* 0x004fe2000390f000 */
[----:B------:R-:W-:Y:S01]  /*3000*/  IMAD.MOV.U32 R10, RZ, RZ, R5 ;  /* 0x000000ffff0a7224 */ /* 0x000fe200078e0005 */
[----:B------:R-:W-:Y:S01]  /*3010*/  MOV R11, R7 ;  /* 0x00000007000b7202 */ /* 0x000fe20000000f00 */
[----:B------:R-:W-:-:S03]  /*3020*/  IMAD.MOV.U32 R5, RZ, RZ, R6 ;  /* 0x000000ffff057224 */ /* 0x000fc600078e0006 */
[----:B------:R-:W-:Y:S02]  /*3030*/  FSEL R13, R10, R11, P0 ;  /* 0x0000000b0a0d7208 */ /* 0x000fe40000000000 */
[----:B------:R-:W-:-:S06]  /*3040*/  SEL R4, R4, R5, P0 ;  /* 0x0000000504047207 */ /* 0x000fcc0000000000 */
[----:B------:R-:W-:-:S04]  /*3050*/  @P1 LOP3.LUT R13, R11, 0x80000, RZ, 0xfc, !PT ;  /* 0x000800000b0d1812 */ /* 0x000fc800078efcff */
[----:B------:R-:W-:-:S05]  /*3060*/  MOV R5, R13 ;  /* 0x0000000d00057202 */ /* 0x000fca0000000f00 */
[----:B------:R0:W-:Y:S01]  /*3070*/  STS.64 [R3], R4 ;  /* 0x0000000403007388 */ /* 0x0001e20000000a00 */
[----:B------:R-:W-:Y:S05]  /*3080*/  BRA `(.L_x_632) ;  /* 0x0000003400b87947 */ /* 0x000fea0003800000 */
.L_x_585:
        /* <DEDUP_REMOVED lines=18> */
.L_x_659:
        /* <DEDUP_REMOVED lines=30> */
.L_x_636:
        /* <DEDUP_REMOVED lines=15> */
.L_x_637:
[----:B------:R-:W-:Y:S05]  /*3480*/  BSYNC.RECONVERGENT B1 ;  /* 0x0000000000017941 */ /* 0x000fea0003800200 */
.L_x_635:
        /* <DEDUP_REMOVED lines=39> */
.L_x_639:
        /* <DEDUP_REMOVED lines=17> */
.L_x_640:
[----:B------:R-:W-:Y:S05]  /*3810*/  BSYNC.RECONVERGENT B1 ;  /* 0x0000000000017941 */ /* 0x000fea0003800200 */
.L_x_638:
        /* <DEDUP_REMOVED lines=37> */
.L_x_642:
        /* <DEDUP_REMOVED lines=17> */
.L_x_643:
[----:B------:R-:W-:Y:S05]  /*3b80*/  BSYNC.RECONVERGENT B1 ;  /* 0x0000000000017941 */ /* 0x000fea0003800200 */
.L_x_641:
        /* <DEDUP_REMOVED lines=38> */
.L_x_645:
[----:B------:R-:W-:Y:S01]  /*3df0*/  IMAD.MOV.U32 R26, RZ, RZ, R20 ;  /* 0x000000ffff1a7224 */ /* 0x000fe200078e0014 */
[----:B------:R-:W-:Y:S01]  /*3e00*/  MOV R13, R21 ;  /* 0x00000015000d7202 */ /* 0x000fe20000000f00 */
[----:B------:R-:W-:Y:S01]  /*3e10*/  IMAD.MOV.U32 R14, RZ, RZ, R36 ;  /* 0x000000ffff0e7224 */ /* 0x000fe200078e0024 */
[----:B------:R-:W-:Y:S02]  /*3e20*/  MOV R11, R37 ;  /* 0x00000025000b7202 */ /* 0x000fe40000000f00 */
[----:B------:R-:W-:-:S07]  /*3e30*/  MOV R12, 0x3e50 ;  /* 0x00003e50000c7802 */ /* 0x000fce0000000f00 */
[----:B-1----:R-:W-:Y:S05]  /*3e40*/  CALL.REL.NOINC `($__internal_14_$__cuda_sm20_div_s64) ;  /* 0x0000002c00e47944 */ /* 0x002fea0003c00000 */
        /* <DEDUP_REMOVED lines=11> */
.L_x_646:
[----:B------:R-:W-:Y:S05]  /*3f00*/  BSYNC.RECONVERGENT B1 ;  /* 0x0000000000017941 */ /* 0x000fea0003800200 */
.L_x_644:
        /* <DEDUP_REMOVED lines=38> */
.L_x_648:
        /* <DEDUP_REMOVED lines=17> */
.L_x_649:
[----:B------:R-:W-:Y:S05]  /*4280*/  BSYNC.RECONVERGENT B1 ;  /* 0x0000000000017941 */ /* 0x000fea0003800200 */
.L_x_647:
        /* <DEDUP_REMOVED lines=40> */
.L_x_651:
        /* <DEDUP_REMOVED lines=17> */
.L_x_652:
[----:B------:R-:W-:Y:S05]  /*4620*/  BSYNC.RECONVERGENT B1 ;  /* 0x0000000000017941 */ /* 0x000fea0003800200 */
.L_x_650:
        /* <DEDUP_REMOVED lines=40> */
.L_x_654:
        /* <DEDUP_REMOVED lines=17> */
.L_x_655:
[----:B------:R-:W-:Y:S05]  /*49c0*/  BSYNC.RECONVERGENT B1 ;  /* 0x0000000000017941 */ /* 0x000fea0003800200 */
.L_x_653:
        /* <DEDUP_REMOVED lines=38> */
.L_x_657:
        /* <DEDUP_REMOVED lines=17> */
.L_x_658:
[----:B------:R-:W-:Y:S05]  /*4d40*/  BSYNC.RECONVERGENT B1 ;  /* 0x0000000000017941 */ /* 0x000fea0003800200 */
.L_x_656:
        /* <DEDUP_REMOVED lines=15> */
.L_x_634:
        /* <DEDUP_REMOVED lines=37> */
.L_x_662:
[----:B------:R-:W-:Y:S01]  /*5090*/  IMAD.MOV.U32 R26, RZ, RZ, R18 ;  /* 0x000000ffff1a7224 */ /* 0x000fe200078e0012 */
[----:B------:R-:W-:Y:S01]  /*50a0*/  MOV R13, R19 ;  /* 0x00000013000d7202 */ /* 0x000fe20000000f00 */
[----:B------:R-:W-:Y:S01]  /*50b0*/  IMAD.MOV.U32 R14, RZ, RZ, R6 ;  /* 0x000000ffff0e7224 */ /* 0x000fe200078e0006 */
[----:B------:R-:W-:Y:S02]  /*50c0*/  MOV R11, R7 ;  /* 0x00000007000b7202 */ /* 0x000fe40000000f00 */
[----:B------:R-:W-:-:S07]  /*50d0*/  MOV R12, 0x50f0 ;  /* 0x000050f0000c7802 */ /* 0x000fce0000000f00 */
[----:B------:R-:W-:Y:S05]  /*50e0*/  CALL.REL.NOINC `($__internal_14_$__cuda_sm20_div_s64) ;  /* 0x0000001c003c7944 */ /* 0x000fea0003c00000 */
        /* <DEDUP_REMOVED lines=9> */
.L_x_663:
[----:B------:R-:W-:Y:S05]  /*5180*/  BSYNC.RECONVERGENT B1 ;  /* 0x0000000000017941 */ /* 0x000fea0003800200 */
.L_x_661:
        /* <DEDUP_REMOVED lines=39> */
.L_x_665:
        /* <DEDUP_REMOVED lines=17> */
.L_x_666:
[----:B------:R-:W-:Y:S05]  /*5510*/  BSYNC.RECONVERGENT B1 ;  /* 0x0000000000017941 */ /* 0x000fea0003800200 */
.L_x_664:
        /* <DEDUP_REMOVED lines=40> */
.L_x_668:
        /* <DEDUP_REMOVED lines=17> */
.L_x_669:
[----:B------:R-:W-:Y:S05]  /*58b0*/  BSYNC.RECONVERGENT B1 ;  /* 0x0000000000017941 */ /* 0x000fea0003800200 */
.L_x_667:
        /* <DEDUP_REMOVED lines=21> */
[----:B0-----:R-:W-:Y:S01]  /*5a10*/  IADD3 R12, PT, PT, R11, 0xffffffe, RZ ;  /* 0x0ffffffe0b0c7810 */ /* 0x001fe20007ffe0ff */
[----:B------:R-:W-:-:S05]  /*5a20*/  IMAD.MOV.U32 R11, RZ, RZ, RZ ;  /* 0x000000ffff0b7224 */ /* 0x000fca00078e00ff */
        /* <DEDUP_REMOVED lines=15> */
[----:B------:R-:W-:Y:S01]  /*5b20*/  MOV R18, R13 ;  /* 0x0000000d00127202 */ /* 0x000fe20000000f00 */
[----:B------:R-:W-:Y:S06]  /*5b30*/  BRA `(.L_x_672) ;  /* 0x0000000000447947 */ /* 0x000fec0003800000 */
.L_x_671:
        /* <DEDUP_REMOVED lines=14> */
[----:B------:R-:W-:Y:S02]  /*5c20*/  IMAD R11, R21, R15, R11 ;  /* 0x0000000f150b7224 */ /* 0x000fe400078e020b */
[----:B------:R-:W-:-:S03]  /*5c30*/  IMAD.MOV.U32 R21, RZ, RZ, R12 ;  /* 0x000000ffff157224 */ /* 0x000fc600078e000c */
[----:B------:R-:W-:-:S07]  /*5c40*/  IADD3 R11, PT, PT, R13, R11, RZ ;  /* 0x0000000b0d0b7210 */ /* 0x000fce0007ffe0ff */
.L_x_672:
[----:B------:R-:W-:Y:S05]  /*5c50*/  BSYNC.RECONVERGENT B1 ;  /* 0x0000000000017941 */ /* 0x000fea0003800200 */
.L_x_670:
        /* <DEDUP_REMOVED lines=11> */
.L_x_660:
        /* <DEDUP_REMOVED lines=35> */
.L_x_675:
[----:B------:R-:W-:Y:S01]  /*5f40*/  IMAD.MOV.U32 R26, RZ, RZ, R18 ;  /* 0x000000ffff1a7224 */ /* 0x000fe200078e0012 */
[----:B------:R-:W-:Y:S01]  /*5f50*/  MOV R13, R19 ;  /* 0x00000013000d7202 */ /* 0x000fe20000000f00 */
[----:B------:R-:W-:Y:S01]  /*5f60*/  IMAD.MOV.U32 R11, RZ, RZ, R5 ;  /* 0x000000ffff0b7224 */ /* 0x000fe200078e0005 */
[----:B------:R-:W-:Y:S02]  /*5f70*/  MOV R14, R4 ;  /* 0x00000004000e7202 */ /* 0x000fe40000000f00 */
[----:B------:R-:W-:-:S07]  /*5f80*/  MOV R12, 0x5fa0 ;  /* 0x00005fa0000c7802 */ /* 0x000fce0000000f00 */
[----:B------:R-:W-:Y:S05]  /*5f90*/  CALL.REL.NOINC `($__internal_14_$__cuda_sm20_div_s64) ;  /* 0x0000000c00907944 */ /* 0x000fea0003c00000 */
        /* <DEDUP_REMOVED lines=8> */
.L_x_676:
[----:B------:R-:W-:Y:S05]  /*6020*/  BSYNC.RECONVERGENT B1 ;  /* 0x0000000000017941 */ /* 0x000fea0003800200 */
.L_x_674:
        /* <DEDUP_REMOVED lines=39> */
.L_x_678:
        /* <DEDUP_REMOVED lines=17> */
.L_x_679:
[----:B------:R-:W-:Y:S05]  /*63b0*/  BSYNC.RECONVERGENT B1 ;  /* 0x0000000000017941 */ /* 0x000fea0003800200 */
.L_x_677:
        /* <DEDUP_REMOVED lines=11> */
.L_x_673:
        /* <DEDUP_REMOVED lines=31> */
.L_x_681:
[----:B------:R-:W-:Y:S02]  /*6660*/  MOV R24, R20 ;  /* 0x0000001400187202 */ /* 0x000fe40000000f00 */
[----:B------:R-:W-:-:S07]  /*6670*/  MOV R26, 0x6690 ;  /* 0x00006690001a7802 */ /* 0x000fce0000000f00 */
[----:B------:R-:W-:Y:S05]  /*6680*/  CALL.REL.NOINC `($__internal_15_$__cuda_sm20_rem_s64) ;  /* 0x0000000c00207944 */ /* 0x000fea0003c00000 */
[----:B------:R-:W-:Y:S01]  /*6690*/  MOV R4, R6 ;  /* 0x0000000600047202 */ /* 0x000fe20000000f00 */
[----:B------:R-:W-:-:S07]  /*66a0*/  IMAD.MOV.U32 R5, RZ, RZ, R7 ;  /* 0x000000ffff057224 */ /* 0x000fce00078e0007 */
.L_x_682:
[----:B------:R-:W-:Y:S05]  /*66b0*/  BSYNC.RECONVERGENT B1 ;  /* 0x0000000000017941 */ /* 0x000fea0003800200 */
.L_x_680:
        /* <DEDUP_REMOVED lines=9> */
.L_x_633:
[----:B------:R-:W2:Y:S04]  /*6750*/  LDG.E.64 R4, desc[UR12][R8.64] ;  /* 0x0000000c08047981 */ /* 0x000ea8000c1e1b00 */
[----:B--2---:R1:W-:Y:S02]  /*6760*/  STS.64 [R3], R4 ;  /* 0x0000000403007388 */ /* 0x0043e40000000a00 */
.L_x_632:
[----:B------:R-:W-:Y:S05]  /*6770*/  BSYNC.RECONVERGENT B0 ;  /* 0x0000000000007941 */ /* 0x000fea0003800200 */
.L_x_584:
[----:B------:R-:W-:Y:S01]  /*6780*/  BAR.SYNC.DEFER_BLOCKING 0x0 ;  /* 0x0000000000007b1d */ /* 0x000fe20000010000 */
[----:B------:R-:W-:Y:S02]  /*6790*/  ISETP.GE.U32.AND P1, PT, R2, 0x42, PT ;  /* 0x000000420200780c */ /* 0x000fe40003f26070 */
[----:B------:R-:W-:-:S11]  /*67a0*/  ISETP.GT.U32.AND P0, PT, R0, 0x1f, PT ;  /* 0x0000001f0000780c */ /* 0x000fd60003f04070 */
[----:B------:R-:W-:Y:S05]  /*67b0*/  @!P1 BRA `(.L_x_683) ;  /* 0x0000000000489947 */ /* 0x000fea0003800000 */
.L_x_684:
[----:B------:R-:W-:-:S04]  /*67c0*/  SHF.R.U32.HI R8, RZ, 0x1, R2 ;  /* 0x00000001ff087819 */ /* 0x000fc80000011602 */
[----:B------:R-:W-:-:S13]  /*67d0*/  ISETP.GE.U32.AND P1, PT, R0, R8, PT ;  /* 0x000000080000720c */ /* 0x000fda0003f26070 */
[----:B------:R-:W-:Y:S01]  /*67e0*/  @!P1 LEA R6, R8, R3, 0x3 ;  /* 0x0000000308069211 */ /* 0x000fe200078e18ff */
[----:B01----:R-:W0:Y:S05]  /*67f0*/  @!P1 LDS.64 R4, [R3] ;  /* 0x0000000003049984 */ /* 0x003e2a0000000a00 */
[----:B------:R-:W1:Y:S01]  /*6800*/  @!P1 LDS.64 R6, [R6] ;  /* 0x0000000006069984 */ /* 0x000e620000000a00 */
[----:B0-----:R-:W-:Y:S01]  /*6810*/  @!P1 IMAD.MOV.U32 R9, RZ, RZ, R5 ;  /* 0x000000ffff099224 */ /* 0x001fe200078e0005 */
[----:B-1----:R-:W-:Y:S01]  /*6820*/  @!P1 DSETP.MAX.AND P2, P3, R4, R6, PT ;  /* 0x000000060400922a */ /* 0x002fe20003b4f000 */
[----:B------:R-:W-:Y:S02]  /*6830*/  @!P1 MOV R10, R7 ;  /* 0x00000007000a9202 */ /* 0x000fe40000000f00 */
[----:B------:R-:W-:-:S03]  /*6840*/  @!P1 MOV R5, R6 ;  /* 0x0000000600059202 */ /* 0x000fc60000000f00 */
        /* <DEDUP_REMOVED lines=9> */
.L_x_683:
[----:B------:R-:W-:Y:S05]  /*68e0*/  @P0 EXIT ;  /* 0x000000000000094d */ /* 0x000fea0003800000 */
[----:B01----:R-:W0:Y:S04]  /*68f0*/  LDS.64 R4, [R3] ;  /* 0x0000000003047984 */ /* 0x003e280000000a00 */
[----:B------:R-:W1:Y:S01]  /*6900*/  LDS.64 R6, [R3+0x100] ;  /* 0x0001000003067984 */ /* 0x000e620000000a00 */
[----:B0-----:R-:W-:Y:S01]  /*6910*/  MOV R2, R5 ;  /* 0x0000000500027202 */ /* 0x001fe20000000f00 */
[----:B-1----:R-:W-:Y:S01]  /*6920*/  DSETP.MAX.AND P0, P1, R4, R6, PT ;  /* 0x000000060400722a */ /* 0x002fe2000390f000 */
[----:B------:R-:W-:-:S05]  /*6930*/  MOV R9, R7 ;  /* 0x0000000700097202 */ /* 0x000fca0000000f00 */
[----:B------:R-:W-:Y:S02]  /*6940*/  FSEL R11, R2, R9, P0 ;  /* 0x00000009020b7208 */ /* 0x000fe40000000000 */
[----:B------:R-:W-:-:S06]  /*6950*/  SEL R4, R4, R6, P0 ;  /* 0x0000000604047207 */ /* 0x000fcc0000000000 */
[----:B------:R-:W-:-:S05]  /*6960*/  @P1 LOP3.LUT R11, R9, 0x80000, RZ, 0xfc, !PT ;  /* 0x00080000090b1812 */ /* 0x000fca00078efcff */
[----:B------:R-:W-:-:S05]  /*6970*/  IMAD.MOV.U32 R5, RZ, RZ, R11 ;  /* 0x000000ffff057224 */ /* 0x000fca00078e000b */
[----:B------:R-:W-:Y:S04]  /*6980*/  STS.64 [R3], R4 ;  /* 0x0000000403007388 */ /* 0x000fe80000000a00 */
[----:B------:R-:W0:Y:S04]  /*6990*/  LDS.64 R6, [R3] ;  /* 0x0000000003067984 */ /* 0x000e280000000a00 */
        /* <DEDUP_REMOVED lines=64> */
[----:B------:R-:W-:-:S04]  /*6da0*/  MOV R4, UR5 ;  /* 0x0000000500047c02 */ /* 0x000fc80008000f00 */
[----:B------:R-:W-:-:S05]  /*6db0*/  MOV R5, UR4 ;  /* 0x0000000400057c02 */ /* 0x000fca0008000f00 */
[----:B0-----:R-:W-:Y:S01]  /*6dc0*/  STG.E.64 desc[UR12][R4.64], R2 ;  /* 0x0000000204007986 */ /* 0x001fe2000c101b0c */
[----:B------:R-:W-:Y:S05]  /*6dd0*/  EXIT ;  /* 0x000000000000794d */ /* 0x000fea0003800000 */
        .weak           $__internal_14_$__cuda_sm20_div_s64
        .type           $__internal_14_$__cuda_sm20_div_s64,@function
        .size           $__internal_14_$__cuda_sm20_div_s64,($__internal_15_$__cuda_sm20_rem_s64 - $__internal_14_$__cuda_sm20_div_s64)
$__internal_14_$__cuda_sm20_div_s64:
        /* <DEDUP_REMOVED lines=82> */
[----:B------:R-:W-:Y:S06]  /*7300*/  RET.REL.NODEC R12 `(contiguous_reduce2_f64) ;  /* 0xffffff8c0c3c7950 */ /* 0x000fec0003c3ffff */
        .weak           $__internal_15_$__cuda_sm20_rem_s64
        .type           $__internal_15_$__cuda_sm20_rem_s64,@function
        .size           $__internal_15_$__cuda_sm20_rem_s64,(.L_x_3456 - $__internal_15_$__cuda_sm20_rem_s64)
$__internal_15_$__cuda_sm20_rem_s64:
        /* <DEDUP_REMOVED lines=76> */
[----:B------:R-:W-:Y:S06]  /*77d0*/  RET.REL.NODEC R26 `(contiguous_reduce2_f64) ;  /* 0xffffff881a087950 */ /* 0x000fec0003c3ffff */
.L_x_685:
        /* <DEDUP_REMOVED lines=10> */
.L_x_3456:


//--------------------- .text.uncontiguous_reduce_f64 --------------------------
	.section	.text.uncontiguous_reduce_f64,"ax",@progbits
	.align	128
        .global         uncontiguous_reduce_f64
        .type           uncontiguous_reduce_f64,@function
        .size           uncontiguous_reduce_f64,(.L_x_3458 - uncontiguous_reduce_f64)
        .other          uncontiguous_reduce_f64,@"STO_CUDA_ENTRY STV_DEFAULT"
uncontiguous_reduce_f64:
.text.uncontiguous_reduce_f64:
[----:B------:R-:W-:Y:S01]  /*0000*/  LDC R1, c[0x0][0x37c] ;  /* 0x0000df00ff017b82 */ /* 0x000fe20000000800 */
[----:B------:R-:W0:Y:S07]  /*0010*/  S2R R0, SR_CTAID.X ;  /* 0x0000000000007919 */ /* 0x000e2e0000002500 */
[----:B------:R-:W1:Y:S01]  /*0020*/  S2UR UR5, SR_CgaCtaId ;  /* 0x00000000000579c3 */ /* 0x000e620000008800 */
[----:B------:R-:W2:Y:S01]  /*0030*/  LDCU UR8, c[0x0][0x360] ;  /* 0x00006c00ff0877ac */ /* 0x000ea20008000800 */
[----:B------:R-:W-:Y:S01]  /*0040*/  HFMA2 R6, -RZ, RZ, 0, 0 ;  /* 0x00000000ff067431 */ /* 0x000fe200000001ff */
[----:B------:R-:W3:Y:S01]  /*0050*/  S2R R2, SR_TID.X ;  /* 0x0000000000027919 */ /* 0x000ee20000002100 */
[----:B------:R-:W-:Y:S01]  /*0060*/  IMAD.MOV.U32 R7, RZ, RZ, -0x100000 ;  /* 0xfff00000ff077424 */ /* 0x000fe200078e00ff */
[----:B------:R-:W4:Y:S01]  /*0070*/  LDCU.64 UR10, c[0x0][0x3a8] ;  /* 0x00007500ff0a77ac */ /* 0x000f220008000a00 */
[----:B------:R-:W-:Y:S02]  /*0080*/  BSSY.RECONVERGENT B0, `(.L_x_686) ;  /* 0x0000693000007945 */ /* 0x000fe40003800200 */
[----:B------:R-:W5:Y:S01]  /*0090*/  LDC R11, c[0x0][0x3a0] ;  /* 0x0000e800ff0b7b82 */ /* 0x000f620000000800 */
[----:B------:R-:W-:Y:S01]  /*00a0*/  UMOV UR4, 0x400 ;  /* 0x0000040000047882 */ /* 0x000fe20000000000 */
[----:B------:R-:W3:Y:S01]  /*00b0*/  LDCU.64 UR6, c[0x0][0x358] ;  /* 0x00006b00ff0677ac */ /* 0x000ee20008000a00 */
[----:B--2---:R-:W-:Y:S01]  /*00c0*/  MOV R4, UR8 ;  /* 0x0000000800047c02 */ /* 0x004fe20008000f00 */
[----:B-1----:R-:W-:Y:S01]  /*00d0*/  ULEA UR4, UR5, UR4, 0x18 ;  /* 0x0000000405047291 */ /* 0x002fe2000f8ec0ff */
[----:B0-----:R-:W-:-:S02]  /*00e0*/  IMAD R5, R0, UR8, RZ ;  /* 0x0000000800057c24 */ /* 0x001fc4000f8e02ff */
[----:B-----5:R-:W-:-:S03]  /*00f0*/  VIADD R9, R11, 0xffffffff ;  /* 0xffffffff0b097836 */ /* 0x020fc60000000000 */
[----:B---3--:R-:W-:Y:S02]  /*0100*/  LEA R3, R2, UR4, 0x3 ;  /* 0x0000000402037c11 */ /* 0x008fe4000f8e18ff */
[----:B------:R-:W-:-:S03]  /*0110*/  LEA R14, R5, R2, 0x1 ;  /* 0x00000002050e7211 */ /* 0x000fc600078e08ff */
[----:B------:R0:W-:Y:S02]  /*0120*/  STS.64 [R3], R6 ;  /* 0x0000000603007388 */ /* 0x0001e40000000a00 */
[----:B------:R-:W-:-:S05]  /*0130*/  VIADD R8, R14, UR8 ;  /* 0x000000080e087c36 */ /* 0x000fca0008000000 */
[----:B----4-:R-:W-:-:S04]  /*0140*/  ISETP.GE.U32.AND P0, PT, R8, UR10, PT ;  /* 0x0000000a08007c0c */ /* 0x010fc8000bf06070 */
[----:B------:R-:W-:-:S13]  /*0150*/  ISETP.GE.U32.AND.EX P0, PT, RZ, UR11, PT, P0 ;  /* 0x0000000bff007c0c */ /* 0x000fda000bf06100 */
[----:B0-----:R-:W-:Y:S05]  /*0160*/  @P0 BRA `(.L_x_687) ;  /* 0x0000003000300947 */ /* 0x001fea0003800000 */
[----:B------:R-:W-:Y:S01]  /*0170*/  ISETP.GE.AND P0, PT, R9, RZ, PT ;  /* 0x000000ff0900720c */ /* 0x000fe20003f06270 */
[----:B------:R-:W-:Y:S01]  /*0180*/  IMAD.MOV.U32 R28, RZ, RZ, RZ ;  /* 0x000000ffff1c7224 */ /* 0x000fe200078e00ff */
[----:B------:R-:W-:Y:S01]  /*0190*/  MOV R27, RZ ;  /* 0x000000ff001b7202 */ /* 0x000fe20000000f00 */
[----:B------:R-:W-:Y:S01]  /*01a0*/  IMAD.MOV.U32 R6, RZ, RZ, RZ ;  /* 0x000000ffff067224 */ /* 0x000fe200078e00ff */
[----:B------:R-:W-:-:S09]  /*01b0*/  MOV R5, RZ ;  /* 0x000000ff00057202 */ /* 0x000fd20000000f00 */
[----:B------:R-:W-:Y:S05]  /*01c0*/  @!P0 BRA `(.L_x_688) ;  /* 0x0000002c00d48947 */ /* 0x000fea0003800000 */
[----:B------:R-:W-:Y:S01]  /*01d0*/  ISETP.GE.U32.AND P0, PT, R9, 0x3, PT ;  /* 0x000000030900780c */ /* 0x000fe20003f06070 */
[----:B------:R-:W-:Y:S01]  /*01e0*/  HFMA2 R15, -RZ, RZ, 0, 0 ;  /* 0x00000000ff0f7431 */ /* 0x000fe200000001ff */
[----:B------:R-:W-:Y:S01]  /*01f0*/  MOV R7, R8 ;  /* 0x0000000800077202 */ /* 0x000fe20000000f00 */
[----:B------:R-:W-:Y:S02]  /*0200*/  HFMA2 R28, -RZ, RZ, 0, 0 ;  /* 0x00000000ff1c7431 */ /* 0x000fe400000001ff */
[----:B------:R-:W-:Y:S01]  /*0210*/  IMAD.MOV.U32 R8, RZ, RZ, RZ ;  /* 0x000000ffff087224 */ /* 0x000fe200078e00ff */
[----:B------:R-:W-:Y:S01]  /*0220*/  MOV R6, RZ ;  /* 0x000000ff00067202 */ /* 0x000fe20000000f00 */
[----:B------:R-:W-:Y:S02]  /*0230*/  IMAD.MOV.U32 R5, RZ, RZ, RZ ;  /* 0x000000ffff057224 */ /* 0x000fe400078e00ff */
[----:B------:R-:W-:-:S04]  /*0240*/  IMAD.MOV.U32 R27, RZ, RZ, RZ ;  /* 0x000000ffff1b7224 */ /* 0x000fc800078e00ff */
[----:B------:R-:W-:Y:S05]  /*0250*/  @!P0 BRA `(.L_x_689) ;  /* 0x0000001800d88947 */ /* 0x000fea0003800000 */
[----:B------:R-:W0:Y:S01]  /*0260*/  LDC.64 R18, c[0x0][0x390] ;  /* 0x0000e400ff127b82 */ /* 0x000e220000000a00 */
[C---:B------:R-:W-:Y:S01]  /*0270*/  LOP3.LUT R10, R11.reuse, 0xfffffffc, RZ, 0xc0, !PT ;  /* 0xfffffffc0b0a7812 */ /* 0x040fe200078ec0ff */
[----:B------:R-:W-:Y:S01]  /*0280*/  VIADD R9, R11, 0xfffffffe ;  /* 0xfffffffe0b097836 */ /* 0x000fe20000000000 */
[----:B------:R-:W-:Y:S01]  /*0290*/  MOV R5, RZ ;  /* 0x000000ff00057202 */ /* 0x000fe20000000f00 */
[----:B------:R-:W-:Y:S01]  /*02a0*/  IMAD.MOV.U32 R6, RZ, RZ, RZ ;  /* 0x000000ffff067224 */ /* 0x000fe200078e00ff */
[----:B------:R-:W-:-:S07]  /*02b0*/  IADD3 R10, PT, PT, -R10, RZ, RZ ;  /* 0x000000ff0a0a7210 */ /* 0x000fce0007ffe1ff */
.L_x_714:
[----:B------:R-:W-:-:S04]  /*02c0*/  VIADD R22, R9, 0x1 ;  /* 0x0000000109167836 */ /* 0x000fc80000000000 */
[----:B0-----:R-:W-:-:S06]  /*02d0*/  IMAD.WIDE.U32 R16, R22, 0x8, R18 ;  /* 0x0000000816107825 */ /* 0x001fcc00078e0012 */
[----:B------:R-:W2:Y:S01]  /*02e0*/  LDG.E.64 R16, desc[UR6][R16.64] ;  /* 0x0000000610107981 */ /* 0x000ea2000c1e1b00 */
[----:B------:R-:W-:Y:S01]  /*02f0*/  IADD3 R10, PT, PT, R10, 0x4, RZ ;  /* 0x000000040a0a7810 */ /* 0x000fe20007ffe0ff */
[----:B------:R-:W-:Y:S03]  /*0300*/  BSSY.RECONVERGENT B1, `(.L_x_690) ;  /* 0x000002c000017945 */ /* 0x000fe60003800200 */
[----:B------:R-:W-:Y:S02]  /*0310*/  ISETP.NE.AND P2, PT, R10, RZ, PT ;  /* 0x000000ff0a00720c */ /* 0x000fe40003f45270 */
        /* <DEDUP_REMOVED lines=27> */
.L_x_691:
[----:B------:R-:W-:Y:S01]  /*04d0*/  MOV R29, R14 ;  /* 0x0000000e001d7202 */ /* 0x000fe20000000f00 */
[----:B------:R-:W-:Y:S01]  /*04e0*/  IMAD.MOV.U32 R26, RZ, RZ, R15 ;  /* 0x000000ffff1a7224 */ /* 0x000fe200078e000f */
[----:B------:R-:W-:Y:S01]  /*04f0*/  MOV R13, R16 ;  /* 0x00000010000d7202 */ /* 0x000fe20000000f00 */
[----:B------:R-:W-:Y:S01]  /*0500*/  IMAD.MOV.U32 R12, RZ, RZ, R17 ;  /* 0x000000ffff0c7224 */ /* 0x000fe200078e0011 */
[----:B------:R-:W-:-:S07]  /*0510*/  MOV R11, 0x530 ;  /* 0x00000530000b7802 */ /* 0x000fce0000000f00 */
[----:B------:R-:W-:Y:S05]  /*0520*/  CALL.REL.NOINC `($__internal_16_$__cuda_sm20_div_s64) ;  /* 0x0000006800987944 */ /* 0x000fea0003c00000 */
[----:B------:R-:W-:-:S04]  /*0530*/  IADD3 R21, P0, PT, RZ, -R24, RZ ;  /* 0x80000018ff157210 */ /* 0x000fc80007f1e0ff */
[----:B------:R-:W-:Y:S01]  /*0540*/  IADD3.X R11, PT, PT, RZ, ~R25, RZ, P0, !PT ;  /* 0x80000019ff0b7210 */ /* 0x000fe200007fe4ff */
[----:B------:R-:W-:Y:S01]  /*0550*/  IMAD.WIDE.U32 R12, R16, R21, R14 ;  /* 0x00000015100c7225 */ /* 0x000fe200078e000e */
[----:B------:R-:W-:-:S03]  /*0560*/  MOV R15, R25 ;  /* 0x00000019000f7202 */ /* 0x000fc60000000f00 */
[----:B------:R-:W-:Y:S02]  /*0570*/  IMAD R11, R11, R16, RZ ;  /* 0x000000100b0b7224 */ /* 0x000fe400078e02ff */
[----:B------:R-:W-:Y:S02]  /*0580*/  IMAD.MOV.U32 R29, RZ, RZ, R12 ;  /* 0x000000ffff1d7224 */ /* 0x000fe400078e000c */
[----:B------:R-:W-:Y:S02]  /*0590*/  IMAD R11, R17, R21, R11 ;  /* 0x00000015110b7224 */ /* 0x000fe400078e020b */
[----:B------:R-:W-:-:S03]  /*05a0*/  IMAD.MOV.U32 R14, RZ, RZ, R24 ;  /* 0x000000ffff0e7224 */ /* 0x000fc600078e0018 */
[----:B------:R-:W-:-:S07]  /*05b0*/  IADD3 R11, PT, PT, R13, R11, RZ ;  /* 0x0000000b0d0b7210 */ /* 0x000fce0007ffe0ff */
.L_x_692:
[----:B------:R-:W-:Y:S05]  /*05c0*/  BSYNC.RECONVERGENT B1 ;  /* 0x0000000000017941 */ /* 0x000fea0003800200 */
.L_x_690:
[----:B------:R-:W0:Y:S02]  /*05d0*/  LDC.64 R20, c[0x0][0x398] ;  /* 0x0000e600ff147b82 */ /* 0x000e240000000a00 */
[----:B0-----:R-:W-:-:S06]  /*05e0*/  IMAD.WIDE.U32 R22, R22, 0x8, R20 ;  /* 0x0000000816167825 */ /* 0x001fcc00078e0014 */
[----:B------:R-:W2:Y:S01]  /*05f0*/  LDG.E.64 R22, desc[UR6][R22.64] ;  /* 0x0000000616167981 */ /* 0x000ea2000c1e1b00 */
[----:B------:R-:W-:Y:S01]  /*0600*/  LOP3.LUT R12, R8, R17, RZ, 0xfc, !PT ;  /* 0x00000011080c7212 */ /* 0x000fe200078efcff */
[----:B------:R-:W-:Y:S01]  /*0610*/  IMAD.MOV.U32 R34, RZ, RZ, R27 ;  /* 0x000000ffff227224 */ /* 0x000fe200078e001b */
[----:B------:R-:W-:Y:S01]  /*0620*/  MOV R35, R28 ;  /* 0x0000001c00237202 */ /* 0x000fe20000000f00 */
[----:B------:R-:W-:Y:S01]  /*0630*/  BSSY.RECONVERGENT B1, `(.L_x_693) ;  /* 0x000002e000017945 */ /* 0x000fe20003800200 */
        /* <DEDUP_REMOVED lines=29> */
.L_x_694:
[----:B------:R-:W-:Y:S01]  /*0810*/  MOV R29, R7 ;  /* 0x00000007001d7202 */ /* 0x000fe20000000f00 */
[----:B------:R-:W-:Y:S01]  /*0820*/  IMAD.MOV.U32 R26, RZ, RZ, R8 ;  /* 0x000000ffff1a7224 */ /* 0x000fe200078e0008 */
[----:B------:R-:W-:Y:S01]  /*0830*/  MOV R13, R16 ;  /* 0x00000010000d7202 */ /* 0x000fe20000000f00 */
[----:B------:R-:W-:Y:S01]  /*0840*/  IMAD.MOV.U32 R12, RZ, RZ, R17 ;  /* 0x000000ffff0c7224 */ /* 0x000fe200078e0011 */
[----:B------:R-:W-:-:S07]  /*0850*/  MOV R11, 0x870 ;  /* 0x00000870000b7802 */ /* 0x000fce0000000f00 */
[----:B------:R-:W-:Y:S05]  /*0860*/  CALL.REL.NOINC `($__internal_16_$__cuda_sm20_div_s64) ;  /* 0x0000006400c87944 */ /* 0x000fea0003c00000 */
        /* <DEDUP_REMOVED lines=10> */
.L_x_695:
[----:B------:R-:W-:Y:S05]  /*0910*/  BSYNC.RECONVERGENT B1 ;  /* 0x0000000000017941 */ /* 0x000fea0003800200 */
.L_x_693:
[----:B------:R-:W-:-:S06]  /*0920*/  IMAD.WIDE.U32 R16, R9, 0x8, R18 ;  /* 0x0000000809107825 */ /* 0x000fcc00078e0012 */
[----:B------:R-:W2:Y:S01]  /*0930*/  LDG.E.64 R16, desc[UR6][R16.64] ;  /* 0x0000000610107981 */ /* 0x000ea2000c1e1b00 */
[----:B------:R-:W-:Y:S01]  /*0940*/  MOV R38, R5 ;  /* 0x0000000500267202 */ /* 0x000fe20000000f00 */
[----:B------:R-:W-:Y:S01]  /*0950*/  IMAD R11, R11, R22, RZ ;  /* 0x000000160b0b7224 */ /* 0x000fe200078e02ff */
[----:B------:R-:W-:Y:S01]  /*0960*/  BSSY.RECONVERGENT B1, `(.L_x_696) ;  /* 0x0000031000017945 */ /* 0x000fe20003800200 */
[----:B------:R-:W-:Y:S01]  /*0970*/  IMAD.MOV.U32 R39, RZ, RZ, R6 ;  /* 0x000000ffff277224 */ /* 0x000fe200078e0006 */
[----:B------:R-:W-:Y:S01]  /*0980*/  IADD3 R5, PT, PT, R9, -0x2, RZ ;  /* 0xfffffffe09057810 */ /* 0x000fe20007ffe0ff */
[-C--:B------:R-:W-:Y:S02]  /*0990*/  IMAD R11, R23, R12.reuse, R11 ;  /* 0x0000000c170b7224 */ /* 0x080fe400078e020b */
[----:B------:R-:W-:-:S04]  /*09a0*/  IMAD.WIDE.U32 R38, R22, R12, R38 ;  /* 0x0000000c16267225 */ /* 0x000fc800078e0026 */
        /* <DEDUP_REMOVED lines=28> */
.L_x_697:
[----:B------:R-:W-:Y:S01]  /*0b70*/  IMAD.MOV.U32 R29, RZ, RZ, R14 ;  /* 0x000000ffff1d7224 */ /* 0x000fe200078e000e */
[----:B------:R-:W-:Y:S01]  /*0b80*/  MOV R26, R15 ;  /* 0x0000000f001a7202 */ /* 0x000fe20000000f00 */
[----:B------:R-:W-:Y:S01]  /*0b90*/  IMAD.MOV.U32 R13, RZ, RZ, R16 ;  /* 0x000000ffff0d7224 */ /* 0x000fe200078e0010 */
[----:B------:R-:W-:Y:S02]  /*0ba0*/  MOV R12, R17 ;  /* 0x00000011000c7202 */ /* 0x000fe40000000f00 */
[----:B------:R-:W-:-:S07]  /*0bb0*/  MOV R11, 0xbd0 ;  /* 0x00000bd0000b7802 */ /* 0x000fce0000000f00 */
[----:B------:R-:W-:Y:S05]  /*0bc0*/  CALL.REL.NOINC `($__internal_16_$__cuda_sm20_div_s64) ;  /* 0x0000006000f07944 */ /* 0x000fea0003c00000 */
        /* <DEDUP_REMOVED lines=10> */
.L_x_698:
[----:B------:R-:W-:Y:S05]  /*0c70*/  BSYNC.RECONVERGENT B1 ;  /* 0x0000000000017941 */ /* 0x000fea0003800200 */
.L_x_696:
        /* <DEDUP_REMOVED lines=34> */
.L_x_700:
        /* <DEDUP_REMOVED lines=8> */
[----:B------:R-:W-:Y:S02]  /*0f20*/  MOV R12, R36 ;  /* 0x00000024000c7202 */ /* 0x000fe40000000f00 */
[----:B------:R-:W-:Y:S01]  /*0f30*/  MOV R35, R25 ;  /* 0x0000001900237202 */ /* 0x000fe20000000f00 */
[----:B------:R-:W-:-:S04]  /*0f40*/  IMAD.X R13, RZ, RZ, ~R25, P0 ;  /* 0x000000ffff0d7224 */ /* 0x000fc800000e0e19 */
[----:B------:R-:W-:Y:S02]  /*0f50*/  IMAD R8, R13, R16, RZ ;  /* 0x000000100d087224 */ /* 0x000fe400078e02ff */
[----:B------:R-:W-:Y:S02]  /*0f60*/  IMAD.MOV.U32 R13, RZ, RZ, R37 ;  /* 0x000000ffff0d7224 */ /* 0x000fe400078e0025 */
[----:B------:R-:W-:-:S04]  /*0f70*/  IMAD.WIDE.U32 R12, R16, R11, R12 ;  /* 0x0000000b100c7225 */ /* 0x000fc800078e000c */
[----:B------:R-:W-:-:S05]  /*0f80*/  IMAD R11, R17, R11, R8 ;  /* 0x0000000b110b7224 */ /* 0x000fca00078e0208 */
[----:B------:R-:W-:-:S07]  /*0f90*/  IADD3 R13, PT, PT, R11, R13, RZ ;  /* 0x0000000d0b0d7210 */ /* 0x000fce0007ffe0ff */
.L_x_701:
[----:B------:R-:W-:Y:S05]  /*0fa0*/  BSYNC.RECONVERGENT B1 ;  /* 0x0000000000017941 */ /* 0x000fea0003800200 */
.L_x_699:
[----:B------:R-:W-:-:S04]  /*0fb0*/  VIADD R8, R9, 0xffffffff ;  /* 0xffffffff09087836 */ /* 0x000fc80000000000 */
[----:B------:R-:W-:-:S06]  /*0fc0*/  IMAD.WIDE.U32 R16, R8, 0x8, R18 ;  /* 0x0000000808107825 */ /* 0x000fcc00078e0012 */
[----:B------:R-:W2:Y:S01]  /*0fd0*/  LDG.E.64 R16, desc[UR6][R16.64] ;  /* 0x0000000610107981 */ /* 0x000ea2000c1e1b00 */
[----:B------:R-:W-:Y:S01]  /*0fe0*/  MOV R36, R38 ;  /* 0x0000002600247202 */ /* 0x000fe20000000f00 */
        /* <DEDUP_REMOVED lines=33> */
.L_x_703:
[----:B------:R-:W-:Y:S01]  /*1200*/  MOV R29, R14 ;  /* 0x0000000e001d7202 */ /* 0x000fe20000000f00 */
[----:B------:R-:W-:Y:S01]  /*1210*/  IMAD.MOV.U32 R26, RZ, RZ, R15 ;  /* 0x000000ffff1a7224 */ /* 0x000fe200078e000f */
[----:B------:R-:W-:Y:S01]  /*1220*/  MOV R13, R16 ;  /* 0x00000010000d7202 */ /* 0x000fe20000000f00 */
[----:B------:R-:W-:Y:S01]  /*1230*/  IMAD.MOV.U32 R12, RZ, RZ, R17 ;  /* 0x000000ffff0c7224 */ /* 0x000fe200078e0011 */
[----:B------:R-:W-:-:S07]  /*1240*/  MOV R11, 0x1260 ;  /* 0x00001260000b7802 */ /* 0x000fce0000000f00 */
[----:B------:R-:W-:Y:S05]  /*1250*/  CALL.REL.NOINC `($__internal_16_$__cuda_sm20_div_s64) ;  /* 0x0000005c004c7944 */ /* 0x000fea0003c00000 */
        /* <DEDUP_REMOVED lines=11> */
.L_x_704:
[----:B------:R-:W-:Y:S05]  /*1310*/  BSYNC.RECONVERGENT B1 ;  /* 0x0000000000017941 */ /* 0x000fea0003800200 */
.L_x_702:
[----:B------:R-:W0:Y:S02]  /*1320*/  LDC.64 R12, c[0x0][0x398] ;  /* 0x0000e600ff0c7b82 */ /* 0x000e240000000a00 */
[----:B0-----:R-:W-:-:S05]  /*1330*/  IMAD.WIDE.U32 R12, R8, 0x8, R12 ;  /* 0x00000008080c7825 */ /* 0x001fca00078e000c */
        /* <DEDUP_REMOVED lines=33> */
.L_x_706:
        /* <DEDUP_REMOVED lines=16> */
.L_x_707:
[----:B------:R-:W-:Y:S05]  /*1650*/  BSYNC.RECONVERGENT B1 ;  /* 0x0000000000017941 */ /* 0x000fea0003800200 */
.L_x_705:
[----:B------:R-:W-:-:S06]  /*1660*/  IMAD.WIDE.U32 R16, R5, 0x8, R18 ;  /* 0x0000000805107825 */ /* 0x000fcc00078e0012 */
[----:B------:R-:W2:Y:S01]  /*1670*/  LDG.E.64 R16, desc[UR6][R16.64] ;  /* 0x0000000610107981 */ /* 0x000ea2000c1e1b00 */
[----:B------:R-:W-:Y:S01]  /*1680*/  MOV R23, R6 ;  /* 0x0000000600177202 */ /* 0x000fe20000000f00 */
[----:B------:R-:W-:Y:S01]  /*1690*/  IMAD R11, R11, R40, RZ ;  /* 0x000000280b0b7224 */ /* 0x000fe200078e02ff */
[----:B------:R-:W-:Y:S01]  /*16a0*/  BSSY.RECONVERGENT B1, `(.L_x_708) ;  /* 0x0000031000017945 */ /* 0x000fe20003800200 */
[----:B------:R-:W-:Y:S02]  /*16b0*/  IMAD.MOV.U32 R22, RZ, RZ, R36 ;  /* 0x000000ffff167224 */ /* 0x000fe400078e0024 */
        /* <DEDUP_REMOVED lines=28> */
[----:B------:R-:W-:Y:S01]  /*1880*/  MOV R14, R13 ;  /* 0x0000000d000e7202 */ /* 0x000fe20000000f00 */
[----:B------:R-:W-:Y:S06]  /*1890*/  BRA `(.L_x_710) ;  /* 0x0000000000447947 */ /* 0x000fec0003800000 */
.L_x_709:
        /* <DEDUP_REMOVED lines=17> */
.L_x_710:
[----:B------:R-:W-:Y:S05]  /*19b0*/  BSYNC.RECONVERGENT B1 ;  /* 0x0000000000017941 */ /* 0x000fea0003800200 */
.L_x_708:
[----:B------:R-:W0:Y:S02]  /*19c0*/  LDC.64 R12, c[0x0][0x398] ;  /* 0x0000e600ff0c7b82 */ /* 0x000e240000000a00 */
[----:B0-----:R-:W-:-:S05]  /*19d0*/  IMAD.WIDE.U32 R12, R5, 0x8, R12 ;  /* 0x00000008050c7825 */ /* 0x001fca00078e000c */
[----:B------:R-:W2:Y:S01]  /*19e0*/  LDG.E.64 R34, desc[UR6][R12.64] ;  /* 0x000000060c227981 */ /* 0x000ea2000c1e1b00 */
[----:B------:R-:W-:Y:S01]  /*19f0*/  LOP3.LUT R5, R21, R17, RZ, 0xfc, !PT ;  /* 0x0000001115057212 */ /* 0x000fe200078efcff */
[----:B------:R-:W-:Y:S01]  /*1a00*/  BSSY.RECONVERGENT B1, `(.L_x_711) ;  /* 0x0000031000017945 */ /* 0x000fe20003800200 */
[----:B------:R-:W-:Y:S02]  /*1a10*/  MOV R39, R7 ;  /* 0x0000000700277202 */ /* 0x000fe40000000f00 */
[----:B------:R-:W-:Y:S01]  /*1a20*/  ISETP.NE.U32.AND P0, PT, R5, RZ, PT ;  /* 0x000000ff0500720c */ /* 0x000fe20003f05070 */
[-C--:B--2---:R-:W-:Y:S02]  /*1a30*/  IMAD R8, R35, R27.reuse, RZ ;  /* 0x0000001b23087224 */ /* 0x084fe400078e02ff */
[----:B------:R-:W-:-:S04]  /*1a40*/  IMAD.WIDE.U32 R38, R34, R27, R38 ;  /* 0x0000001b22267225 */ /* 0x000fc800078e0026 */
[----:B------:R-:W-:Y:S02]  /*1a50*/  IMAD R11, R34, R11, R8 ;  /* 0x0000000b220b7224 */ /* 0x000fe400078e0208 */
[----:B------:R-:W-:-:S03]  /*1a60*/  IMAD.MOV.U32 R27, RZ, RZ, R38 ;  /* 0x000000ffff1b7224 */ /* 0x000fc600078e0026 */
        /* <DEDUP_REMOVED lines=25> */
.L_x_712:
        /* <DEDUP_REMOVED lines=9> */
[--C-:B------:R-:W-:Y:S02]  /*1c90*/  IMAD.MOV.U32 R8, RZ, RZ, R25.reuse ;  /* 0x000000ffff087224 */ /* 0x100fe400078e0019 */
[----:B------:R-:W-:Y:S02]  /*1ca0*/  IMAD.X R7, RZ, RZ, ~R25, P0 ;  /* 0x000000ffff077224 */ /* 0x000fe400000e0e19 */
[----:B------:R-:W-:-:S04]  /*1cb0*/  IMAD.WIDE.U32 R12, R16, R5, R12 ;  /* 0x00000005100c7225 */ /* 0x000fc800078e000c */
[----:B------:R-:W-:-:S04]  /*1cc0*/  IMAD R7, R7, R16, RZ ;  /* 0x0000001007077224 */ /* 0x000fc800078e02ff */
[----:B------:R-:W-:Y:S01]  /*1cd0*/  IMAD R5, R17, R5, R7 ;  /* 0x0000000511057224 */ /* 0x000fe200078e0207 */
[----:B------:R-:W-:Y:S01]  /*1ce0*/  MOV R7, R24 ;  /* 0x0000001800077202 */ /* 0x000fe20000000f00 */
[----:B------:R-:W-:-:S03]  /*1cf0*/  IMAD.MOV.U32 R17, RZ, RZ, R12 ;  /* 0x000000ffff117224 */ /* 0x000fc600078e000c */
[----:B------:R-:W-:-:S07]  /*1d00*/  IADD3 R5, PT, PT, R5, R13, RZ ;  /* 0x0000000d05057210 */ /* 0x000fce0007ffe0ff */
.L_x_713:
[----:B------:R-:W-:Y:S05]  /*1d10*/  BSYNC.RECONVERGENT B1 ;  /* 0x0000000000017941 */ /* 0x000fea0003800200 */
.L_x_711:
[----:B------:R-:W-:Y:S01]  /*1d20*/  MOV R12, R22 ;  /* 0x00000016000c7202 */ /* 0x000fe20000000f00 */
[----:B------:R-:W-:Y:S01]  /*1d30*/  IMAD R5, R5, R34, RZ ;  /* 0x0000002205057224 */ /* 0x000fe200078e02ff */
[----:B------:R-:W-:Y:S01]  /*1d40*/  IADD3 R9, PT, PT, R9, -0x4, RZ ;  /* 0xfffffffc09097810 */ /* 0x000fe20007ffe0ff */
[----:B------:R-:W-:Y:S02]  /*1d50*/  IMAD.MOV.U32 R13, RZ, RZ, R6 ;  /* 0x000000ffff0d7224 */ /* 0x000fe400078e0006 */
[-C--:B------:R-:W-:Y:S02]  /*1d60*/  IMAD R5, R35, R17.reuse, R5 ;  /* 0x0000001123057224 */ /* 0x080fe400078e0205 */
[----:B------:R-:W-:-:S04]  /*1d70*/  IMAD.WIDE.U32 R12, R34, R17, R12 ;  /* 0x00000011220c7225 */ /* 0x000fc800078e000c */
[----:B------:R-:W-:Y:S01]  /*1d80*/  IMAD.IADD R6, R13, 0x1, R5 ;  /* 0x000000010d067824 */ /* 0x000fe200078e0205 */
[----:B------:R-:W-:Y:S01]  /*1d90*/  MOV R5, R12 ;  /* 0x0000000c00057202 */ /* 0x000fe20000000f00 */
[----:B------:R-:W-:Y:S06]  /*1da0*/  @P2 BRA `(.L_x_714) ;  /* 0xffffffe400442947 */ /* 0x000fec000383ffff */
[----:B------:R-:W-:-:S07]  /*1db0*/  VIADD R9, R9, 0x1 ;  /* 0x0000000109097836 */ /* 0x000fce0000000000 */
.L_x_689:
        /* <DEDUP_REMOVED lines=36> */
.L_x_717:
[----:B------:R-:W-:Y:S01]  /*2000*/  IMAD.MOV.U32 R29, RZ, RZ, R14 ;  /* 0x000000ffff1d7224 */ /* 0x000fe200078e000e */
[----:B------:R-:W-:Y:S01]  /*2010*/  MOV R26, R15 ;  /* 0x0000000f001a7202 */ /* 0x000fe20000000f00 */
[----:B------:R-:W-:Y:S01]  /*2020*/  IMAD.MOV.U32 R13, RZ, RZ, R16 ;  /* 0x000000ffff0d7224 */ /* 0x000fe200078e0010 */
[----:B------:R-:W-:Y:S02]  /*2030*/  MOV R12, R17 ;  /* 0x00000011000c7202 */ /* 0x000fe40000000f00 */
[----:B------:R-:W-:-:S07]  /*2040*/  MOV R11, 0x2060 ;  /* 0x00002060000b7802 */ /* 0x000fce0000000f00 */
[----:B------:R-:W-:Y:S05]  /*2050*/  CALL.REL.NOINC `($__internal_16_$__cuda_sm20_div_s64) ;  /* 0x0000004c00cc7944 */ /* 0x000fea0003c00000 */
[----:B------:R-:W-:-:S05]  /*2060*/  IADD3 R19, P0, PT, RZ, -R24, RZ ;  /* 0x80000018ff137210 */ /* 0x000fca0007f1e0ff */
[----:B------:R-:W-:Y:S02]  /*2070*/  IMAD.X R13, RZ, RZ, ~R25, P0 ;  /* 0x000000ffff0d7224 */ /* 0x000fe400000e0e19 */
[----:B------:R-:W-:Y:S01]  /*2080*/  IMAD.WIDE.U32 R10, R16, R19, R14 ;  /* 0x00000013100a7225 */ /* 0x000fe200078e000e */
[----:B------:R-:W-:-:S03]  /*2090*/  MOV R14, R24 ;  /* 0x00000018000e7202 */ /* 0x000fc60000000f00 */
[----:B------:R-:W-:Y:S02]  /*20a0*/  IMAD R13, R13, R16, RZ ;  /* 0x000000100d0d7224 */ /* 0x000fe400078e02ff */
[----:B------:R-:W-:Y:S02]  /*20b0*/  IMAD.MOV.U32 R15, RZ, RZ, R25 ;  /* 0x000000ffff0f7224 */ /* 0x000fe400078e0019 */
[----:B------:R-:W-:Y:S01]  /*20c0*/  IMAD R19, R17, R19, R13 ;  /* 0x0000001311137224 */ /* 0x000fe200078e020d */
[----:B------:R-:W-:-:S03]  /*20d0*/  MOV R13, R10 ;  /* 0x0000000a000d7202 */ /* 0x000fc60000000f00 */
[----:B------:R-:W-:-:S07]  /*20e0*/  IMAD.IADD R19, R11, 0x1, R19 ;  /* 0x000000010b137824 */ /* 0x000fce00078e0213 */
.L_x_718:
[----:B------:R-:W-:Y:S05]  /*20f0*/  BSYNC.RECONVERGENT B1 ;  /* 0x0000000000017941 */ /* 0x000fea0003800200 */
.L_x_716:
        /* <DEDUP_REMOVED lines=36> */
.L_x_720:
[----:B------:R-:W-:Y:S01]  /*2340*/  IMAD.MOV.U32 R29, RZ, RZ, R7 ;  /* 0x000000ffff1d7224 */ /* 0x000fe200078e0007 */
[----:B------:R-:W-:Y:S01]  /*2350*/  MOV R26, R8 ;  /* 0x00000008001a7202 */ /* 0x000fe20000000f00 */
[----:B------:R-:W-:Y:S01]  /*2360*/  IMAD.MOV.U32 R13, RZ, RZ, R16 ;  /* 0x000000ffff0d7224 */ /* 0x000fe200078e0010 */
[----:B------:R-:W-:Y:S02]  /*2370*/  MOV R12, R17 ;  /* 0x00000011000c7202 */ /* 0x000fe40000000f00 */
[----:B------:R-:W-:-:S07]  /*2380*/  MOV R11, 0x23a0 ;  /* 0x000023a0000b7802 */ /* 0x000fce0000000f00 */
[----:B------:R-:W-:Y:S05]  /*2390*/  CALL.REL.NOINC `($__internal_16_$__cuda_sm20_div_s64) ;  /* 0x0000004800fc7944 */ /* 0x000fea0003c00000 */
[-C--:B------:R-:W-:Y:S01]  /*23a0*/  IADD3 R11, P0, PT, RZ, -R24.reuse, RZ ;  /* 0x80000018ff0b7210 */ /* 0x080fe20007f1e0ff */
[--C-:B------:R-:W-:Y:S01]  /*23b0*/  IMAD.MOV.U32 R19, RZ, RZ, R25.reuse ;  /* 0x000000ffff137224 */ /* 0x100fe200078e0019 */
[----:B------:R-:W-:Y:S02]  /*23c0*/  MOV R12, R7 ;  /* 0x00000007000c7202 */ /* 0x000fe40000000f00 */
[----:B------:R-:W-:Y:S01]  /*23d0*/  MOV R18, R24 ;  /* 0x0000001800127202 */ /* 0x000fe20000000f00 */
[----:B------:R-:W-:-:S04]  /*23e0*/  IMAD.X R13, RZ, RZ, ~R25, P0 ;  /* 0x000000ffff0d7224 */ /* 0x000fc800000e0e19 */
[----:B------:R-:W-:Y:S02]  /*23f0*/  IMAD R10, R13, R16, RZ ;  /* 0x000000100d0a7224 */ /* 0x000fe400078e02ff */
[----:B------:R-:W-:Y:S02]  /*2400*/  IMAD.MOV.U32 R13, RZ, RZ, R8 ;  /* 0x000000ffff0d7224 */ /* 0x000fe400078e0008 */
[-C--:B------:R-:W-:Y:S02]  /*2410*/  IMAD R17, R17, R11.reuse, R10 ;  /* 0x0000000b11117224 */ /* 0x080fe400078e020a */
[----:B------:R-:W-:-:S04]  /*2420*/  IMAD.WIDE.U32 R12, R16, R11, R12 ;  /* 0x0000000b100c7225 */ /* 0x000fc800078e000c */
[----:B------:R-:W-:Y:S01]  /*2430*/  IMAD.IADD R13, R17, 0x1, R13 ;  /* 0x00000001110d7824 */ /* 0x000fe200078e020d */
[----:B------:R-:W-:-:S07]  /*2440*/  MOV R11, R12 ;  /* 0x0000000c000b7202 */ /* 0x000fce0000000f00 */
.L_x_721:
[----:B------:R-:W-:Y:S05]  /*2450*/  BSYNC.RECONVERGENT B1 ;  /* 0x0000000000017941 */ /* 0x000fea0003800200 */
.L_x_719:
[----:B------:R-:W0:Y:S01]  /*2460*/  LDC.64 R16, c[0x0][0x390] ;  /* 0x0000e400ff107b82 */ /* 0x000e220000000a00 */
[----:B------:R-:W-:-:S05]  /*2470*/  IADD3 R7, PT, PT, R9, -0x1, RZ ;  /* 0xffffffff09077810 */ /* 0x000fca0007ffe0ff */
[----:B0-----:R-:W-:-:S06]  /*2480*/  IMAD.WIDE.U32 R16, R7, 0x8, R16 ;  /* 0x0000000807107825 */ /* 0x001fcc00078e0010 */
        /* <DEDUP_REMOVED lines=35> */
.L_x_723:
        /* <DEDUP_REMOVED lines=16> */
.L_x_724:
[----:B------:R-:W-:Y:S05]  /*27c0*/  BSYNC.RECONVERGENT B1 ;  /* 0x0000000000017941 */ /* 0x000fea0003800200 */
.L_x_722:
        /* <DEDUP_REMOVED lines=9> */
[----:B------:R-:W-:Y:S01]  /*2860*/  IMAD R13, R38, R13, R6 ;  /* 0x0000000d260d7224 */ /* 0x000fe200078e0206 */
[----:B------:R-:W-:-:S03]  /*2870*/  MOV R27, R36 ;  /* 0x00000024001b7202 */ /* 0x000fc60000000f00 */
[----:B------:R-:W-:Y:S02]  /*2880*/  IMAD.IADD R28, R37, 0x1, R13 ;  /* 0x00000001251c7824 */ /* 0x000fe400078e020d */
[----:B------:R-:W-:Y:S05]  /*2890*/  @P0 BRA `(.L_x_726) ;  /* 0x00000000005c0947 */ /* 0x000fea0003800000 */
[----:B------:R-:W0:Y:S01]  /*28a0*/  I2F.U32.RP R8, R16 ;  /* 0x0000001000087306 */ /* 0x000e220000209000 */
[----:B------:R-:W-:Y:S01]  /*28b0*/  IMAD.MOV R5, RZ, RZ, -R16 ;  /* 0x000000ffff057224 */ /* 0x000fe200078e0a10 */
[----:B------:R-:W-:-:S06]  /*28c0*/  ISETP.NE.U32.AND P2, PT, R16, RZ, PT ;  /* 0x000000ff1000720c */ /* 0x000fcc0003f45070 */
        /* <DEDUP_REMOVED lines=20> */
.L_x_726:
        /* <DEDUP_REMOVED lines=10> */
[----:B------:R-:W-:Y:S01]  /*2ab0*/  IADD3.X R7, PT, PT, RZ, ~R25, RZ, P0, !PT ;  /* 0x80000019ff077210 */ /* 0x000fe200007fe4ff */
[----:B------:R-:W-:-:S04]  /*2ac0*/  IMAD.WIDE.U32 R10, R16, R5, R10 ;  /* 0x00000005100a7225 */ /* 0x000fc800078e000a */
[----:B------:R-:W-:-:S04]  /*2ad0*/  IMAD R7, R7, R16, RZ ;  /* 0x0000001007077224 */ /* 0x000fc800078e02ff */
[----:B------:R-:W-:Y:S02]  /*2ae0*/  IMAD R5, R17, R5, R7 ;  /* 0x0000000511057224 */ /* 0x000fe400078e0207 */
[----:B------:R-:W-:-:S03]  /*2af0*/  IMAD.MOV.U32 R7, RZ, RZ, R24 ;  /* 0x000000ffff077224 */ /* 0x000fc600078e0018 */
[----:B------:R-:W-:-:S07]  /*2b00*/  IADD3 R5, PT, PT, R5, R11, RZ ;  /* 0x0000000b05057210 */ /* 0x000fce0007ffe0ff */
.L_x_727:
[----:B------:R-:W-:Y:S05]  /*2b10*/  BSYNC.RECONVERGENT B1 ;  /* 0x0000000000017941 */ /* 0x000fea0003800200 */
.L_x_725:
[----:B------:R-:W-:Y:S01]  /*2b20*/  MOV R34, R20 ;  /* 0x0000001400227202 */ /* 0x000fe20000000f00 */
[----:B------:R-:W-:Y:S02]  /*2b30*/  IMAD R5, R5, R38, RZ ;  /* 0x0000002605057224 */ /* 0x000fe400078e02ff */
[----:B------:R-:W-:Y:S02]  /*2b40*/  VIADD R9, R9, 0xfffffffe ;  /* 0xfffffffe09097836 */ /* 0x000fe40000000000 */
[----:B------:R-:W-:-:S04]  /*2b50*/  IMAD.WIDE.U32 R34, R38, R10, R34 ;  /* 0x0000000a26227225 */ /* 0x000fc800078e0022 */
[----:B------:R-:W-:-:S05]  /*2b60*/  IMAD R5, R39, R10, R5 ;  /* 0x0000000a27057224 */ /* 0x000fca00078e0205 */
[----:B------:R-:W-:Y:S01]  /*2b70*/  IADD3 R6, PT, PT, R35, R5, RZ ;  /* 0x0000000523067210 */ /* 0x000fe20007ffe0ff */
[----:B------:R-:W-:-:S07]  /*2b80*/  IMAD.MOV.U32 R5, RZ, RZ, R34 ;  /* 0x000000ffff057224 */ /* 0x000fce00078e0022 */
.L_x_715:
        /* <DEDUP_REMOVED lines=31> */
.L_x_729:
[----:B------:R-:W-:Y:S01]  /*2d80*/  MOV R20, R14 ;  /* 0x0000000e00147202 */ /* 0x000fe20000000f00 */
[----:B------:R-:W-:Y:S01]  /*2d90*/  IMAD.MOV.U32 R24, RZ, RZ, R15 ;  /* 0x000000ffff187224 */ /* 0x000fe200078e000f */
[----:B------:R-:W-:Y:S01]  /*2da0*/  MOV R21, R16 ;  /* 0x0000001000157202 */ /* 0x000fe20000000f00 */
[----:B------:R-:W-:Y:S01]  /*2db0*/  IMAD.MOV.U32 R22, RZ, RZ, R17 ;  /* 0x000000ffff167224 */ /* 0x000fe200078e0011 */
[----:B------:R-:W-:-:S07]  /*2dc0*/  MOV R23, 0x2de0 ;  /* 0x00002de000177802 */ /* 0x000fce0000000f00 */
[----:B------:R-:W-:Y:S05]  /*2dd0*/  CALL.REL.NOINC `($__internal_17_$__cuda_sm20_rem_s64) ;  /* 0x0000004400bc7944 */ /* 0x000fea0003c00000 */
[----:B------:R-:W-:Y:S01]  /*2de0*/  MOV R10, R12 ;  /* 0x0000000c000a7202 */ /* 0x000fe20000000f00 */
[----:B------:R-:W-:-:S07]  /*2df0*/  IMAD.MOV.U32 R11, RZ, RZ, R13 ;  /* 0x000000ffff0b7224 */ /* 0x000fce00078e000d */
.L_x_730:
[----:B------:R-:W-:Y:S05]  /*2e00*/  BSYNC.RECONVERGENT B1 ;  /* 0x0000000000017941 */ /* 0x000fea0003800200 */
.L_x_728:
        /* <DEDUP_REMOVED lines=15> */
[----:B------:R-:W-:Y:S02]  /*2f00*/  HFMA2 R8, -RZ, RZ, 0, 0 ;  /* 0x00000000ff087431 */ /* 0x000fe400000001ff */
[----:B------:R-:W-:Y:S01]  /*2f10*/  IMAD.MOV R11, RZ, RZ, -R16 ;  /* 0x000000ffff0b7224 */ /* 0x000fe200078e0a10 */
[----:B------:R-:W-:-:S04]  /*2f20*/  ISETP.NE.U32.AND P1, PT, R16, RZ, PT ;  /* 0x000000ff1000720c */ /* 0x000fc80003f25070 */
[----:B0-----:R-:W0:Y:S02]  /*2f30*/  MUFU.RCP R10, R10 ;  /* 0x0000000a000a7308 */ /* 0x001e240000001000 */
[----:B0-----:R-:W-:-:S06]  /*2f40*/  IADD3 R9, PT, PT, R10, 0xffffffe, RZ ;  /* 0x0ffffffe0a097810 */ /* 0x001fcc0007ffe0ff */
[----:B------:R-:W0:Y:S02]  /*2f50*/  F2I.FTZ.U32.TRUNC.NTZ R9, R9 ;  /* 0x0000000900097305 */ /* 0x000e24000021f000 */
[----:B0-----:R-:W-:-:S04]  /*2f60*/  IMAD R11, R11, R9, RZ ;  /* 0x000000090b0b7224 */ /* 0x001fc800078e02ff */
[----:B------:R-:W-:Y:S01]  /*2f70*/  IMAD.HI.U32 R8, R9, R11, R8 ;  /* 0x0000000b09087227 */ /* 0x000fe200078e0008 */
[----:B------:R-:W-:-:S05]  /*2f80*/  MOV R9, RZ ;  /* 0x000000ff00097202 */ /* 0x000fca0000000f00 */
[----:B------:R-:W-:-:S04]  /*2f90*/  IMAD.HI.U32 R8, R8, R7, RZ ;  /* 0x0000000708087227 */ /* 0x000fc800078e00ff */
[----:B------:R-:W-:-:S04]  /*2fa0*/  IMAD.MOV R8, RZ, RZ, -R8 ;  /* 0x000000ffff087224 */ /* 0x000fc800078e0a08 */
[----:B------:R-:W-:-:S05]  /*2fb0*/  IMAD R8, R16, R8, R7 ;  /* 0x0000000810087224 */ /* 0x000fca00078e0207 */
[----:B------:R-:W-:-:S13]  /*2fc0*/  ISETP.GE.U32.AND P0, PT, R8, R16, PT ;  /* 0x000000100800720c */ /* 0x000fda0003f06070 */
[----:B------:R-:W-:-:S04]  /*2fd0*/  @P0 IADD3 R8, PT, PT, -R16, R8, RZ ;  /* 0x0000000810080210 */ /* 0x000fc80007ffe1ff */
[----:B------:R-:W-:-:S13]  /*2fe0*/  ISETP.GE.U32.AND P0, PT, R8, R16, PT ;  /* 0x000000100800720c */ /* 0x000fda0003f06070 */
[----:B------:R-:W-:Y:S01]  /*2ff0*/  @P0 IMAD.IADD R8, R8, 0x1, -R16 ;  /* 0x0000000108080824 */ /* 0x000fe200078e0a10 */
[----:B------:R-:W-:Y:S01]  /*3000*/  @!P1 LOP3.LUT R8, RZ, R16, RZ, 0x33, !PT ;  /* 0x00000010ff089212 */ /* 0x000fe200078e33ff */
[----:B------:R-:W-:Y:S06]  /*3010*/  BRA `(.L_x_733) ;  /* 0x0000000000207947 */ /* 0x000fec0003800000 */
.L_x_732:
[----:B------:R-:W-:Y:S01]  /*3020*/  IMAD.MOV.U32 R21, RZ, RZ, R16 ;  /* 0x000000ffff157224 */ /* 0x000fe200078e0010 */
[----:B------:R-:W-:Y:S01]  /*3030*/  MOV R22, R17 ;  /* 0x0000001100167202 */ /* 0x000fe20000000f00 */
[----:B------:R-:W-:Y:S01]  /*3040*/  IMAD.MOV.U32 R20, RZ, RZ, R7 ;  /* 0x000000ffff147224 */ /* 0x000fe200078e0007 */
[----:B------:R-:W-:Y:S02]  /*3050*/  MOV R24, R8 ;  /* 0x0000000800187202 */ /* 0x000fe40000000f00 */
[----:B------:R-:W-:-:S07]  /*3060*/  MOV R23, 0x3080 ;  /* 0x0000308000177802 */ /* 0x000fce0000000f00 */
[----:B------:R-:W-:Y:S05]  /*3070*/  CALL.REL.NOINC `($__internal_17_$__cuda_sm20_rem_s64) ;  /* 0x0000004400147944 */ /* 0x000fea0003c00000 */
[----:B------:R-:W-:Y:S01]  /*3080*/  IMAD.MOV.U32 R8, RZ, RZ, R12 ;  /* 0x000000ffff087224 */ /* 0x000fe200078e000c */
[----:B------:R-:W-:-:S07]  /*3090*/  MOV R9, R13 ;  /* 0x0000000d00097202 */ /* 0x000fce0000000f00 */
.L_x_733:
[----:B------:R-:W-:Y:S05]  /*30a0*/  BSYNC.RECONVERGENT B1 ;  /* 0x0000000000017941 */ /* 0x000fea0003800200 */
.L_x_731:
[----:B------:R-:W-:Y:S01]  /*30b0*/  MOV R11, R6 ;  /* 0x00000006000b7202 */ /* 0x000fe20000000f00 */
[----:B------:R-:W-:Y:S02]  /*30c0*/  IMAD.MOV.U32 R10, RZ, RZ, R5 ;  /* 0x000000ffff0a7224 */ /* 0x000fe400078e0005 */
[----:B------:R-:W-:Y:S02]  /*30d0*/  IMAD R7, R9, R18, RZ ;  /* 0x0000001209077224 */ /* 0x000fe400078e02ff */
[----:B------:R-:W-:-:S04]  /*30e0*/  IMAD.WIDE.U32 R10, R18, R8, R10 ;  /* 0x00000008120a7225 */ /* 0x000fc800078e000a */
[----:B------:R-:W-:Y:S01]  /*30f0*/  IMAD R7, R19, R8, R7 ;  /* 0x0000000813077224 */ /* 0x000fe200078e0207 */
[----:B------:R-:W-:-:S03]  /*3100*/  MOV R5, R10 ;  /* 0x0000000a00057202 */ /* 0x000fc60000000f00 */
[----:B------:R-:W-:-:S07]  /*3110*/  IMAD.IADD R6, R11, 0x1, R7 ;  /* 0x000000010b067824 */ /* 0x000fce00078e0207 */
.L_x_688:
        /* <DEDUP_REMOVED lines=17> */
.L_x_687:
[----:B------:R-:W-:-:S04]  /*3230*/  ISETP.GE.U32.AND P0, PT, R14, UR10, PT ;  /* 0x0000000a0e007c0c */ /* 0x000fc8000bf06070 */
[----:B------:R-:W-:-:S13]  /*3240*/  ISETP.GE.U32.AND.EX P0, PT, RZ, UR11, PT, P0 ;  /* 0x0000000bff007c0c */ /* 0x000fda000bf06100 */
[----:B------:R-:W-:Y:S05]  /*3250*/  @P0 BRA `(.L_x_734) ;  /* 0x0000003400d40947 */ /* 0x000fea0003800000 */
[----:B------:R-:W-:Y:S02]  /*3260*/  ISETP.GE.AND P0, PT, R9, RZ, PT ;  /* 0x000000ff0900720c */ /* 0x000fe40003f06270 */
[----:B------:R-:W-:-:S11]  /*3270*/  CS2R R6, SRZ ;  /* 0x0000000000067805 */ /* 0x000fd6000001ff00 */
[----:B------:R-:W-:Y:S05]  /*3280*/  @!P0 BRA `(.L_x_735) ;  /* 0x0000003400b48947 */ /* 0x000fea0003800000 */
[----:B------:R-:W-:Y:S01]  /*3290*/  ISETP.GE.U32.AND P0, PT, R9, 0x7, PT ;  /* 0x000000070900780c */ /* 0x000fe20003f06070 */
[----:B------:R-:W-:Y:S02]  /*32a0*/  IMAD.MOV.U32 R15, RZ, RZ, R14 ;  /* 0x000000ffff0f7224 */ /* 0x000fe400078e000e */
[----:B------:R-:W-:Y:S01]  /*32b0*/  HFMA2 R14, -RZ, RZ, 0, 0 ;  /* 0x00000000ff0e7431 */ /* 0x000fe200000001ff */
[----:B------:R-:W-:Y:S02]  /*32c0*/  LOP3.LUT R10, R11, 0x7, RZ, 0xc0, !PT ;  /* 0x000000070b0a7812 */ /* 0x000fe400078ec0ff */
[----:B------:R-:W-:-:S07]  /*32d0*/  CS2R R6, SRZ ;  /* 0x0000000000067805 */ /* 0x000fce000001ff00 */
[----:B------:R-:W-:Y:S05]  /*32e0*/  @!P0 BRA `(.L_x_736) ;  /* 0x0000001c003c8947 */ /* 0x000fea0003800000 */
[----:B------:R-:W0:Y:S01]  /*32f0*/  LDC.64 R22, c[0x0][0x390] ;  /* 0x0000e400ff167b82 */ /* 0x000e220000000a00 */
[C---:B------:R-:W-:Y:S01]  /*3300*/  LOP3.LUT R8, R11.reuse, 0xfffffff8, RZ, 0xc0, !PT ;  /* 0xfffffff80b087812 */ /* 0x040fe200078ec0ff */
[----:B------:R-:W-:Y:S01]  /*3310*/  VIADD R9, R11, 0xfffffffc ;  /* 0xfffffffc0b097836 */ /* 0x000fe20000000000 */
[----:B------:R-:W-:Y:S02]  /*3320*/  CS2R R6, SRZ ;  /* 0x0000000000067805 */ /* 0x000fe4000001ff00 */
[----:B------:R-:W-:-:S03]  /*3330*/  IADD3 R8, PT, PT, -R8, RZ, RZ ;  /* 0x000000ff08087210 */ /* 0x000fc60007ffe1ff */
[----:B------:R-:W1:Y:S08]  /*3340*/  LDC.64 R16, c[0x0][0x398] ;  /* 0x0000e600ff107b82 */ /* 0x000e700000000a00 */
[----:B------:R-:W2:Y:S08]  /*3350*/  LDC.64 R18, c[0x0][0x390] ;  /* 0x0000e400ff127b82 */ /* 0x000eb00000000a00 */
[----:B------:R-:W3:Y:S02]  /*3360*/  LDC.64 R20, c[0x0][0x398] ;  /* 0x0000e600ff147b82 */ /* 0x000ee40000000a00 */
.L_x_761:
[----:B------:R-:W-:-:S04]  /*3370*/  VIADD R5, R9, 0x3 ;  /* 0x0000000309057836 */ /* 0x000fc80000000000 */
[----:B0-----:R-:W-:-:S06]  /*3380*/  IMAD.WIDE.U32 R34, R5, 0x8, R22 ;  /* 0x0000000805227825 */ /* 0x001fcc00078e0016 */
[----:B------:R-:W4:Y:S01]  /*3390*/  LDG.E.64 R34, desc[UR6][R34.64] ;  /* 0x0000000622227981 */ /* 0x000f22000c1e1b00 */
[----:B------:R-:W-:Y:S01]  /*33a0*/  IADD3 R8, PT, PT, R8, 0x8, RZ ;  /* 0x0000000808087810 */ /* 0x000fe20007ffe0ff */
[----:B------:R-:W-:Y:S03]  /*33b0*/  BSSY.RECONVERGENT B1, `(.L_x_737) ;  /* 0x000002e000017945 */ /* 0x000fe60003800200 */
[----:B------:R-:W-:Y:S02]  /*33c0*/  ISETP.NE.AND P2, PT, R8, RZ, PT ;  /* 0x000000ff0800720c */ /* 0x000fe40003f45270 */
[----:B----4-:R-:W-:-:S04]  /*33d0*/  LOP3.LUT R11, R14, R35, RZ, 0xfc, !PT ;  /* 0x000000230e0b7212 */ /* 0x010fc800078efcff */
[----:B------:R-:W-:-:S13]  /*33e0*/  ISETP.NE.U32.AND P0, PT, R11, RZ, PT ;  /* 0x000000ff0b00720c */ /* 0x000fda0003f05070 */
[----:B------:R-:W-:Y:S05]  /*33f0*/  @P0 BRA `(.L_x_738) ;  /* 0x0000000000600947 */ /* 0x000fea0003800000 */
[----:B------:R-:W0:Y:S01]  /*3400*/  I2F.U32.RP R11, R34 ;  /* 0x00000022000b7306 */ /* 0x000e220000209000 */
[----:B------:R-:W-:Y:S01]  /*3410*/  IADD3 R25, PT, PT, RZ, -R34, RZ ;  /* 0x80000022ff197210 */ /* 0x000fe20007ffe0ff */
[----:B------:R-:W-:Y:S01]  /*3420*/  IMAD.MOV.U32 R35, RZ, RZ, RZ ;  /* 0x000000ffff237224 */ /* 0x000fe200078e00ff */
[----:B------:R-:W-:-:S05]  /*3430*/  ISETP.NE.U32.AND P3, PT, R34, RZ, PT ;  /* 0x000000ff2200720c */ /* 0x000fca0003f65070 */
[----:B0-----:R-:W0:Y:S02]  /*3440*/  MUFU.RCP R11, R11 ;  /* 0x0000000b000b7308 */ /* 0x001e240000001000 */
[----:B0-----:R-:W-:Y:S02]  /*3450*/  VIADD R12, R11, 0xffffffe ;  /* 0x0ffffffe0b0c7836 */ /* 0x001fe40000000000 */
[----:B------:R-:W-:-:S04]  /*3460*/  IMAD.MOV.U32 R11, RZ, RZ, RZ ;  /* 0x000000ffff0b7224 */ /* 0x000fc800078e00ff */
[----:B------:R0:W4:Y:S02]  /*3470*/  F2I.FTZ.U32.TRUNC.NTZ R13, R12 ;  /* 0x0000000c000d7305 */ /* 0x000124000021f000 */
[----:B0-----:R-:W-:Y:S02]  /*3480*/  IMAD.MOV.U32 R12, RZ, RZ, RZ ;  /* 0x000000ffff0c7224 */ /* 0x001fe400078e00ff */
        /* <DEDUP_REMOVED lines=15> */
.L_x_738:
[----:B------:R-:W-:Y:S01]  /*3580*/  MOV R29, R15 ;  /* 0x0000000f001d7202 */ /* 0x000fe20000000f00 */
[----:B------:R-:W-:Y:S01]  /*3590*/  IMAD.MOV.U32 R26, RZ, RZ, R14 ;  /* 0x000000ffff1a7224 */ /* 0x000fe200078e000e */
[----:B------:R-:W-:Y:S01]  /*35a0*/  MOV R13, R34 ;  /* 0x00000022000d7202 */ /* 0x000fe20000000f00 */
[----:B------:R-:W-:Y:S01]  /*35b0*/  IMAD.MOV.U32 R12, RZ, RZ, R35 ;  /* 0x000000ffff0c7224 */ /* 0x000fe200078e0023 */
[----:B------:R-:W-:-:S07]  /*35c0*/  MOV R11, 0x35e0 ;  /* 0x000035e0000b7802 */ /* 0x000fce0000000f00 */
[----:B-123--:R-:W-:Y:S05]  /*35d0*/  CALL.REL.NOINC `($__internal_16_$__cuda_sm20_div_s64) ;  /* 0x00000038006c7944 */ /* 0x00efea0003c00000 */
        /* <DEDUP_REMOVED lines=11> */
.L_x_739:
[----:B------:R-:W-:Y:S05]  /*3690*/  BSYNC.RECONVERGENT B1 ;  /* 0x0000000000017941 */ /* 0x000fea0003800200 */
.L_x_737:
[----:B------:R-:W-:Y:S02]  /*36a0*/  VIADD R14, R9, 0x2 ;  /* 0x00000002090e7836 */ /* 0x000fe40000000000 */
[----:B---3--:R-:W-:-:S04]  /*36b0*/  IMAD.WIDE.U32 R12, R5, 0x8, R20 ;  /* 0x00000008050c7825 */ /* 0x008fc800078e0014 */
[----:B--2---:R-:W-:Y:S02]  /*36c0*/  IMAD.WIDE.U32 R36, R14, 0x8, R18 ;  /* 0x000000080e247825 */ /* 0x004fe400078e0012 */
[----:B------:R-:W2:Y:S04]  /*36d0*/  LDG.E.64 R12, desc[UR6][R12.64] ;  /* 0x000000060c0c7981 */ /* 0x000ea8000c1e1b00 */
[----:B------:R-:W3:Y:S01]  /*36e0*/  LDG.E.64 R36, desc[UR6][R36.64] ;  /* 0x0000000624247981 */ /* 0x000ee2000c1e1b00 */
[----:B------:R-:W-:Y:S01]  /*36f0*/  MOV R38, R7 ;  /* 0x0000000700267202 */ /* 0x000fe20000000f00 */
        /* <DEDUP_REMOVED lines=33> */
.L_x_741:
[----:B------:R-:W-:Y:S01]  /*3910*/  MOV R29, R34 ;  /* 0x00000022001d7202 */ /* 0x000fe20000000f00 */
[----:B------:R-:W-:Y:S01]  /*3920*/  IMAD.MOV.U32 R26, RZ, RZ, R35 ;  /* 0x000000ffff1a7224 */ /* 0x000fe200078e0023 */
[----:B------:R-:W-:Y:S01]  /*3930*/  MOV R13, R36 ;  /* 0x00000024000d7202 */ /* 0x000fe20000000f00 */
[----:B------:R-:W-:Y:S01]  /*3940*/  IMAD.MOV.U32 R12, RZ, RZ, R37 ;  /* 0x000000ffff0c7224 */ /* 0x000fe200078e0025 */
[----:B------:R-:W-:-:S07]  /*3950*/  MOV R11, 0x3970 ;  /* 0x00003970000b7802 */ /* 0x000fce0000000f00 */
[----:B-1----:R-:W-:Y:S05]  /*3960*/  CALL.REL.NOINC `($__internal_16_$__cuda_sm20_div_s64) ;  /* 0x0000003400887944 */ /* 0x002fea0003c00000 */
        /* <DEDUP_REMOVED lines=11> */
.L_x_742:
[----:B------:R-:W-:Y:S05]  /*3a20*/  BSYNC.RECONVERGENT B1 ;  /* 0x0000000000017941 */ /* 0x000fea0003800200 */
.L_x_740:
        /* <DEDUP_REMOVED lines=38> */
.L_x_744:
[----:B------:R-:W-:Y:S01]  /*3c90*/  IMAD.MOV.U32 R29, RZ, RZ, R34 ;  /* 0x000000ffff1d7224 */ /* 0x000fe200078e0022 */
[----:B------:R-:W-:Y:S01]  /*3ca0*/  MOV R26, R35 ;  /* 0x00000023001a7202 */ /* 0x000fe20000000f00 */
[----:B------:R-:W-:Y:S01]  /*3cb0*/  IMAD.MOV.U32 R13, RZ, RZ, R36 ;  /* 0x000000ffff0d7224 */ /* 0x000fe200078e0024 */
[----:B------:R-:W-:Y:S02]  /*3cc0*/  MOV R12, R37 ;  /* 0x00000025000c7202 */ /* 0x000fe40000000f00 */
[----:B------:R-:W-:-:S07]  /*3cd0*/  MOV R11, 0x3cf0 ;  /* 0x00003cf0000b7802 */ /* 0x000fce0000000f00 */
[----:B-1----:R-:W-:Y:S05]  /*3ce0*/  CALL.REL.NOINC `($__internal_16_$__cuda_sm20_div_s64) ;  /* 0x0000003000a87944 */ /* 0x002fea0003c00000 */
        /* <DEDUP_REMOVED lines=11> */
.L_x_745:
[----:B------:R-:W-:Y:S05]  /*3da0*/  BSYNC.RECONVERGENT B1 ;  /* 0x0000000000017941 */ /* 0x000fea0003800200 */
.L_x_743:
[----:B------:R-:W-:-:S04]  /*3db0*/  IMAD.WIDE.U32 R36, R9, 0x8, R18 ;  /* 0x0000000809247825 */ /* 0x000fc800078e0012 */
[----:B------:R-:W-:Y:S02]  /*3dc0*/  IMAD.WIDE.U32 R12, R5, 0x8, R20 ;  /* 0x00000008050c7825 */ /* 0x000fe400078e0014 */
[----:B------:R-:W2:Y:S04]  /*3dd0*/  LDG.E.64 R36, desc[UR6][R36.64] ;  /* 0x0000000624247981 */ /* 0x000ea8000c1e1b00 */
[----:B------:R-:W3:Y:S01]  /*3de0*/  LDG.E.64 R12, desc[UR6][R12.64] ;  /* 0x000000060c0c7981 */ /* 0x000ee2000c1e1b00 */
[----:B------:R-:W-:Y:S01]  /*3df0*/  MOV R15, R6 ;  /* 0x00000006000f7202 */ /* 0x000fe20000000f00 */
[----:B------:R-:W-:Y:S01]  /*3e00*/  BSSY.RECONVERGENT B1, `(.L_x_746) ;  /* 0x0000032000017945 */ /* 0x000fe20003800200 */
[----:B------:R-:W-:Y:S01]  /*3e10*/  VIADD R6, R9, 0xfffffffc ;  /* 0xfffffffc09067836 */ /* 0x000fe20000000000 */
        /* <DEDUP_REMOVED lines=31> */
.L_x_747:
        /* <DEDUP_REMOVED lines=17> */
.L_x_748:
[----:B------:R-:W-:Y:S05]  /*4120*/  BSYNC.RECONVERGENT B1 ;  /* 0x0000000000017941 */ /* 0x000fea0003800200 */
.L_x_746:
[C---:B------:R-:W-:Y:S02]  /*4130*/  VIADD R5, R9.reuse, 0xffffffff ;  /* 0xffffffff09057836 */ /* 0x040fe40000000000 */
[----:B------:R-:W-:-:S04]  /*4140*/  IMAD.WIDE.U32 R12, R9, 0x8, R20 ;  /* 0x00000008090c7825 */ /* 0x000fc800078e0014 */
[----:B------:R-:W-:Y:S02]  /*4150*/  IMAD.WIDE.U32 R34, R5, 0x8, R18 ;  /* 0x0000000805227825 */ /* 0x000fe400078e0012 */
        /* <DEDUP_REMOVED lines=36> */
.L_x_750:
        /* <DEDUP_REMOVED lines=17> */
.L_x_751:
[----:B------:R-:W-:Y:S05]  /*44b0*/  BSYNC.RECONVERGENT B1 ;  /* 0x0000000000017941 */ /* 0x000fea0003800200 */
.L_x_749:
        /* <DEDUP_REMOVED lines=38> */
.L_x_753:
        /* <DEDUP_REMOVED lines=17> */
.L_x_754:
[----:B------:R-:W-:Y:S05]  /*4830*/  BSYNC.RECONVERGENT B1 ;  /* 0x0000000000017941 */ /* 0x000fea0003800200 */
.L_x_752:
        /* <DEDUP_REMOVED lines=38> */
.L_x_756:
        /* <DEDUP_REMOVED lines=17> */
.L_x_757:
[----:B------:R-:W-:Y:S05]  /*4bb0*/  BSYNC.RECONVERGENT B1 ;  /* 0x0000000000017941 */ /* 0x000fea0003800200 */
.L_x_755:
        /* <DEDUP_REMOVED lines=36> */
.L_x_759:
        /* <DEDUP_REMOVED lines=13> */
[----:B------:R-:W-:Y:S02]  /*4ed0*/  IMAD R7, R7, R36, RZ ;  /* 0x0000002407077224 */ /* 0x000fe400078e02ff */
[----:B------:R-:W-:Y:S02]  /*4ee0*/  IMAD.MOV.U32 R35, RZ, RZ, R12 ;  /* 0x000000ffff237224 */ /* 0x000fe400078e000c */
[----:B------:R-:W-:-:S05]  /*4ef0*/  IMAD R7, R37, R11, R7 ;  /* 0x0000000b25077224 */ /* 0x000fca00078e0207 */
[----:B------:R-:W-:-:S07]  /*4f00*/  IADD3 R11, PT, PT, R13, R7, RZ ;  /* 0x000000070d0b7210 */ /* 0x000fce0007ffe0ff */
.L_x_760:
[----:B------:R-:W-:Y:S05]  /*4f10*/  BSYNC.RECONVERGENT B1 ;  /* 0x0000000000017941 */ /* 0x000fea0003800200 */
.L_x_758:
[----:B-1----:R-:W-:-:S05]  /*4f20*/  IMAD.WIDE.U32 R24, R6, 0x8, R16 ;  /* 0x0000000806187825 */ /* 0x002fca00078e0010 */
[----:B------:R-:W2:Y:S01]  /*4f30*/  LDG.E.64 R6, desc[UR6][R24.64] ;  /* 0x0000000618067981 */ /* 0x000ea2000c1e1b00 */
[----:B------:R-:W-:Y:S01]  /*4f40*/  MOV R12, R38 ;  /* 0x00000026000c7202 */ /* 0x000fe20000000f00 */
        /* <DEDUP_REMOVED lines=9> */
.L_x_736:
        /* <DEDUP_REMOVED lines=35> */
.L_x_764:
[----:B------:R-:W-:Y:S01]  /*5210*/  IMAD.MOV.U32 R29, RZ, RZ, R15 ;  /* 0x000000ffff1d7224 */ /* 0x000fe200078e000f */
[----:B------:R-:W-:Y:S01]  /*5220*/  MOV R26, R14 ;  /* 0x0000000e001a7202 */ /* 0x000fe20000000f00 */
[----:B------:R-:W-:Y:S01]  /*5230*/  IMAD.MOV.U32 R13, RZ, RZ, R16 ;  /* 0x000000ffff0d7224 */ /* 0x000fe200078e0010 */
[----:B------:R-:W-:Y:S02]  /*5240*/  MOV R12, R17 ;  /* 0x00000011000c7202 */ /* 0x000fe40000000f00 */
[----:B------:R-:W-:-:S07]  /*5250*/  MOV R11, 0x5270 ;  /* 0x00005270000b7802 */ /* 0x000fce0000000f00 */
[----:B------:R-:W-:Y:S05]  /*5260*/  CALL.REL.NOINC `($__internal_16_$__cuda_sm20_div_s64) ;  /* 0x0000001c00487944 */ /* 0x000fea0003c00000 */
[-C--:B------:R-:W-:Y:S01]  /*5270*/  IADD3 R19, P0, PT, RZ, -R24.reuse, RZ ;  /* 0x80000018ff137210 */ /* 0x080fe20007f1e0ff */
[----:B------:R-:W-:Y:S01]  /*5280*/  IMAD.MOV.U32 R11, RZ, RZ, R14 ;  /* 0x000000ffff0b7224 */ /* 0x000fe200078e000e */
[----:B------:R-:W-:Y:S02]  /*5290*/  MOV R10, R15 ;  /* 0x0000000f000a7202 */ /* 0x000fe40000000f00 */
[----:B------:R-:W-:Y:S01]  /*52a0*/  MOV R18, R24 ;  /* 0x0000001800127202 */ /* 0x000fe20000000f00 */
[----:B------:R-:W-:Y:S02]  /*52b0*/  IMAD.X R13, RZ, RZ, ~R25, P0 ;  /* 0x000000ffff0d7224 */ /* 0x000fe400000e0e19 */
[----:B------:R-:W-:-:S04]  /*52c0*/  IMAD.WIDE.U32 R10, R16, R19, R10 ;  /* 0x00000013100a7225 */ /* 0x000fc800078e000a */
[----:B------:R-:W-:Y:S01]  /*52d0*/  IMAD R13, R13, R16, RZ ;  /* 0x000000100d0d7224 */ /* 0x000fe200078e02ff */
[----:B------:R-:W-:-:S03]  /*52e0*/  MOV R15, R10 ;  /* 0x0000000a000f7202 */ /* 0x000fc60000000f00 */
[----:B------:R-:W-:Y:S02]  /*52f0*/  IMAD R13, R17, R19, R13 ;  /* 0x00000013110d7224 */ /* 0x000fe400078e020d */
[----:B------:R-:W-:Y:S02]  /*5300*/  IMAD.MOV.U32 R19, RZ, RZ, R25 ;  /* 0x000000ffff137224 */ /* 0x000fe400078e0019 */
[----:B------:R-:W-:-:S07]  /*5310*/  IMAD.IADD R10, R11, 0x1, R13 ;  /* 0x000000010b0a7824 */ /* 0x000fce00078e020d */
.L_x_765:
[----:B------:R-:W-:Y:S05]  /*5320*/  BSYNC.RECONVERGENT B1 ;  /* 0x0000000000017941 */ /* 0x000fea0003800200 */
.L_x_763:
[----:B------:R-:W0:Y:S01]  /*5330*/  LDC.64 R16, c[0x0][0x390] ;  /* 0x0000e400ff107b82 */ /* 0x000e220000000a00 */
[----:B------:R-:W-:-:S07]  /*5340*/  IADD3 R8, PT, PT, R9, -0x1, RZ ;  /* 0xffffffff09087810 */ /* 0x000fce0007ffe0ff */
[----:B------:R-:W1:Y:S01]  /*5350*/  LDC.64 R12, c[0x0][0x398] ;  /* 0x0000e600ff0c7b82 */ /* 0x000e620000000a00 */
[----:B0-----:R-:W-:-:S06]  /*5360*/  IMAD.WIDE.U32 R16, R8, 0x8, R16 ;  /* 0x0000000808107825 */ /* 0x001fcc00078e0010 */
[----:B------:R-:W2:Y:S01]  /*5370*/  LDG.E.64 R16, desc[UR6][R16.64] ;  /* 0x0000000610107981 */ /* 0x000ea2000c1e1b00 */
[----:B-1----:R-:W-:-:S06]  /*5380*/  IMAD.WIDE.U32 R12, R9, 0x8, R12 ;  /* 0x00000008090c7825 */ /* 0x002fcc00078e000c */
[----:B------:R-:W3:Y:S01]  /*5390*/  LDG.E.64 R12, desc[UR6][R12.64] ;  /* 0x000000060c0c7981 */ /* 0x000ee2000c1e1b00 */
[----:B------:R-:W-:-:S04]  /*53a0*/  LOP3.LUT R7, R7, R6, RZ, 0x3c, !PT ;  /* 0x0000000607077212 */ /* 0x000fc800078e3cff */
[----:B------:R-:W-:-:S04]  /*53b0*/  LOP3.LUT R6, R7, R6, RZ, 0x3c, !PT ;  /* 0x0000000607067212 */ /* 0x000fc800078e3cff */
[----:B------:R-:W-:Y:S01]  /*53c0*/  LOP3.LUT R7, R7, R6, RZ, 0x3c, !PT ;  /* 0x0000000607077212 */ /* 0x000fe200078e3cff */
        /* <DEDUP_REMOVED lines=31> */
.L_x_767:
        /* <DEDUP_REMOVED lines=17> */
.L_x_768:
[----:B------:R-:W-:Y:S05]  /*56d0*/  BSYNC.RECONVERGENT B1 ;  /* 0x0000000000017941 */ /* 0x000fea0003800200 */
.L_x_766:
        /* <DEDUP_REMOVED lines=40> */
.L_x_770:
        /* <DEDUP_REMOVED lines=17> */
.L_x_771:
[----:B------:R-:W-:Y:S05]  /*5a70*/  BSYNC.RECONVERGENT B1 ;  /* 0x0000000000017941 */ /* 0x000fea0003800200 */
.L_x_769:
        /* <DEDUP_REMOVED lines=39> */
.L_x_773:
        /* <DEDUP_REMOVED lines=17> */
.L_x_774:
[----:B------:R-:W-:Y:S05]  /*5e00*/  BSYNC.RECONVERGENT B1 ;  /* 0x0000000000017941 */ /* 0x000fea0003800200 */
.L_x_772:
        /* <DEDUP_REMOVED lines=8> */
[----:B------:R-:W-:-:S03]  /*5e90*/  MOV R7, R12 ;  /* 0x0000000c00077202 */ /* 0x000fc60000000f00 */
[----:B------:R-:W-:-:S07]  /*5ea0*/  IMAD.IADD R6, R13, 0x1, R19 ;  /* 0x000000010d067824 */ /* 0x000fce00078e0213 */
.L_x_762:
        /* <DEDUP_REMOVED lines=20> */
[----:B------:R-:W-:Y:S01]  /*5ff0*/  IMAD.HI.U32 R8, R11, R13, R10 ;  /* 0x0000000d0b087227 */ /* 0x000fe200078e000a */
[----:B------:R-:W-:-:S05]  /*6000*/  MOV R13, RZ ;  /* 0x000000ff000d7202 */ /* 0x000fca0000000f00 */
        /* <DEDUP_REMOVED lines=12> */
.L_x_777:
        /* <DEDUP_REMOVED lines=17> */
.L_x_778:
[----:B------:R-:W-:Y:S05]  /*61e0*/  BSYNC.RECONVERGENT B1 ;  /* 0x0000000000017941 */ /* 0x000fea0003800200 */
.L_x_776:
        /* <DEDUP_REMOVED lines=23> */
[----:B0-----:R-:W-:-:S06]  /*6360*/  IADD3 R10, PT, PT, R8, 0xffffffe, RZ ;  /* 0x0ffffffe080a7810 */ /* 0x001fcc0007ffe0ff */
        /* <DEDUP_REMOVED lines=17> */
.L_x_780:
[----:B------:R-:W-:Y:S01]  /*6480*/  MOV R29, R18 ;  /* 0x00000012001d7202 */ /* 0x000fe20000000f00 */
[----:B------:R-:W-:Y:S01]  /*6490*/  IMAD.MOV.U32 R26, RZ, RZ, R19 ;  /* 0x000000ffff1a7224 */ /* 0x000fe200078e0013 */
[----:B------:R-:W-:Y:S02]  /*64a0*/  MOV R13, R16 ;  /* 0x00000010000d7202 */ /* 0x000fe40000000f00 */
[----:B------:R-:W-:Y:S02]  /*64b0*/  MOV R12, R17 ;  /* 0x00000011000c7202 */ /* 0x000fe40000000f00 */
[----:B------:R-:W-:-:S07]  /*64c0*/  MOV R11, 0x64e0 ;  /* 0x000064e0000b7802 */ /* 0x000fce0000000f00 */
[----:B------:R-:W-:Y:S05]  /*64d0*/  CALL.REL.NOINC `($__internal_16_$__cuda_sm20_div_s64) ;  /* 0x0000000800ac7944 */ /* 0x000fea0003c00000 */
[----:B------:R-:W-:Y:S01]  /*64e0*/  IADD3 R15, P0, PT, RZ, -R24, RZ ;  /* 0x80000018ff0f7210 */ /* 0x000fe20007f1e0ff */
[--C-:B------:R-:W-:Y:S01]  /*64f0*/  IMAD.MOV.U32 R14, RZ, RZ, R25.reuse ;  /* 0x000000ffff0e7224 */ /* 0x100fe200078e0019 */
[----:B------:R-:W-:Y:S02]  /*6500*/  MOV R10, R18 ;  /* 0x00000012000a7202 */ /* 0x000fe40000000f00 */
[----:B------:R-:W-:Y:S01]  /*6510*/  MOV R11, R19 ;  /* 0x00000013000b7202 */ /* 0x000fe20000000f00 */
[----:B------:R-:W-:-:S04]  /*6520*/  IMAD.X R13, RZ, RZ, ~R25, P0 ;  /* 0x000000ffff0d7224 */ /* 0x000fc800000e0e19 */
[----:B------:R-:W-:Y:S02]  /*6530*/  IMAD R13, R13, R16, RZ ;  /* 0x000000100d0d7224 */ /* 0x000fe400078e02ff */
[----:B------:R-:W-:-:S04]  /*6540*/  IMAD.WIDE.U32 R10, R16, R15, R10 ;  /* 0x0000000f100a7225 */ /* 0x000fc800078e000a */
[----:B------:R-:W-:Y:S01]  /*6550*/  IMAD R13, R17, R15, R13 ;  /* 0x0000000f110d7224 */ /* 0x000fe200078e020d */
[----:B------:R-:W-:Y:S01]  /*6560*/  MOV R17, R10 ;  /* 0x0000000a00117202 */ /* 0x000fe20000000f00 */
[----:B------:R-:W-:-:S03]  /*6570*/  IMAD.MOV.U32 R15, RZ, RZ, R24 ;  /* 0x000000ffff0f7224 */ /* 0x000fc600078e0018 */
[----:B------:R-:W-:-:S07]  /*6580*/  IADD3 R13, PT, PT, R11, R13, RZ ;  /* 0x0000000d0b0d7210 */ /* 0x000fce0007ffe0ff */
.L_x_781:
[----:B------:R-:W-:Y:S05]  /*6590*/  BSYNC.RECONVERGENT B1 ;  /* 0x0000000000017941 */ /* 0x000fea0003800200 */
.L_x_779:
[----:B------:R-:W0:Y:S02]  /*65a0*/  LDC.64 R10, c[0x0][0x398] ;  /* 0x0000e600ff0a7b82 */ /* 0x000e240000000a00 */
[----:B0-----:R-:W-:-:S06]  /*65b0*/  IMAD.WIDE.U32 R10, R5, 0x8, R10 ;  /* 0x00000008050a7825 */ /* 0x001fcc00078e000a */
[----:B------:R-:W2:Y:S01]  /*65c0*/  LDG.E.64 R10, desc[UR6][R10.64] ;  /* 0x000000060a0a7981 */ /* 0x000ea2000c1e1b00 */
[----:B------:R-:W-:Y:S02]  /*65d0*/  MOV R20, R6 ;  /* 0x0000000600147202 */ /* 0x000fe40000000f00 */
[----:B------:R-:W-:Y:S01]  /*65e0*/  IADD3 R9, PT, PT, R9, -0x2, RZ ;  /* 0xfffffffe09097810 */ /* 0x000fe20007ffe0ff */
[-C--:B--2---:R-:W-:Y:S02]  /*65f0*/  IMAD R5, R11, R17.reuse, RZ ;  /* 0x000000110b057224 */ /* 0x084fe400078e02ff */
[----:B------:R-:W-:-:S04]  /*6600*/  IMAD.WIDE.U32 R20, R10, R17, R20 ;  /* 0x000000110a147225 */ /* 0x000fc800078e0014 */
[----:B------:R-:W-:Y:S02]  /*6610*/  IMAD R5, R10, R13, R5 ;  /* 0x0000000d0a057224 */ /* 0x000fe400078e0205 */
[----:B------:R-:W-:-:S03]  /*6620*/  IMAD.MOV.U32 R7, RZ, RZ, R20 ;  /* 0x000000ffff077224 */ /* 0x000fc600078e0014 */
[----:B------:R-:W-:-:S07]  /*6630*/  IADD3 R6, PT, PT, R21, R5, RZ ;  /* 0x0000000515067210 */ /* 0x000fce0007ffe0ff */
.L_x_775:
        /* <DEDUP_REMOVED lines=31> */
.L_x_783:
[----:B------:R-:W-:Y:S01]  /*6830*/  MOV R21, R10 ;  /* 0x0000000a00157202 */ /* 0x000fe20000000f00 */
[----:B------:R-:W-:Y:S01]  /*6840*/  IMAD.MOV.U32 R20, RZ, RZ, R15 ;  /* 0x000000ffff147224 */ /* 0x000fe200078e000f */
[----:B------:R-:W-:Y:S02]  /*6850*/  MOV R22, R11 ;  /* 0x0000000b00167202 */ /* 0x000fe40000000f00 */
[----:B------:R-:W-:Y:S02]  /*6860*/  MOV R24, R14 ;  /* 0x0000000e00187202 */ /* 0x000fe40000000f00 */
[----:B------:R-:W-:-:S07]  /*6870*/  MOV R23, 0x6890 ;  /* 0x0000689000177802 */ /* 0x000fce0000000f00 */
[----:B------:R-:W-:Y:S05]  /*6880*/  CALL.REL.NOINC `($__internal_17_$__cuda_sm20_rem_s64) ;  /* 0x0000000c00107944 */ /* 0x000fea0003c00000 */
[----:B------:R-:W-:Y:S01]  /*6890*/  MOV R10, R12 ;  /* 0x0000000c000a7202 */ /* 0x000fe20000000f00 */
[----:B------:R-:W-:-:S07]  /*68a0*/  IMAD.MOV.U32 R11, RZ, RZ, R13 ;  /* 0x000000ffff0b7224 */ /* 0x000fce00078e000d */
.L_x_784:
[----:B------:R-:W-:Y:S05]  /*68b0*/  BSYNC.RECONVERGENT B1 ;  /* 0x0000000000017941 */ /* 0x000fea0003800200 */
.L_x_782:
[----:B------:R-:W0:Y:S02]  /*68c0*/  LDC.64 R12, c[0x0][0x398] ;  /* 0x0000e600ff0c7b82 */ /* 0x000e240000000a00 */
[----:B0-----:R-:W-:-:S06]  /*68d0*/  IMAD.WIDE.U32 R8, R9, 0x8, R12 ;  /* 0x0000000809087825 */ /* 0x001fcc00078e000c */
[----:B------:R-:W2:Y:S01]  /*68e0*/  LDG.E.64 R8, desc[UR6][R8.64] ;  /* 0x0000000608087981 */ /* 0x000ea2000c1e1b00 */
[----:B------:R-:W-:Y:S02]  /*68f0*/  MOV R12, R7 ;  /* 0x00000007000c7202 */ /* 0x000fe40000000f00 */
[----:B------:R-:W-:Y:S01]  /*6900*/  MOV R13, R6 ;  /* 0x00000006000d7202 */ /* 0x000fe20000000f00 */
[-C--:B--2---:R-:W-:Y:S02]  /*6910*/  IMAD R5, R9, R10.reuse, RZ ;  /* 0x0000000a09057224 */ /* 0x084fe400078e02ff */
[----:B------:R-:W-:-:S04]  /*6920*/  IMAD.WIDE.U32 R12, R8, R10, R12 ;  /* 0x0000000a080c7225 */ /* 0x000fc800078e000c */
[----:B------:R-:W-:Y:S02]  /*6930*/  IMAD R5, R8, R11, R5 ;  /* 0x0000000b08057224 */ /* 0x000fe400078e0205 */
[----:B------:R-:W-:-:S03]  /*6940*/  IMAD.MOV.U32 R7, RZ, RZ, R12 ;  /* 0x000000ffff077224 */ /* 0x000fc600078e000c */
[----:B------:R-:W-:-:S07]  /*6950*/  IADD3 R6, PT, PT, R13, R5, RZ ;  /* 0x000000050d067210 */ /* 0x000fce0007ffe0ff */
.L_x_735:
[----:B------:R-:W0:Y:S02]  /*6960*/  LDCU.64 UR4, c[0x0][0x388] ;  /* 0x00007100ff0477ac */ /* 0x000e240008000a00 */
[----:B0-----:R-:W-:-:S04]  /*6970*/  LEA R8, P0, R7, UR4, 0x3 ;  /* 0x0000000407087c11 */ /* 0x001fc8000f8018ff */
[----:B------:R-:W-:-:S05]  /*6980*/  LEA.HI.X R9, R7, UR5, R6, 0x3, P0 ;  /* 0x0000000507097c11 */ /* 0x000fca00080f1c06 */
[----:B------:R-:W2:Y:S04]  /*6990*/  LDG.E.64 R6, desc[UR6][R8.64] ;  /* 0x0000000608067981 */ /* 0x000ea8000c1e1b00 */
[----:B--2---:R0:W-:Y:S02]  /*69a0*/  STS.64 [R3], R6 ;  /* 0x0000000603007388 */ /* 0x0041e40000000a00 */
.L_x_734:
[----:B------:R-:W-:Y:S05]  /*69b0*/  BSYNC.RECONVERGENT B0 ;  /* 0x0000000000007941 */ /* 0x000fea0003800200 */
.L_x_686:
[----:B------:R-:W-:Y:S01]  /*69c0*/  BAR.SYNC.DEFER_BLOCKING 0x0 ;  /* 0x0000000000007b1d */ /* 0x000fe20000010000 */
[----:B------:R-:W-:Y:S02]  /*69d0*/  ISETP.GE.U32.AND P0, PT, R4, 0x42, PT ;  /* 0x000000420400780c */ /* 0x000fe40003f06070 */
[----:B------:R-:W-:-:S11]  /*69e0*/  ISETP.GT.U32.AND P1, PT, R2, 0x1f, PT ;  /* 0x0000001f0200780c */ /* 0x000fd60003f24070 */
[----:B------:R-:W-:Y:S05]  /*69f0*/  @!P0 BRA `(.L_x_785) ;  /* 0x0000000000488947 */ /* 0x000fea0003800000 */
.L_x_786:
        /* <DEDUP_REMOVED lines=18> */
.L_x_785:
[----:B------:R-:W-:Y:S05]  /*6b20*/  @P1 EXIT ;  /* 0x000000000000194d */ /* 0x000fea0003800000 */
[----:B------:R-:W2:Y:S04]  /*6b30*/  LDS.64 R4, [R3] ;  /* 0x0000000003047984 */ /* 0x000ea80000000a00 */
[----:B01----:R-:W0:Y:S01]  /*6b40*/  LDS.64 R6, [R3+0x100] ;  /* 0x0001000003067984 */ /* 0x003e220000000a00 */
[----:B--2---:R-:W-:Y:S01]  /*6b50*/  MOV R8, R5 ;  /* 0x0000000500087202 */ /* 0x004fe20000000f00 */
[----:B0-----:R-:W-:Y:S01]  /*6b60*/  DSETP.MAX.AND P0, P1, R4, R6, PT ;  /* 0x000000060400722a */ /* 0x001fe2000390f000 */
        /* <DEDUP_REMOVED lines=59> */
[----:B------:R-:W-:-:S07]  /*6f20*/  UMOV UR4, 0x400 ;  /* 0x0000040000047882 */ /* 0x000fce0000000000 */
[----:B------:R-:W2:Y:S01]  /*6f30*/  LDC.64 R4, c[0x0][0x380] ;  /* 0x0000e000ff047b82 */ /* 0x000ea20000000a00 */
[----:B-1----:R-:W-:Y:S01]  /*6f40*/  ULEA UR4, UR5, UR4, 0x18 ;  /* 0x0000000405047291 */ /* 0x002fe2000f8ec0ff */
[----:B--2---:R-:W-:-:S08]  /*6f50*/  IMAD.WIDE.U32 R4, R0, 0x8, R4 ;  /* 0x0000000800047825 */ /* 0x004fd000078e0004 */
[----:B0-----:R-:W0:Y:S04]  /*6f60*/  LDS.64 R2, [UR4] ;  /* 0x00000004ff027984 */ /* 0x001e280008000a00 */
[----:B0-----:R-:W-:Y:S01]  /*6f70*/  STG.E.64 desc[UR6][R4.64], R2 ;  /* 0x0000000204007986 */ /* 0x001fe2000c101b06 */
[----:B------:R-:W-:Y:S05]  /*6f80*/  EXIT ;  /* 0x000000000000794d */ /* 0x000fea0003800000 */
        .weak           $__internal_16_$__cuda_sm20_div_s64
        .type           $__internal_16_$__cuda_sm20_div_s64,@function
        .size           $__internal_16_$__cuda_sm20_div_s64,($__internal_17_$__cuda_sm20_rem_s64 - $__internal_16_$__cuda_sm20_div_s64)
$__internal_16_$__cuda_sm20_div_s64:
[-C--:B------:R-:W-:Y:S02]  /*6f90*/  IADD3 R24, P1, PT, RZ, -R13.reuse, RZ ;  /* 0x8000000dff187210 */ /* 0x080fe40007f3e0ff */
[----:B------:R-:W-:Y:S02]  /*6fa0*/  ISETP.GE.AND P0, PT, R12, RZ, PT ;  /* 0x000000ff0c00720c */ /* 0x000fe40003f06270 */
[-C--:B------:R-:W-:Y:S02]  /*6fb0*/  IADD3.X R25, PT, PT, RZ, ~R12.reuse, RZ, P1, !PT ;  /* 0x8000000cff197210 */ /* 0x080fe40000ffe4ff */
[----:B------:R-:W-:Y:S02]  /*6fc0*/  SEL R24, R24, R13, !P0 ;  /* 0x0000000d18187207 */ /* 0x000fe40004000000 */
[----:B------:R-:W-:Y:S02]  /*6fd0*/  SEL R25, R25, R12, !P0 ;  /* 0x0000000c19197207 */ /* 0x000fe40004000000 */
[----:B------:R-:W-:-:S02]  /*6fe0*/  ISETP.GE.AND P3, PT, R26, RZ, PT ;  /* 0x000000ff1a00720c */ /* 0x000fc40003f66270 */
        /* <DEDUP_REMOVED lines=20> */
[----:B------:R-:W-:-:S03]  /*7130*/  IADD3 R30, P0, PT, RZ, -R30, RZ ;  /* 0x8000001eff1e7210 */ /* 0x000fc60007f1e0ff */
[----:B------:R-:W-:Y:S02]  /*7140*/  IMAD R31, R33, R24, R31 ;  /* 0x00000018211f7224 */ /* 0x000fe400078e021f */
[----:B------:R-:W-:-:S04]  /*7150*/  IMAD.HI.U32 R42, R43, R30, RZ ;  /* 0x0000001e2b2a7227 */ /* 0x000fc800078e00ff */
[----:B------:R-:W-:-:S04]  /*7160*/  IMAD.X R31, RZ, RZ, ~R31, P0 ;  /* 0x000000ffff1f7224 */ /* 0x000fc800000e0e1f */
[----:B------:R-:W-:-:S04]  /*7170*/  IMAD.WIDE.U32 R42, P1, R43, R31, R42 ;  /* 0x0000001f2b2a7225 */ /* 0x000fc8000782002a */
[----:B------:R-:W-:-:S04]  /*7180*/  IMAD.HI.U32 R32, R33, R31, RZ ;  /* 0x0000001f21207227 */ /* 0x000fc800078e00ff */
[----:B------:R-:W-:-:S04]  /*7190*/  IMAD.HI.U32 R30, P0, R33, R30, R42 ;  /* 0x0000001e211e7227 */ /* 0x000fc8000780002a */
[----:B------:R-:W-:Y:S01]  /*71a0*/  IMAD R31, R33, R31, RZ ;  /* 0x0000001f211f7224 */ /* 0x000fe200078e02ff */
[----:B------:R-:W-:Y:S01]  /*71b0*/  IADD3.X R33, PT, PT, R32, R33, RZ, P1, !PT ;  /* 0x0000002120217210 */ /* 0x000fe20000ffe4ff */
[----:B------:R-:W-:-:S03]  /*71c0*/  IMAD.MOV.U32 R43, RZ, RZ, RZ ;  /* 0x000000ffff2b7224 */ /* 0x000fc600078e00ff */
[----:B------:R-:W-:Y:S02]  /*71d0*/  IADD3 R31, P1, PT, R31, R30, RZ ;  /* 0x0000001e1f1f7210 */ /* 0x000fe40007f3e0ff */
[-C--:B------:R-:W-:Y:S02]  /*71e0*/  IADD3 R30, P4, PT, RZ, -R29.reuse, RZ ;  /* 0x8000001dff1e7210 */ /* 0x080fe40007f9e0ff */
[----:B------:R-:W-:Y:S02]  /*71f0*/  IADD3.X R33, PT, PT, RZ, RZ, R33, P1, P0 ;  /* 0x000000ffff217210 */ /* 0x000fe40000fe0421 */
[----:B------:R-:W-:Y:S02]  /*7200*/  SEL R29, R30, R29, !P3 ;  /* 0x0000001d1e1d7207 */ /* 0x000fe40005800000 */
[----:B------:R-:W-:-:S03]  /*7210*/  IADD3.X R30, PT, PT, RZ, ~R26, RZ, P4, !PT ;  /* 0x8000001aff1e7210 */ /* 0x000fc600027fe4ff */
[----:B------:R-:W-:Y:S01]  /*7220*/  IMAD.HI.U32 R42, R31, R29, RZ ;  /* 0x0000001d1f2a7227 */ /* 0x000fe200078e00ff */
[-C--:B------:R-:W-:Y:S02]  /*7230*/  SEL R30, R30, R26.reuse, !P3 ;  /* 0x0000001a1e1e7207 */ /* 0x080fe40005800000 */
[----:B------:R-:W-:-:S03]  /*7240*/  LOP3.LUT R26, R12, R26, RZ, 0x3c, !PT ;  /* 0x0000001a0c1a7212 */ /* 0x000fc600078e3cff */
[----:B------:R-:W-:-:S04]  /*7250*/  IMAD.WIDE.U32 R42, R31, R30, R42 ;  /* 0x0000001e1f2a7225 */ /* 0x000fc800078e002a */
[C---:B------:R-:W-:Y:S02]  /*7260*/  IMAD R32, R33.reuse, R30, RZ ;  /* 0x0000001e21207224 */ /* 0x040fe400078e02ff */
[----:B------:R-:W-:-:S04]  /*7270*/  IMAD.HI.U32 R31, P0, R33, R29, R42 ;  /* 0x0000001d211f7227 */ /* 0x000fc8000780002a */
[----:B------:R-:W-:Y:S01]  /*7280*/  IMAD.HI.U32 R33, R33, R30, RZ ;  /* 0x0000001e21217227 */ /* 0x000fe200078e00ff */
[----:B------:R-:W-:-:S04]  /*7290*/  IADD3 R32, P1, PT, R32, R31, RZ ;  /* 0x0000001f20207210 */ /* 0x000fc80007f3e0ff */
[----:B------:R-:W-:Y:S01]  /*72a0*/  IADD3.X R33, PT, PT, R33, RZ, RZ, P0, !PT ;  /* 0x000000ff21217210 */ /* 0x000fe200007fe4ff */
[----:B------:R-:W-:-:S03]  /*72b0*/  IMAD.WIDE.U32 R42, R32, R24, RZ ;  /* 0x00000018202a7225 */ /* 0x000fc600078e00ff */
[----:B------:R-:W-:Y:S01]  /*72c0*/  IADD3.X R33, PT, PT, RZ, R33, RZ, P1, !PT ;  /* 0x00000021ff217210 */ /* 0x000fe20000ffe4ff */
[----:B------:R-:W-:Y:S01]  /*72d0*/  IMAD R31, R32, R25, R43 ;  /* 0x00000019201f7224 */ /* 0x000fe200078e022b */
[----:B------:R-:W-:-:S03]  /*72e0*/  IADD3 R29, P3, PT, -R42, R29, RZ ;  /* 0x0000001d2a1d7210 */ /* 0x000fc60007f7e1ff */
[-C--:B------:R-:W-:Y:S01]  /*72f0*/  IMAD R31, R33, R24.reuse, R31 ;  /* 0x00000018211f7224 */ /* 0x080fe200078e021f */
[----:B------:R-:W-:-:S03]  /*7300*/  ISETP.GE.U32.AND P0, PT, R29, R24, PT ;  /* 0x000000181d00720c */ /* 0x000fc60003f06070 */
[----:B------:R-:W-:Y:S01]  /*7310*/  IMAD.X R30, R30, 0x1, ~R31, P3 ;  /* 0x000000011e1e7824 */ /* 0x000fe200018e0e1f */
[----:B------:R-:W-:-:S04]  /*7320*/  IADD3 R31, P3, PT, R29, -R24, RZ ;  /* 0x800000181d1f7210 */ /* 0x000fc80007f7e0ff */
[----:B------:R-:W-:-:S04]  /*7330*/  ISETP.GE.U32.AND.EX P0, PT, R30, R25, PT, P0 ;  /* 0x000000191e00720c */ /* 0x000fc80003f06100 */
[----:B------:R-:W-:-:S04]  /*7340*/  SEL R31, R31, R29, P0 ;  /* 0x0000001d1f1f7207 */ /* 0x000fc80000000000 */
[----:B------:R-:W-:Y:S02]  /*7350*/  ISETP.GE.U32.AND P1, PT, R31, R24, PT ;  /* 0x000000181f00720c */ /* 0x000fe40003f26070 */
[----:B------:R-:W-:Y:S02]  /*7360*/  IADD3.X R24, PT, PT, R30, ~R25, RZ, P3, !PT ;  /* 0x800000191e187210 */ /* 0x000fe40001ffe4ff */
[----:B------:R-:W-:Y:S02]  /*7370*/  IADD3 R29, P3, PT, R32, 0x1, RZ ;  /* 0x00000001201d7810 */ /* 0x000fe40007f7e0ff */
[----:B------:R-:W-:Y:S02]  /*7380*/  SEL R24, R24, R30, P0 ;  /* 0x0000001e18187207 */ /* 0x000fe40000000000 */
[----:B------:R-:W-:Y:S02]  /*7390*/  SEL R32, R29, R32, P0 ;  /* 0x000000201d207207 */ /* 0x000fe40000000000 */
[----:B------:R-:W-:-:S04]  /*73a0*/  IADD3.X R29, PT, PT, RZ, R33, RZ, P3, !PT ;  /* 0x00000021ff1d7210 */ /* 0x000fc80001ffe4ff */
[----:B------:R-:W-:Y:S02]  /*73b0*/  SEL R29, R29, R33, P0 ;  /* 0x000000211d1d7207 */ /* 0x000fe40000000000 */
[----:B------:R-:W-:Y:S02]  /*73c0*/  ISETP.GE.U32.AND.EX P0, PT, R24, R25, PT, P1 ;  /* 0x000000191800720c */ /* 0x000fe40003f06110 */
[----:B------:R-:W-:-:S04]  /*73d0*/  IADD3 R25, P1, PT, R32, 0x1, RZ ;  /* 0x0000000120197810 */ /* 0x000fc80007f3e0ff */
[----:B------:R-:W-:Y:S01]  /*73e0*/  SEL R25, R25, R32, P0 ;  /* 0x0000002019197207 */ /* 0x000fe20000000000 */
[----:B------:R-:W-:Y:S01]  /*73f0*/  IMAD.X R24, RZ, RZ, R29, P1 ;  /* 0x000000ffff187224 */ /* 0x000fe200008e061d */
[----:B------:R-:W-:-:S04]  /*7400*/  ISETP.GE.AND P1, PT, R26, RZ, PT ;  /* 0x000000ff1a00720c */ /* 0x000fc80003f26270 */
[----:B------:R-:W-:Y:S02]  /*7410*/  SEL R29, R24, R29, P0 ;  /* 0x0000001d181d7207 */ /* 0x000fe40000000000 */
[----:B------:R-:W-:Y:S02]  /*7420*/  IADD3 R24, P3, PT, RZ, -R25, RZ ;  /* 0x80000019ff187210 */ /* 0x000fe40007f7e0ff */
[----:B------:R-:W-:Y:S02]  /*7430*/  ISETP.NE.U32.AND P0, PT, R13, RZ, PT ;  /* 0x000000ff0d00720c */ /* 0x000fe40003f05070 */
[-C--:B------:R-:W-:Y:S02]  /*7440*/  IADD3.X R13, PT, PT, RZ, ~R29.reuse, RZ, P3, !PT ;  /* 0x8000001dff0d7210 */ /* 0x080fe40001ffe4ff */
[----:B------:R-:W-:Y:S02]  /*7450*/  ISETP.NE.AND.EX P0, PT, R12, RZ, PT, P0 ;  /* 0x000000ff0c00720c */ /* 0x000fe40003f05300 */
[----:B------:R-:W-:-:S02]  /*7460*/  SEL R13, R13, R29, !P1 ;  /* 0x0000001d0d0d7207 */ /* 0x000fc40004800000 */
[----:B------:R-:W-:Y:S02]  /*7470*/  SEL R24, R24, R25, !P1 ;  /* 0x0000001918187207 */ /* 0x000fe40004800000 */
[----:B------:R-:W-:Y:S01]  /*7480*/  SEL R25, R13, 0xffffffff, P0 ;  /* 0xffffffff0d197807 */ /* 0x000fe20000000000 */
[----:B------:R-:W-:Y:S01]  /*7490*/  IMAD.MOV.U32 R13, RZ, RZ, 0x0 ;  /* 0x00000000ff0d7424 */ /* 0x000fe200078e00ff */
[----:B------:R-:W-:Y:S02]  /*74a0*/  MOV R12, R11 ;  /* 0x0000000b000c7202 */ /* 0x000fe40000000f00 */
[----:B------:R-:W-:Y:S02]  /*74b0*/  SEL R24, R24, 0xffffffff, P0 ;  /* 0xffffffff18187807 */ /* 0x000fe40000000000 */
[----:B------:R-:W-:Y:S05]  /*74c0*/  RET.REL.NODEC R12 `(uncontiguous_reduce_f64) ;  /* 0xffffff880ccc7950 */ /* 0x000fea0003c3ffff */
        .weak           $__internal_17_$__cuda_sm20_rem_s64
        .type           $__internal_17_$__cuda_sm20_rem_s64,@function
        .size           $__internal_17_$__cuda_sm20_rem_s64,(.L_x_3458 - $__internal_17_$__cuda_sm20_rem_s64)
$__internal_17_$__cuda_sm20_rem_s64:
[-C--:B------:R-:W-:Y:S02]  /*74d0*/  IADD3 R10, P1, PT, RZ, -R21.reuse, RZ ;  /* 0x80000015ff0a7210 */ /* 0x080fe40007f3e0ff */
[----:B------:R-:W-:Y:S02]  /*74e0*/  ISETP.GE.AND P0, PT, R22, RZ, PT ;  /* 0x000000ff1600720c */ /* 0x000fe40003f06270 */
[-C--:B------:R-:W-:Y:S02]  /*74f0*/  IADD3.X R11, PT, PT, RZ, ~R22.reuse, RZ, P1, !PT ;  /* 0x80000016ff0b7210 */ /* 0x080fe40000ffe4ff */
[----:B------:R-:W-:Y:S02]  /*7500*/  SEL R10, R10, R21, !P0 ;  /* 0x000000150a0a7207 */ /* 0x000fe40004000000 */
[----:B------:R-:W-:-:S04]  /*7510*/  SEL R11, R11, R22, !P0 ;  /* 0x000000160b0b7207 */ /* 0x000fc80004000000 */
[----:B------:R-:W0:Y:S08]  /*7520*/  I2F.U64.RP R25, R10 ;  /* 0x0000000a00197312 */ /* 0x000e300000309000 */
[----:B0-----:R-:W0:Y:S02]  /*7530*/  MUFU.RCP R25, R25 ;  /* 0x0000001900197308 */ /* 0x001e240000001000 */
[----:B0-----:R-:W-:-:S06]  /*7540*/  IADD3 R12, PT, PT, R25, 0x1ffffffe, RZ ;  /* 0x1ffffffe190c7810 */ /* 0x001fcc0007ffe0ff */
[----:B------:R-:W0:Y:S02]  /*7550*/  F2I.U64.TRUNC R12, R12 ;  /* 0x0000000c000c7311 */ /* 0x000e24000020d800 */
[----:B0-----:R-:W-:-:S04]  /*7560*/  IMAD.WIDE.U32 R14, R12, R10, RZ ;  /* 0x0000000a0c0e7225 */ /* 0x001fc800078e00ff */
[----:B------:R-:W-:Y:S01]  /*7570*/  IMAD R15, R12, R11, R15 ;  /* 0x0000000b0c0f7224 */ /* 0x000fe200078e020f */
[----:B------:R-:W-:-:S03]  /*7580*/  IADD3 R29, P0, PT, RZ, -R14, RZ ;  /* 0x8000000eff1d7210 */ /* 0x000fc60007f1e0ff */
[----:B------:R-:W-:Y:S02]  /*7590*/  IMAD R15, R13, R10, R15 ;  /* 0x0000000a0d0f7224 */ /* 0x000fe400078e020f */
[----:B------:R-:W-:-:S04]  /*75a0*/  IMAD.HI.U32 R14, R12, R29, RZ ;  /* 0x0000001d0c0e7227 */ /* 0x000fc800078e00ff */
[----:B------:R-:W-:Y:S01]  /*75b0*/  IMAD.X R31, RZ, RZ, ~R15, P0 ;  /* 0x000000ffff1f7224 */ /* 0x000fe200000e0e0f */
[----:B------:R-:W-:-:S03]  /*75c0*/  MOV R15, R12 ;  /* 0x0000000c000f7202 */ /* 0x000fc60000000f00 */
[-C--:B------:R-:W-:Y:S02]  /*75d0*/  IMAD R33, R13, R31.reuse, RZ ;  /* 0x0000001f0d217224 */ /* 0x080fe400078e02ff */
[----:B------:R-:W-:-:S04]  /*75e0*/  IMAD.WIDE.U32 R14, P0, R12, R31, R14 ;  /* 0x0000001f0c0e7225 */ /* 0x000fc8000780000e */
[----:B------:R-:W-:-:S04]  /*75f0*/  IMAD.HI.U32 R25, R13, R31, RZ ;  /* 0x0000001f0d197227 */ /* 0x000fc800078e00ff */
[----:B------:R-:W-:Y:S01]  /*7600*/  IMAD.HI.U32 R14, P1, R13, R29, R14 ;  /* 0x0000001d0d0e7227 */ /* 0x000fe2000782000e */
[----:B------:R-:W-:-:S04]  /*7610*/  IADD3.X R25, PT, PT, R25, R13, RZ, P0, !PT ;  /* 0x0000000d19197210 */ /* 0x000fc800007fe4ff */
[----:B------:R-:W-:-:S04]  /*7620*/  IADD3 R15, P2, PT, R33, R14, RZ ;  /* 0x0000000e210f7210 */ /* 0x000fc80007f5e0ff */
[----:B------:R-:W-:Y:S01]  /*7630*/  IADD3.X R25, PT, PT, RZ, RZ, R25, P2, P1 ;  /* 0x000000ffff197210 */ /* 0x000fe200017e2419 */
[----:B------:R-:W-:Y:S01]  /*7640*/  IMAD.WIDE.U32 R12, R15, R10, RZ ;  /* 0x0000000a0f0c7225 */ /* 0x000fe200078e00ff */
[----:B------:R-:W-:-:S03]  /*7650*/  ISETP.GE.AND P1, PT, R24, RZ, PT ;  /* 0x000000ff1800720c */ /* 0x000fc60003f26270 */
[----:B------:R-:W-:Y:S01]  /*7660*/  IMAD R13, R15, R11, R13 ;  /* 0x0000000b0f0d7224 */ /* 0x000fe200078e020d */
[----:B------:R-:W-:-:S03]  /*7670*/  IADD3 R29, P0, PT, RZ, -R12, RZ ;  /* 0x8000000cff1d7210 */ /* 0x000fc60007f1e0ff */
[----:B------:R-:W-:Y:S02]  /*7680*/  IMAD R13, R25, R10, R13 ;  /* 0x0000000a190d7224 */ /* 0x000fe400078e020d */
[----:B------:R-:W-:-:S04]  /*7690*/  IMAD.HI.U32 R14, R15, R29, RZ ;  /* 0x0000001d0f0e7227 */ /* 0x000fc800078e00ff */
[----:B------:R-:W-:Y:S01]  /*76a0*/  IMAD.X R12, RZ, RZ, ~R13, P0 ;  /* 0x000000ffff0c7224 */ /* 0x000fe200000e0e0d */
[----:B------:R-:W-:-:S03]  /*76b0*/  IADD3 R13, P4, PT, RZ, -R20, RZ ;  /* 0x80000014ff0d7210 */ /* 0x000fc60007f9e0ff */
[----:B------:R-:W-:-:S04]  /*76c0*/  IMAD.WIDE.U32 R14, P0, R15, R12, R14 ;  /* 0x0000000c0f0e7225 */ /* 0x000fc8000780000e */
[----:B------:R-:W-:Y:S01]  /*76d0*/  IMAD.HI.U32 R14, P2, R25, R29, R14 ;  /* 0x0000001d190e7227 */ /* 0x000fe2000784000e */
[----:B------:R-:W-:-:S03]  /*76e0*/  SEL R15, R13, R20, !P1 ;  /* 0x000000140d0f7207 */ /* 0x000fc60004800000 */
[CC--:B------:R-:W-:Y:S02]  /*76f0*/  IMAD R29, R25.reuse, R12.reuse, RZ ;  /* 0x0000000c191d7224 */ /* 0x0c0fe400078e02ff */
[----:B------:R-:W-:-:S03]  /*7700*/  IMAD.HI.U32 R12, R25, R12, RZ ;  /* 0x0000000c190c7227 */ /* 0x000fc600078e00ff */
[----:B------:R-:W-:Y:S02]  /*7710*/  IADD3 R14, P3, PT, R29, R14, RZ ;  /* 0x0000000e1d0e7210 */ /* 0x000fe40007f7e0ff */
[-C--:B------:R-:W-:Y:S02]  /*7720*/  IADD3.X R29, PT, PT, RZ, ~R24.reuse, RZ, P4, !PT ;  /* 0x80000018ff1d7210 */ /* 0x080fe400027fe4ff */
[----:B------:R-:W-:Y:S01]  /*7730*/  IADD3.X R13, PT, PT, R12, R25, RZ, P0, !PT ;  /* 0x000000190c0d7210 */ /* 0x000fe200007fe4ff */
[C---:B------:R-:W-:Y:S01]  /*7740*/  IMAD.HI.U32 R12, R14.reuse, R15, RZ ;  /* 0x0000000f0e0c7227 */ /* 0x040fe200078e00ff */
[----:B------:R-:W-:Y:S02]  /*7750*/  SEL R25, R29, R24, !P1 ;  /* 0x000000181d197207 */ /* 0x000fe40004800000 */
[----:B------:R-:W-:Y:S01]  /*7760*/  IADD3.X R20, PT, PT, RZ, RZ, R13, P3, P2 ;  /* 0x000000ffff147210 */ /* 0x000fe20001fe440d */
[----:B------:R-:W-:Y:S02]  /*7770*/  IMAD.MOV.U32 R13, RZ, RZ, RZ ;  /* 0x000000ffff0d7224 */ /* 0x000fe400078e00ff */
        /* <DEDUP_REMOVED lines=14> */
[CC--:B------:R-:W-:Y:S02]  /*7860*/  ISETP.GE.U32.AND.EX P0, PT, R29.reuse, R11.reuse, PT, P0 ;  /* 0x0000000b1d00720c */ /* 0x0c0fe40003f06100 */
[----:B------:R-:W-:Y:S02]  /*7870*/  IADD3.X R25, PT, PT, R29, ~R11, RZ, P2, !PT ;  /* 0x8000000b1d197210 */ /* 0x000fe400017fe4ff */
[----:B------:R-:W-:Y:S02]  /*7880*/  SEL R15, R15, R13, P0 ;  /* 0x0000000d0f0f7207 */ /* 0x000fe40000000000 */
[----:B------:R-:W-:Y:S02]  /*7890*/  SEL R25, R25, R29, P0 ;  /* 0x0000001d19197207 */ /* 0x000fe40000000000 */
[CC--:B------:R-:W-:Y:S02]  /*78a0*/  ISETP.GE.U32.AND P0, PT, R15.reuse, R10.reuse, PT ;  /* 0x0000000a0f00720c */ /* 0x0c0fe40003f06070 */
[----:B------:R-:W-:-:S02]  /*78b0*/  IADD3 R12, P2, PT, R15, -R10, RZ ;  /* 0x8000000a0f0c7210 */ /* 0x000fc40007f5e0ff */
[CC--:B------:R-:W-:Y:S02]  /*78c0*/  ISETP.GE.U32.AND.EX P0, PT, R25.reuse, R11.reuse, PT, P0 ;  /* 0x0000000b1900720c */ /* 0x0c0fe40003f06100 */
[----:B------:R-:W-:Y:S02]  /*78d0*/  IADD3.X R13, PT, PT, R25, ~R11, RZ, P2, !PT ;  /* 0x8000000b190d7210 */ /* 0x000fe400017fe4ff */
[----:B------:R-:W-:Y:S02]  /*78e0*/  SEL R12, R12, R15, P0 ;  /* 0x0000000f0c0c7207 */ /* 0x000fe40000000000 */
[----:B------:R-:W-:Y:S02]  /*78f0*/  SEL R13, R13, R25, P0 ;  /* 0x000000190d0d7207 */ /* 0x000fe40000000000 */
[----:B------:R-:W-:Y:S02]  /*7900*/  IADD3 R11, P2, PT, RZ, -R12, RZ ;  /* 0x8000000cff0b7210 */ /* 0x000fe40007f5e0ff */
[----:B------:R-:W-:-:S02]  /*7910*/  ISETP.NE.U32.AND P0, PT, R21, RZ, PT ;  /* 0x000000ff1500720c */ /* 0x000fc40003f05070 */
[----:B------:R-:W-:Y:S01]  /*7920*/  SEL R12, R11, R12, !P1 ;  /* 0x0000000c0b0c7207 */ /* 0x000fe20004800000 */
[----:B------:R-:W-:Y:S02]  /*7930*/  IMAD.X R10, RZ, RZ, ~R13, P2 ;  /* 0x000000ffff0a7224 */ /* 0x000fe400010e0e0d */
[----:B------:R-:W-:Y:S01]  /*7940*/  HFMA2 R11, -RZ, RZ, 0, 0 ;  /* 0x00000000ff0b7431 */ /* 0x000fe200000001ff */
[----:B------:R-:W-:Y:S02]  /*7950*/  ISETP.NE.AND.EX P0, PT, R22, RZ, PT, P0 ;  /* 0x000000ff1600720c */ /* 0x000fe40003f05300 */
[----:B------:R-:W-:Y:S02]  /*7960*/  SEL R13, R10, R13, !P1 ;  /* 0x0000000d0a0d7207 */ /* 0x000fe40004800000 */
[----:B------:R-:W-:Y:S02]  /*7970*/  MOV R10, R23 ;  /* 0x00000017000a7202 */ /* 0x000fe40000000f00 */
[----:B------:R-:W-:-:S02]  /*7980*/  SEL R12, R12, 0xffffffff, P0 ;  /* 0xffffffff0c0c7807 */ /* 0x000fc40000000000 */
[----:B------:R-:W-:Y:S01]  /*7990*/  SEL R13, R13, 0xffffffff, P0 ;  /* 0xffffffff0d0d7807 */ /* 0x000fe20000000000 */
[----:B------:R-:W-:Y:S06]  /*79a0*/  RET.REL.NODEC R10 `(uncontiguous_reduce_f64) ;  /* 0xffffff840a947950 */ /* 0x000fec0003c3ffff */
.L_x_787:
        /* <DEDUP_REMOVED lines=13> */
.L_x_3458:


//--------------------- .text.contiguous_reduce_f64 --------------------------
	.section	.text.contiguous_reduce_f64,"ax",@progbits
	.align	128
        .global         contiguous_reduce_f64
        .type           contiguous_reduce_f64,@function
        .size           contiguous_reduce_f64,(.L_x_3536 - contiguous_reduce_f64)
        .other          contiguous_reduce_f64,@"STO_CUDA_ENTRY STV_DEFAULT"
contiguous_reduce_f64:
.text.contiguous_reduce_f64:
        /* <DEDUP_REMOVED lines=15> */
[----:B-1----:R-:W-:-:S04]  /*00f0*/  @!P0 IMAD.WIDE.U32 R6, R4, 0x8, R6 ;  /* 0x0000000804068825 */ /* 0x002fc800078e0006 */
[----:B---3--:R-:W2:Y:S04]  /*0100*/  @!P0 LDG.E.64 R8, desc[UR6][R10.64] ;  /* 0x000000060a088981 */ /* 0x008ea8000c1e1b00 */
[----:B------:R-:W3:Y:S01]  /*0110*/  @!P0 LDG.E.64 R6, desc[UR6][R6.64] ;  /* 0x0000000606068981 */ /* 0x000ee2000c1e1b00 */
[----:B------:R-:W0:Y:S01]  /*0120*/  S2UR UR5, SR_CgaCtaId ;  /* 0x00000000000579c3 */ /* 0x000e220000008800 */
[----:B------:R-:W-:Y:S01]  /*0130*/  UMOV UR4, 0x400 ;  /* 0x0000040000047882 */ /* 0x000fe20000000000 */
[----:B------:R-:W-:Y:S02]  /*0140*/  IMAD.MOV.U32 R12, RZ, RZ, 0x0 ;  /* 0x00000000ff0c7424 */ /* 0x000fe400078e00ff */
[----:B------:R-:W-:Y:S01]  /*0150*/  IMAD.MOV.U32 R13, RZ, RZ, -0x100000 ;  /* 0xfff00000ff0d7424 */ /* 0x000fe200078e00ff */
[----:B0-----:R-:W-:Y:S01]  /*0160*/  ULEA UR4, UR5, UR4, 0x18 ;  /* 0x0000000405047291 */ /* 0x001fe2000f8ec0ff */
[----:B------:R-:W-:Y:S01]  /*0170*/  BSSY.RECONVERGENT B0, `(.L_x_788) ;  /* 0x0000018000007945 */ /* 0x000fe20003800200 */
[----:B--2---:R-:W-:Y:S01]  /*0180*/  @!P0 IMAD.MOV.U32 R5, RZ, RZ, R8 ;  /* 0x000000ffff058224 */ /* 0x004fe200078e0008 */
[----:B---3--:R-:W-:Y:S01]  /*0190*/  @!P0 DSETP.MAX.AND P1, P3, R6, R8, PT ;  /* 0x000000080600822a */ /* 0x008fe20003b2f000 */
[----:B------:R-:W-:-:S02]  /*01a0*/  @!P0 IMAD.MOV.U32 R3, RZ, RZ, R7 ;  /* 0x000000ffff038224 */ /* 0x000fc400078e0007 */
[----:B------:R-:W-:-:S03]  /*01b0*/  @!P0 IMAD.MOV.U32 R8, RZ, RZ, R6 ;  /* 0x000000ffff088224 */ /* 0x000fc600078e0006 */
[----:B------:R-:W-:Y:S02]  /*01c0*/  @!P0 FSEL R6, R3, R9, P1 ;  /* 0x0000000903068208 */ /* 0x000fe40000800000 */
[----:B------:R-:W-:Y:S02]  /*01d0*/  @!P0 LOP3.LUT R9, R9, 0x80000, RZ, 0xfc, !PT ;  /* 0x0008000009098812 */ /* 0x000fe400078efcff */
[----:B------:R-:W-:Y:S02]  /*01e0*/  LEA R3, R2, UR4, 0x3 ;  /* 0x0000000402037c11 */ /* 0x000fe4000f8e18ff */
[----:B------:R-:W-:Y:S02]  /*01f0*/  @!P0 SEL R8, R8, R5, P1 ;  /* 0x0000000508088207 */ /* 0x000fe40000800000 */
[----:B------:R-:W-:Y:S01]  /*0200*/  @!P0 SEL R9, R9, R6, P3 ;  /* 0x0000000609098207 */ /* 0x000fe20001800000 */
[----:B------:R0:W-:Y:S04]  /*0210*/  STS.64 [R3], R12 ;  /* 0x0000000c03007388 */ /* 0x0001e80000000a00 */
[----:B------:R0:W-:Y:S01]  /*0220*/  @!P0 STS.64 [R3], R8 ;  /* 0x0000000803008388 */ /* 0x0001e20000000a00 */
[----:B------:R-:W-:Y:S01]  /*0230*/  IMAD.U32 R5, RZ, RZ, UR8 ;  /* 0x00000008ff057e24 */ /* 0x000fe2000f8e00ff */
[----:B------:R-:W-:-:S04]  /*0240*/  ISETP.GT.U32.AND P1, PT, R2, 0x1f, PT ;  /* 0x0000001f0200780c */ /* 0x000fc80003f24070 */
[----:B------:R-:W-:Y:S01]  /*0250*/  ISETP.GE.U32.AND P2, PT, R5, 0x42, PT ;  /* 0x000000420500780c */ /* 0x000fe20003f46070 */
[----:B------:R-:W-:-:S12]  /*0260*/  @!P0 BRA `(.L_x_789) ;  /* 0x0000000000208947 */ /* 0x000fd80003800000 */
[----:B------:R-:W-:-:S04]  /*0270*/  ISETP.GE.U32.AND P0, PT, R4, UR10, PT ;  /* 0x0000000a04007c0c */ /* 0x000fc8000bf06070 */
[----:B------:R-:W-:-:S13]  /*0280*/  ISETP.GE.U32.AND.EX P0, PT, RZ, UR11, PT, P0 ;  /* 0x0000000bff007c0c */ /* 0x000fda000bf06100 */
[----:B------:R-:W-:Y:S05]  /*0290*/  @P0 BRA `(.L_x_789) ;  /* 0x0000000000140947 */ /* 0x000fea0003800000 */
[----:B------:R-:W1:Y:S02]  /*02a0*/  LDCU.64 UR4, c[0x0][0x388] ;  /* 0x00007100ff0477ac */ /* 0x000e640008000a00 */
[----:B-1----:R-:W-:-:S04]  /*02b0*/  LEA R6, P0, R4, UR4, 0x3 ;  /* 0x0000000404067c11 */ /* 0x002fc8000f8018ff */
[----:B------:R-:W-:-:S06]  /*02c0*/  LEA.HI.X R7, R4, UR5, RZ, 0x3, P0 ;  /* 0x0000000504077c11 */ /* 0x000fcc00080f1cff */
[----:B------:R-:W2:Y:S04]  /*02d0*/  LDG.E.64 R6, desc[UR6][R6.64] ;  /* 0x0000000606067981 */ /* 0x000ea8000c1e1b00 */
[----:B--2---:R1:W-:Y:S02]  /*02e0*/  STS.64 [R3], R6 ;  /* 0x0000000603007388 */ /* 0x0043e40000000a00 */
.L_x_789:
[----:B------:R-:W-:Y:S05]  /*02f0*/  BSYNC.RECONVERGENT B0 ;  /* 0x0000000000007941 */ /* 0x000fea0003800200 */
.L_x_788:
[----:B------:R-:W-:Y:S06]  /*0300*/  BAR.SYNC.DEFER_BLOCKING 0x0 ;  /* 0x0000000000007b1d */ /* 0x000fec0000010000 */
[----:B------:R-:W-:Y:S05]  /*0310*/  @!P2 BRA `(.L_x_790) ;  /* 0x000000000048a947 */ /* 0x000fea0003800000 */
.L_x_791:
[----:B------:R-:W-:-:S04]  /*0320*/  SHF.R.U32.HI R4, RZ, 0x1, R5 ;  /* 0x00000001ff047819 */ /* 0x000fc80000011605 */
[----:B------:R-:W-:-:S13]  /*0330*/  ISETP.GE.U32.AND P0, PT, R2, R4, PT ;  /* 0x000000040200720c */ /* 0x000fda0003f06070 */
[----:B0-----:R-:W-:Y:S01]  /*0340*/  @!P0 IMAD R8, R4, 0x8, R3 ;  /* 0x0000000804088824 */ /* 0x001fe200078e0203 */
[----:B-1----:R-:W0:Y:S05]  /*0350*/  @!P0 LDS.64 R6, [R3] ;  /* 0x0000000003068984 */ /* 0x002e2a0000000a00 */
        /* <DEDUP_REMOVED lines=14> */
.L_x_790:
[----:B------:R-:W-:Y:S05]  /*0440*/  @P1 EXIT ;  /* 0x000000000000194d */ /* 0x000fea0003800000 */
[----:B------:R-:W0:Y:S04]  /*0450*/  LDS.64 R4, [R3] ;  /* 0x0000000003047984 */ /* 0x000e280000000a00 */
[----:B-1----:R-:W1:Y:S01]  /*0460*/  LDS.64 R6, [R3+0x100] ;  /* 0x0001000003067984 */ /* 0x002e620000000a00 */
        /* <DEDUP_REMOVED lines=68> */
.L_x_792:
        /* <DEDUP_REMOVED lines=13> */
.L_x_3536:


//--------------------- .text.contiguous_reduce33_f32 --------------------------
	.section	.text.contiguous_reduce33_f32,"ax",@progbits
	.align	128
        .global         contiguous_reduce33_f32
        .type           contiguous_reduce33_f32,@function
        .size           contiguous_reduce33_f32,(.L_x_3537 - contiguous_reduce33_f32)
        .other          contiguous_reduce33_f32,@"STO_CUDA_ENTRY STV_DEFAULT"
contiguous_reduce33_f32:
.text.contiguous_reduce33_f32:
[----:B------:R-:W-:Y:S01]  /*0000*/  LDC R1, c[0x0][0x37c] ;  /* 0x0000df00ff017b82 */ /* 0x000fe20000000800 */
[----:B------:R-:W0:Y:S01]  /*0010*/  S2R R8, SR_TID.Y ;  /* 0x0000000000087919 */ /* 0x000e220000002200 */
[----:B------:R-:W1:Y:S06]  /*0020*/  LDCU UR8, c[0x0][0x360] ;  /* 0x00006c00ff0877ac */ /* 0x000e6c0008000800 */
[----:B------:R-:W0:Y:S01]  /*0030*/  S2UR UR9, SR_CTAID.Y ;  /* 0x00000000000979c3 */ /* 0x000e220000002600 */
[----:B------:R-:W-:Y:S01]  /*0040*/  IMAD.MOV.U32 R7, RZ, RZ, -0x800000 ;  /* 0xff800000ff077424 */ /* 0x000fe200078e00ff */
[----:B------:R-:W1:Y:S01]  /*0050*/  S2R R13, SR_TID.X ;  /* 0x00000000000d7919 */ /* 0x000e620000002100 */
[----:B------:R-:W2:Y:S01]  /*0060*/  LDCU.64 UR6, c[0x0][0x3a0] ;  /* 0x00007400ff0677ac */ /* 0x000ea20008000a00 */
[----:B------:R-:W3:Y:S01]  /*0070*/  S2R R4, SR_CTAID.X ;  /* 0x0000000000047919 */ /* 0x000ee20000002500 */
[----:B------:R-:W-:-:S03]  /*0080*/  UMOV UR4, 0x400 ;  /* 0x0000040000047882 */ /* 0x000fc60000000000 */
        /* <DEDUP_REMOVED lines=12> */
[----:B------:R0:W-:Y:S01]  /*0150*/  STS [R0], R7 ;  /* 0x0000000700007388 */ /* 0x0001e20000000800 */
[----:B------:R-:W-:Y:S05]  /*0160*/  @P0 EXIT ;  /* 0x000000000000094d */ /* 0x000fea0003800000 */
[----:B0-----:R-:W0:Y:S01]  /*0170*/  LDC.64 R6, c[0x0][0x388] ;  /* 0x0000e200ff067b82 */ /* 0x001e220000000a00 */
[----:B------:R-:W1:Y:S01]  /*0180*/  LDCU.64 UR6, c[0x0][0x358] ;  /* 0x00006b00ff0677ac */ /* 0x000e620008000a00 */
[----:B------:R-:W-:-:S04]  /*0190*/  IMAD R9, R5, R2, R4 ;  /* 0x0000000205097224 */ /* 0x000fc800078e0204 */
[----:B0-----:R-:W-:-:S06]  /*01a0*/  IMAD.WIDE.U32 R6, R9, 0x4, R6 ;  /* 0x0000000409067825 */ /* 0x001fcc00078e0006 */
[----:B-1----:R-:W2:Y:S01]  /*01b0*/  LDG.E R7, desc[UR6][R6.64] ;  /* 0x0000000606077981 */ /* 0x002ea2000c1e1900 */
[----:B------:R-:W-:-:S03]  /*01c0*/  ISETP.NE.AND P0, PT, R8, RZ, PT ;  /* 0x000000ff0800720c */ /* 0x000fc60003f05270 */
[----:B--2---:R0:W-:Y:S01]  /*01d0*/  STS [R0], R7 ;  /* 0x0000000700007388 */ /* 0x0041e20000000800 */
[----:B------:R-:W-:Y:S09]  /*01e0*/  BAR.SYNC.DEFER_BLOCKING 0x0 ;  /* 0x0000000000007b1d */ /* 0x000ff20000010000 */
[----:B------:R-:W-:Y:S05]  /*01f0*/  @P0 EXIT ;  /* 0x000000000000094d */ /* 0x000fea0003800000 */
[----:B------:R-:W-:-:S13]  /*0200*/  ISETP.GT.U32.AND P0, PT, R11, 0x1, PT ;  /* 0x000000010b00780c */ /* 0x000fda0003f04070 */
[----:B0-----:R-:W-:-:S06]  /*0210*/  @!P0 LEA R0, R13, UR4, 0x2 ;  /* 0x000000040d008c11 */ /* 0x001fcc000f8e10ff */
[----:B------:R-:W0:Y:S01]  /*0220*/  @!P0 LDS R0, [R0] ;  /* 0x0000000000008984 */ /* 0x000e220000000800 */
[----:B------:R-:W-:Y:S05]  /*0230*/  @!P0 BRA `(.L_x_793) ;  /* 0x0000000400408947 */ /* 0x000fea0003800000 */
[----:B------:R-:W-:Y:S01]  /*0240*/  LEA R7, R13, UR4, 0x2 ;  /* 0x000000040d077c11 */ /* 0x000fe2000f8e10ff */
[C---:B------:R-:W-:Y:S02]  /*0250*/  VIADD R6, R11.reuse, 0xfffffffe ;  /* 0xfffffffe0b067836 */ /* 0x040fe40000000000 */
[----:B------:R-:W-:Y:S02]  /*0260*/  IMAD.MOV.U32 R9, RZ, RZ, 0x1 ;  /* 0x00000001ff097424 */ /* 0x000fe400078e00ff */
[----:B0-----:R0:W1:Y:S01]  /*0270*/  LDS R0, [R7] ;  /* 0x0000000007007984 */ /* 0x0010620000000800 */
[----:B------:R-:W-:Y:S01]  /*0280*/  ISETP.GE.U32.AND P0, PT, R6, 0x7, PT ;  /* 0x000000070600780c */ /* 0x000fe20003f06070 */
[----:B------:R-:W-:-:S05]  /*0290*/  VIADD R6, R11, 0xffffffff ;  /* 0xffffffff0b067836 */ /* 0x000fca0000000000 */
[----:B------:R-:W-:-:S07]  /*02a0*/  LOP3.LUT R8, R6, 0x7, RZ, 0xc0, !PT ;  /* 0x0000000706087812 */ /* 0x000fce00078ec0ff */
[----:B------:R-:W-:Y:S05]  /*02b0*/  @!P0 BRA `(.L_x_794) ;  /* 0x00000000008c8947 */ /* 0x000fea0003800000 */
[----:B------:R-:W-:Y:S01]  /*02c0*/  USHF.L.U32 UR5, UR8, 0x2, URZ ;  /* 0x0000000208057899 */ /* 0x000fe200080006ff */
[----:B------:R-:W-:Y:S01]  /*02d0*/  LOP3.LUT R11, R6, 0xfffffff8, RZ, 0xc0, !PT ;  /* 0xfffffff8060b7812 */ /* 0x000fe200078ec0ff */
[----:B------:R-:W-:Y:S02]  /*02e0*/  HFMA2 R9, -RZ, RZ, 0, 0 ;  /* 0x00000000ff097431 */ /* 0x000fe400000001ff */
[----:B------:R-:W-:Y:S02]  /*02f0*/  IMAD.MOV.U32 R10, RZ, RZ, 0x1 ;  /* 0x00000001ff0a7424 */ /* 0x000fe400078e00ff */
[----:B------:R-:W-:Y:S01]  /*0300*/  LEA R12, R13, UR5, 0x2 ;  /* 0x000000050d0c7c11 */ /* 0x000fe2000f8e10ff */
[----:B------:R-:W-:-:S04]  /*0310*/  IMAD.MOV R11, RZ, RZ, -R11 ;  /* 0x000000ffff0b7224 */ /* 0x000fc800078e0a0b */
[----:B------:R-:W-:-:S07]  /*0320*/  VIADD R12, R12, UR4 ;  /* 0x000000040c0c7c36 */ /* 0x000fce0008000000 */
.L_x_795:
[----:B------:R-:W-:Y:S01]  /*0330*/  IMAD R14, R10, UR8, RZ ;  /* 0x000000080a0e7c24 */ /* 0x000fe2000f8e02ff */
[----:B------:R2:W-:Y:S01]  /*0340*/  LDS R13, [R12] ;  /* 0x000000000c0d7984 */ /* 0x0005e20000000800 */
[----:B------:R-:W2:Y:S01]  /*0350*/  LDC R23, c[0x0][0x360] ;  /* 0x0000d800ff177b82 */ /* 0x000ea20000000800 */
[----:B------:R-:W-:Y:S01]  /*0360*/  IADD3 R11, PT, PT, R11, 0x8, RZ ;  /* 0x000000080b0b7810 */ /* 0x000fe20007ffe0ff */
[----:B------:R-:W-:Y:S02]  /*0370*/  IMAD R14, R14, 0x4, R7 ;  /* 0x000000040e0e7824 */ /* 0x000fe400078e0207 */
[----:B------:R-:W-:Y:S01]  /*0380*/  VIADD R9, R9, 0x8 ;  /* 0x0000000809097836 */ /* 0x000fe20000000000 */
[----:B------:R-:W-:Y:S01]  /*0390*/  ISETP.NE.AND P0, PT, R11, RZ, PT ;  /* 0x000000ff0b00720c */ /* 0x000fe20003f05270 */
[----:B------:R-:W-:Y:S02]  /*03a0*/  VIADD R15, R14, UR5 ;  /* 0x000000050e0f7c36 */ /* 0x000fe40008000000 */
[----:B------:R-:W1:Y:S01]  /*03b0*/  LDS R14, [R14+UR5] ;  /* 0x000000050e0e7984 */ /* 0x000e620008000800 */
[----:B------:R-:W-:-:S02]  /*03c0*/  VIADD R10, R10, 0x8 ;  /* 0x000000080a0a7836 */ /* 0x000fc40000000000 */
[----:B------:R-:W-:Y:S01]  /*03d0*/  IADD3 R16, PT, PT, R15, UR5, RZ ;  /* 0x000000050f107c10 */ /* 0x000fe2000fffe0ff */
[----:B------:R-:W-:Y:S04]  /*03e0*/  LDS R18, [R15+UR5] ;  /* 0x000000050f127984 */ /* 0x000fe80008000800 */
[----:B------:R-:W-:Y:S02]  /*03f0*/  VIADD R17, R16, UR5 ;  /* 0x0000000510117c36 */ /* 0x000fe40008000000 */
[----:B------:R-:W3:Y:S02]  /*0400*/  LDS R16, [R16+UR5] ;  /* 0x0000000510107984 */ /* 0x000ee40008000800 */
[----:B------:R-:W-:Y:S02]  /*0410*/  VIADD R19, R17, UR5 ;  /* 0x0000000511137c36 */ /* 0x000fe40008000000 */
[----:B------:R-:W-:Y:S02]  /*0420*/  LDS R20, [R17+UR5] ;  /* 0x0000000511147984 */ /* 0x000fe40008000800 */
[----:B------:R-:W-:-:S02]  /*0430*/  VIADD R21, R19, UR5 ;  /* 0x0000000513157c36 */ /* 0x000fc40008000000 */
[----:B------:R-:W4:Y:S01]  /*0440*/  LDS R19, [R19+UR5] ;  /* 0x0000000513137984 */ /* 0x000f220008000800 */
[----:B--2---:R-:W-:Y:S02]  /*0450*/  IMAD R12, R23, 0x20, R12 ;  /* 0x00000020170c7824 */ /* 0x004fe400078e020c */
[----:B------:R-:W-:Y:S01]  /*0460*/  VIADD R22, R21, UR5 ;  /* 0x0000000515167c36 */ /* 0x000fe20008000000 */
[----:B------:R-:W-:Y:S05]  /*0470*/  LDS R24, [R21+UR5] ;  /* 0x0000000515187984 */ /* 0x000fea0008000800 */
[----:B------:R-:W2:Y:S01]  /*0480*/  LDS R22, [R22+UR5] ;  /* 0x0000000516167984 */ /* 0x000ea20008000800 */
[----:B-1----:R-:W-:-:S04]  /*0490*/  FMNMX3 R13, R0, R13, R14, !PT ;  /* 0x0000000d000d7276 */ /* 0x002fc8000780000e */
[----:B---3--:R-:W-:-:S04]  /*04a0*/  FMNMX3 R13, R13, R18, R16, !PT ;  /* 0x000000120d0d7276 */ /* 0x008fc80007800010 */
[----:B----4-:R-:W-:-:S04]  /*04b0*/  FMNMX3 R13, R13, R20, R19, !PT ;  /* 0x000000140d0d7276 */ /* 0x010fc80007800013 */
[----:B--2---:R-:W-:Y:S01]  /*04c0*/  FMNMX3 R0, R13, R24, R22, !PT ;  /* 0x000000180d007276 */ /* 0x004fe20007800016 */
[----:B------:R-:W-:Y:S06]  /*04d0*/  @P0 BRA `(.L_x_795) ;  /* 0xfffffffc00940947 */ /* 0x000fec000383ffff */
[----:B------:R-:W-:-:S07]  /*04e0*/  IADD3 R9, PT, PT, R9, 0x1, RZ ;  /* 0x0000000109097810 */ /* 0x000fce0007ffe0ff */
.L_x_794:
[----:B------:R-:W-:-:S13]  /*04f0*/  ISETP.NE.AND P0, PT, R8, RZ, PT ;  /* 0x000000ff0800720c */ /* 0x000fda0003f05270 */
[----:B------:R-:W-:Y:S05]  /*0500*/  @!P0 BRA `(.L_x_796) ;  /* 0x0000000000888947 */ /* 0x000fea0003800000 */
[----:B------:R-:W-:Y:S02]  /*0510*/  ISETP.GE.U32.AND P0, PT, R8, 0x4, PT ;  /* 0x000000040800780c */ /* 0x000fe40003f06070 */
[----:B------:R-:W-:-:S04]  /*0520*/  LOP3.LUT R15, R6, 0x3, RZ, 0xc0, !PT ;  /* 0x00000003060f7812 */ /* 0x000fc800078ec0ff */
[----:B------:R-:W-:-:S07]  /*0530*/  ISETP.NE.AND P1, PT, R15, RZ, PT ;  /* 0x000000ff0f00720c */ /* 0x000fce0003f25270 */
[----:B------:R-:W-:Y:S06]  /*0540*/  @!P0 BRA `(.L_x_797) ;  /* 0x0000000000348947 */ /* 0x000fec0003800000 */
[----:B------:R-:W2:Y:S01]  /*0550*/  LDC R13, c[0x0][0x360] ;  /* 0x0000d800ff0d7b82 */ /* 0x000ea20000000800 */
[C---:B------:R-:W-:Y:S02]  /*0560*/  IMAD R8, R9.reuse, UR8, RZ ;  /* 0x0000000809087c24 */ /* 0x040fe4000f8e02ff */
[----:B------:R-:W-:Y:S02]  /*0570*/  VIADD R9, R9, 0x4 ;  /* 0x0000000409097836 */ /* 0x000fe40000000000 */
[----:B------:R-:W-:-:S05]  /*0580*/  IMAD R8, R8, 0x4, R7 ;  /* 0x0000000408087824 */ /* 0x000fca00078e0207 */
[----:B------:R-:W-:Y:S01]  /*0590*/  LDS R11, [R8] ;  /* 0x00000000080b7984 */ /* 0x000fe20000000800 */
[----:B--2---:R-:W-:-:S04]  /*05a0*/  IMAD R10, R13, 0x4, R8 ;  /* 0x000000040d0a7824 */ /* 0x004fc800078e0208 */
[C---:B------:R-:W-:Y:S02]  /*05b0*/  IMAD R12, R13.reuse, 0x4, R10 ;  /* 0x000000040d0c7824 */ /* 0x040fe400078e020a */
[----:B------:R-:W1:Y:S03]  /*05c0*/  LDS R10, [R10] ;  /* 0x000000000a0a7984 */ /* 0x000e660000000800 */
[----:B------:R-:W-:Y:S02]  /*05d0*/  LEA R14, R13, R12, 0x2 ;  /* 0x0000000c0d0e7211 */ /* 0x000fe400078e10ff */
[----:B------:R-:W-:Y:S04]  /*05e0*/  LDS R13, [R12] ;  /* 0x000000000c0d7984 */ /* 0x000fe80000000800 */
[----:B------:R-:W2:Y:S01]  /*05f0*/  LDS R14, [R14] ;  /* 0x000000000e0e7984 */ /* 0x000ea20000000800 */
[----:B-1----:R-:W-:-:S04]  /*0600*/  FMNMX3 R0, R0, R11, R10, !PT ;  /* 0x0000000b00007276 */ /* 0x002fc8000780000a */
[----:B--2---:R-:W-:-:S07]  /*0610*/  FMNMX3 R0, R0, R13, R14, !PT ;  /* 0x0000000d00007276 */ /* 0x004fce000780000e */
.L_x_797:
[----:B------:R-:W-:Y:S05]  /*0620*/  @!P1 BRA `(.L_x_796) ;  /* 0x0000000000409947 */ /* 0x000fea0003800000 */
[----:B------:R-:W-:Y:S02]  /*0630*/  ISETP.NE.AND P0, PT, R15, 0x1, PT ;  /* 0x000000010f00780c */ /* 0x000fe40003f05270 */
[----:B------:R-:W-:-:S04]  /*0640*/  LOP3.LUT R6, R6, 0x1, RZ, 0xc0, !PT ;  /* 0x0000000106067812 */ /* 0x000fc800078ec0ff */
[----:B------:R-:W-:-:S07]  /*0650*/  ISETP.NE.U32.AND P1, PT, R6, 0x1, PT ;  /* 0x000000010600780c */ /* 0x000fce0003f25070 */
[----:B------:R-:W-:Y:S06]  /*0660*/  @!P0 BRA `(.L_x_798) ;  /* 0x0000000000208947 */ /* 0x000fec0003800000 */
[----:B------:R-:W2:Y:S01]  /*0670*/  LDC R11, c[0x0][0x360] ;  /* 0x0000d800ff0b7b82 */ /* 0x000ea20000000800 */
[C---:B------:R-:W-:Y:S01]  /*0680*/  IMAD R6, R9.reuse, UR8, RZ ;  /* 0x0000000809067c24 */ /* 0x040fe2000f8e02ff */
[----:B------:R-:W-:-:S03]  /*0690*/  IADD3 R9, PT, PT, R9, 0x2, RZ ;  /* 0x0000000209097810 */ /* 0x000fc60007ffe0ff */
[----:B------:R-:W-:-:S04]  /*06a0*/  IMAD R6, R6, 0x4, R7 ;  /* 0x0000000406067824 */ /* 0x000fc800078e0207 */
[----:B--2---:R-:W-:Y:S02]  /*06b0*/  IMAD R8, R11, 0x4, R6 ;  /* 0x000000040b087824 */ /* 0x004fe400078e0206 */
[----:B------:R-:W-:Y:S04]  /*06c0*/  LDS R11, [R6] ;  /* 0x00000000060b7984 */ /* 0x000fe80000000800 */
[----:B------:R-:W1:Y:S02]  /*06d0*/  LDS R8, [R8] ;  /* 0x0000000008087984 */ /* 0x000e640000000800 */
[----:B-1----:R-:W-:-:S07]  /*06e0*/  FMNMX3 R0, R0, R11, R8, !PT ;  /* 0x0000000b00007276 */ /* 0x002fce0007800008 */
.L_x_798:
[----:B------:R-:W-:-:S04]  /*06f0*/  @!P1 IMAD R6, R9, UR8, RZ ;  /* 0x0000000809069c24 */ /* 0x000fc8000f8e02ff */
[----:B------:R-:W-:-:S05]  /*0700*/  @!P1 IMAD R6, R6, 0x4, R7 ;  /* 0x0000000406069824 */ /* 0x000fca00078e0207 */
[----:B------:R-:W1:Y:S02]  /*0710*/  @!P1 LDS R9, [R6] ;  /* 0x0000000006099984 */ /* 0x000e640000000800 */
[----:B-1----:R-:W-:-:S07]  /*0720*/  @!P1 FMNMX R0, R0, R9, !PT ;  /* 0x0000000900009209 */ /* 0x002fce0007800000 */
.L_x_796:
[----:B-1----:R1:W-:Y:S02]  /*0730*/  STS [R7], R0 ;  /* 0x0000000007007388 */ /* 0x0023e40000000800 */
.L_x_793:
[----:B------:R-:W2:Y:S01]  /*0740*/  LDCU.64 UR10, c[0x0][0x380] ;  /* 0x00007000ff0a77ac */ /* 0x000ea20008000a00 */
[----:B------:R-:W-:Y:S02]  /*0750*/  IMAD.MOV.U32 R5, RZ, RZ, RZ ;  /* 0x000000ffff057224 */ /* 0x000fe400078e00ff */
[----:B------:R-:W-:-:S04]  /*0760*/  IMAD.WIDE.U32 R4, R2, UR9, R4 ;  /* 0x0000000902047c25 */ /* 0x000fc8000f8e0004 */
[----:B------:R-:W-:Y:S01]  /*0770*/  IMAD R3, R3, UR9, R5 ;  /* 0x0000000903037c24 */ /* 0x000fe2000f8e0205 */
[----:B--2---:R-:W-:-:S04]  /*0780*/  LEA R2, P0, R4, UR10, 0x2 ;  /* 0x0000000a04027c11 */ /* 0x004fc8000f8010ff */
[----:B------:R-:W-:-:S05]  /*0790*/  LEA.HI.X R3, R4, UR11, R3, 0x2, P0 ;  /* 0x0000000b04037c11 */ /* 0x000fca00080f1403 */
[----:B0-----:R-:W-:Y:S01]  /*07a0*/  STG.E desc[UR6][R2.64], R0 ;  /* 0x0000000002007986 */ /* 0x001fe2000c101906 */
[----:B------:R-:W-:Y:S05]  /*07b0*/  EXIT ;  /* 0x000000000000794d */ /* 0x000fea0003800000 */
.L_x_799:
        /* <DEDUP_REMOVED lines=12> */
.L_x_3537:


//--------------------- .text.contiguous_reduce3_f32 --------------------------
	.section	.text.contiguous_reduce3_f32,"ax",@progbits
	.align	128
        .global         contiguous_reduce3_f32
        .type           contiguous_reduce3_f32,@function
        .size           contiguous_reduce3_f32,(.L_x_3460 - contiguous_reduce3_f32)
        .other          contiguous_reduce3_f32,@"STO_CUDA_ENTRY STV_DEFAULT"
contiguous_reduce3_f32:
.text.contiguous_reduce3_f32:
[----:B------:R-:W-:Y:S01]  /*0000*/  LDC R1, c[0x0][0x37c] ;  /* 0x0000df00ff017b82 */ /* 0x000fe20000000800 */
[----:B------:R-:W0:Y:S01]  /*0010*/  S2R R7, SR_TID.Y ;  /* 0x0000000000077919 */ /* 0x000e220000002200 */
[----:B------:R-:W1:Y:S06]  /*0020*/  LDCU UR7, c[0x0][0x360] ;  /* 0x00006c00ff0777ac */ /* 0x000e6c0008000800 */
[----:B------:R-:W0:Y:S01]  /*0030*/  S2UR UR8, SR_CTAID.Y ;  /* 0x00000000000879c3 */ /* 0x000e220000002600 */
[----:B------:R-:W-:Y:S01]  /*0040*/  MOV R9, 0xff800000 ;  /* 0xff80000000097802 */ /* 0x000fe20000000f00 */
[----:B------:R-:W1:Y:S01]  /*0050*/  S2R R6, SR_TID.X ;  /* 0x0000000000067919 */ /* 0x000e620000002100 */
[----:B------:R-:W2:Y:S01]  /*0060*/  LDCU.64 UR10, c[0x0][0x3b0] ;  /* 0x00007600ff0a77ac */ /* 0x000ea20008000a00 */
[----:B------:R-:W3:Y:S01]  /*0070*/  S2R R15, SR_CTAID.X ;  /* 0x00000000000f7919 */ /* 0x000ee20000002500 */
[----:B------:R-:W4:Y:S03]  /*0080*/  LDCU.64 UR12, c[0x0][0x3a8] ;  /* 0x00007500ff0c77ac */ /* 0x000f260008000a00 */
        /* <DEDUP_REMOVED lines=12> */
[----:B------:R0:W-:Y:S10]  /*0150*/  STS [R4], R9 ;  /* 0x0000000904007388 */ /* 0x0001f40000000800 */
[----:B0-----:R-:W-:Y:S05]  /*0160*/  @P0 EXIT ;  /* 0x000000000000094d */ /* 0x001fea0003800000 */
[----:B------:R-:W0:Y:S01]  /*0170*/  LDCU UR5, c[0x0][0x3a0] ;  /* 0x00007400ff0577ac */ /* 0x000e220008000800 */
[----:B------:R-:W-:Y:S01]  /*0180*/  IMAD R32, R3, UR12, R14 ;  /* 0x0000000c03207c24 */ /* 0x000fe2000f8e020e */
[----:B------:R-:W-:Y:S01]  /*0190*/  CS2R R28, SRZ ;  /* 0x00000000001c7805 */ /* 0x000fe2000001ff00 */
[----:B------:R-:W1:Y:S01]  /*01a0*/  LDCU.64 UR10, c[0x0][0x358] ;  /* 0x00006b00ff0a77ac */ /* 0x000e620008000a00 */
[----:B0-----:R-:W-:-:S04]  /*01b0*/  UIADD3 UR4, UPT, UPT, UR5, -0x1, URZ ;  /* 0xffffffff05047890 */ /* 0x001fc8000fffe0ff */
[----:B------:R-:W-:-:S09]  /*01c0*/  UISETP.GE.AND UP0, UPT, UR4, URZ, UPT ;  /* 0x000000ff0400728c */ /* 0x000fd2000bf06270 */
[----:B-1----:R-:W-:Y:S05]  /*01d0*/  BRA.U !UP0, `(.L_x_800) ;  /* 0x0000002d08b87547 */ /* 0x002fea000b800000 */
[----:B------:R-:W-:Y:S01]  /*01e0*/  IMAD.U32 R2, RZ, RZ, UR4 ;  /* 0x00000004ff027e24 */ /* 0x000fe2000f8e00ff */
[----:B------:R-:W-:Y:S01]  /*01f0*/  UMOV UR4, URZ ;  /* 0x000000ff00047c82 */ /* 0x000fe20008000000 */
[----:B------:R-:W-:-:S03]  /*0200*/  CS2R R28, SRZ ;  /* 0x00000000001c7805 */ /* 0x000fc6000001ff00 */
        /* <DEDUP_REMOVED lines=8> */
[----:B------:R-:W-:-:S07]  /*0290*/  MOV R2, UR5 ;  /* 0x0000000500027c02 */ /* 0x000fce0008000f00 */
[----:B------:R-:W2:Y:S08]  /*02a0*/  LDC.64 R20, c[0x0][0x390] ;  /* 0x0000e400ff147b82 */ /* 0x000eb00000000a00 */
[----:B------:R-:W3:Y:S02]  /*02b0*/  LDC.64 R22, c[0x0][0x398] ;  /* 0x0000e600ff167b82 */ /* 0x000ee40000000a00 */
.L_x_818:
[----:B------:R-:W-:-:S04]  /*02c0*/  VIADD R27, R2, 0x3 ;  /* 0x00000003021b7836 */ /* 0x000fc80000000000 */
[----:B--2---:R-:W-:-:S06]  /*02d0*/  IMAD.WIDE.U32 R36, R27, 0x8, R20 ;  /* 0x000000081b247825 */ /* 0x004fcc00078e0014 */
[----:B------:R-:W2:Y:S02]  /*02e0*/  LDG.E.64 R36, desc[UR10][R36.64] ;  /* 0x0000000a24247981 */ /* 0x000ea4000c1e1b00 */
[----:B--2---:R-:W-:-:S13]  /*02f0*/  ISETP.NE.U32.AND P0, PT, R37, RZ, PT ;  /* 0x000000ff2500720c */ /* 0x004fda0003f05070 */
[----:B------:R-:W-:Y:S05]  /*0300*/  @P0 BRA `(.L_x_802) ;  /* 0x0000000000580947 */ /* 0x000fea0003800000 */
[----:B------:R-:W2:Y:S01]  /*0310*/  I2F.U32.RP R0, R36 ;  /* 0x0000002400007306 */ /* 0x000ea20000209000 */
[----:B------:R-:W-:Y:S01]  /*0320*/  IMAD.MOV R3, RZ, RZ, -R36 ;  /* 0x000000ffff037224 */ /* 0x000fe200078e0a24 */
[----:B------:R-:W-:-:S06]  /*0330*/  ISETP.NE.U32.AND P2, PT, R36, RZ, PT ;  /* 0x000000ff2400720c */ /* 0x000fcc0003f45070 */
[----:B--2---:R-:W2:Y:S02]  /*0340*/  MUFU.RCP R0, R0 ;  /* 0x0000000000007308 */ /* 0x004ea40000001000 */
[----:B--2---:R-:W-:-:S06]  /*0350*/  IADD3 R8, PT, PT, R0, 0xffffffe, RZ ;  /* 0x0ffffffe00087810 */ /* 0x004fcc0007ffe0ff */
[----:B------:R2:W4:Y:S02]  /*0360*/  F2I.FTZ.U32.TRUNC.NTZ R9, R8 ;  /* 0x0000000800097305 */ /* 0x000524000021f000 */
[----:B--2---:R-:W-:Y:S02]  /*0370*/  HFMA2 R8, -RZ, RZ, 0, 0 ;  /* 0x00000000ff087431 */ /* 0x004fe400000001ff */
        /* <DEDUP_REMOVED lines=15> */
.L_x_802:
[----:B------:R-:W-:Y:S01]  /*0470*/  IMAD.MOV.U32 R30, RZ, RZ, R32 ;  /* 0x000000ffff1e7224 */ /* 0x000fe200078e0020 */
[----:B------:R-:W-:Y:S01]  /*0480*/  MOV R0, R36 ;  /* 0x0000002400007202 */ /* 0x000fe20000000f00 */
[----:B------:R-:W-:Y:S01]  /*0490*/  IMAD.MOV.U32 R3, RZ, RZ, R37 ;  /* 0x000000ffff037224 */ /* 0x000fe200078e0025 */
[----:B------:R-:W-:-:S07]  /*04a0*/  MOV R8, 0x4c0 ;  /* 0x000004c000087802 */ /* 0x000fce0000000f00 */
[----:B01-3--:R-:W-:Y:S05]  /*04b0*/  CALL.REL.NOINC `($__internal_18_$__cuda_sm20_div_s64) ;  /* 0x0000003000ac7944 */ /* 0x00bfea0003c00000 */
[-C--:B------:R-:W-:Y:S01]  /*04c0*/  IADD3 R11, P0, PT, RZ, -R10.reuse, RZ ;  /* 0x8000000aff0b7210 */ /* 0x080fe20007f1e0ff */
[----:B------:R-:W-:Y:S01]  /*04d0*/  IMAD.MOV.U32 R33, RZ, RZ, RZ ;  /* 0x000000ffff217224 */ /* 0x000fe200078e00ff */
[----:B------:R-:W-:Y:S02]  /*04e0*/  MOV R30, R10 ;  /* 0x0000000a001e7202 */ /* 0x000fe40000000f00 */
[----:B------:R-:W-:Y:S01]  /*04f0*/  IADD3.X R3, PT, PT, RZ, ~R0, RZ, P0, !PT ;  /* 0x80000000ff037210 */ /* 0x000fe200007fe4ff */
[----:B------:R-:W-:-:S04]  /*0500*/  IMAD.WIDE.U32 R8, R36, R11, R32 ;  /* 0x0000000b24087225 */ /* 0x000fc800078e0020 */
[----:B------:R-:W-:Y:S02]  /*0510*/  IMAD R3, R3, R36, RZ ;  /* 0x0000002403037224 */ /* 0x000fe400078e02ff */
[----:B------:R-:W-:Y:S02]  /*0520*/  IMAD.MOV.U32 R39, RZ, RZ, R8 ;  /* 0x000000ffff277224 */ /* 0x000fe400078e0008 */
[----:B------:R-:W-:-:S05]  /*0530*/  IMAD R3, R37, R11, R3 ;  /* 0x0000000b25037224 */ /* 0x000fca00078e0203 */
[----:B------:R-:W-:-:S07]  /*0540*/  IADD3 R3, PT, PT, R9, R3, RZ ;  /* 0x0000000309037210 */ /* 0x000fce0007ffe0ff */
.L_x_803:
[----:B------:R-:W-:Y:S02]  /*0550*/  VIADD R31, R2, 0x2 ;  /* 0x00000002021f7836 */ /* 0x000fe40000000000 */
[----:B-1----:R-:W-:-:S04]  /*0560*/  IMAD.WIDE.U32 R8, R27, 0x8, R18 ;  /* 0x000000081b087825 */ /* 0x002fc800078e0012 */
[----:B0-----:R-:W-:Y:S02]  /*0570*/  IMAD.WIDE.U32 R36, R31, 0x8, R16 ;  /* 0x000000081f247825 */ /* 0x001fe400078e0010 */
[----:B------:R-:W2:Y:S04]  /*0580*/  LDG.E.64 R8, desc[UR10][R8.64] ;  /* 0x0000000a08087981 */ /* 0x000ea8000c1e1b00 */
[----:B------:R-:W4:Y:S01]  /*0590*/  LDG.E.64 R36, desc[UR10][R36.64] ;  /* 0x0000000a24247981 */ /* 0x000f22000c1e1b00 */
        /* <DEDUP_REMOVED lines=28> */
.L_x_804:
[----:B------:R-:W-:Y:S01]  /*0760*/  MOV R0, R36 ;  /* 0x0000002400007202 */ /* 0x000fe20000000f00 */
[----:B------:R-:W-:Y:S01]  /*0770*/  IMAD.MOV.U32 R3, RZ, RZ, R37 ;  /* 0x000000ffff037224 */ /* 0x000fe200078e0025 */
[----:B------:R-:W-:-:S07]  /*0780*/  MOV R8, 0x7a0 ;  /* 0x000007a000087802 */ /* 0x000fce0000000f00 */
[----:B---3--:R-:W-:Y:S05]  /*0790*/  CALL.REL.NOINC `($__internal_18_$__cuda_sm20_div_s64) ;  /* 0x0000002c00f47944 */ /* 0x008fea0003c00000 */
        /* <DEDUP_REMOVED lines=10> */
.L_x_805:
[----:B------:R-:W-:Y:S01]  /*0840*/  IADD3 R29, PT, PT, R2, 0x1, RZ ;  /* 0x00000001021d7810 */ /* 0x000fe20007ffe0ff */
        /* <DEDUP_REMOVED lines=33> */
.L_x_806:
[----:B------:R-:W-:Y:S01]  /*0a60*/  MOV R30, R28 ;  /* 0x0000001c001e7202 */ /* 0x000fe20000000f00 */
[----:B------:R-:W-:Y:S01]  /*0a70*/  IMAD.MOV.U32 R0, RZ, RZ, R36 ;  /* 0x000000ffff007224 */ /* 0x000fe200078e0024 */
[----:B------:R-:W-:Y:S02]  /*0a80*/  MOV R3, R37 ;  /* 0x0000002500037202 */ /* 0x000fe40000000f00 */
[----:B------:R-:W-:-:S07]  /*0a90*/  MOV R8, 0xab0 ;  /* 0x00000ab000087802 */ /* 0x000fce0000000f00 */
[----:B---3--:R-:W-:Y:S05]  /*0aa0*/  CALL.REL.NOINC `($__internal_18_$__cuda_sm20_div_s64) ;  /* 0x0000002c00307944 */ /* 0x008fea0003c00000 */
        /* <DEDUP_REMOVED lines=10> */
.L_x_807:
[----:B------:R-:W-:-:S04]  /*0b50*/  IMAD.WIDE.U32 R36, R2, 0x8, R16 ;  /* 0x0000000802247825 */ /* 0x000fc800078e0010 */
[----:B------:R-:W-:Y:S02]  /*0b60*/  IMAD.WIDE.U32 R8, R29, 0x8, R18 ;  /* 0x000000081d087825 */ /* 0x000fe400078e0012 */
[----:B------:R-:W2:Y:S04]  /*0b70*/  LDG.E.64 R36, desc[UR10][R36.64] ;  /* 0x0000000a24247981 */ /* 0x000ea8000c1e1b00 */
[----:B------:R-:W4:Y:S01]  /*0b80*/  LDG.E.64 R8, desc[UR10][R8.64] ;  /* 0x0000000a08087981 */ /* 0x000f22000c1e1b00 */
[----:B------:R-:W-:Y:S01]  /*0b90*/  IMAD.MOV.U32 R26, RZ, RZ, R38 ;  /* 0x000000ffff1a7224 */ /* 0x000fe200078e0026 */
[----:B--2---:R-:W-:Y:S01]  /*0ba0*/  ISETP.NE.U32.AND P0, PT, R37, RZ, PT ;  /* 0x000000ff2500720c */ /* 0x004fe20003f05070 */
[-C--:B----4-:R-:W-:Y:S02]  /*0bb0*/  IMAD R0, R9, R11.reuse, RZ ;  /* 0x0000000b09007224 */ /* 0x090fe400078e02ff */
        /* <DEDUP_REMOVED lines=26> */
.L_x_808:
[----:B------:R-:W-:Y:S01]  /*0d60*/  MOV R0, R36 ;  /* 0x0000002400007202 */ /* 0x000fe20000000f00 */
[----:B------:R-:W-:Y:S01]  /*0d70*/  IMAD.MOV.U32 R3, RZ, RZ, R37 ;  /* 0x000000ffff037224 */ /* 0x000fe200078e0025 */
[----:B------:R-:W-:-:S07]  /*0d80*/  MOV R8, 0xda0 ;  /* 0x00000da000087802 */ /* 0x000fce0000000f00 */
[----:B---3--:R-:W-:Y:S05]  /*0d90*/  CALL.REL.NOINC `($__internal_18_$__cuda_sm20_div_s64) ;  /* 0x0000002800747944 */ /* 0x008fea0003c00000 */
        /* <DEDUP_REMOVED lines=9> */
.L_x_809:
[C---:B------:R-:W-:Y:S02]  /*0e30*/  VIADD R27, R2.reuse, 0xffffffff ;  /* 0xffffffff021b7836 */ /* 0x040fe40000000000 */
[----:B------:R-:W-:-:S04]  /*0e40*/  IMAD.WIDE.U32 R8, R2, 0x8, R18 ;  /* 0x0000000802087825 */ /* 0x000fc800078e0012 */
[----:B------:R-:W-:Y:S02]  /*0e50*/  IMAD.WIDE.U32 R36, R27, 0x8, R16 ;  /* 0x000000081b247825 */ /* 0x000fe400078e0010 */
[----:B------:R-:W2:Y:S04]  /*0e60*/  LDG.E.64 R8, desc[UR10][R8.64] ;  /* 0x0000000a08087981 */ /* 0x000ea8000c1e1b00 */
[----:B------:R-:W4:Y:S01]  /*0e70*/  LDG.E.64 R36, desc[UR10][R36.64] ;  /* 0x0000000a24247981 */ /* 0x000f22000c1e1b00 */
[----:B------:R-:W-:Y:S01]  /*0e80*/  MOV R39, R29 ;  /* 0x0000001d00277202 */ /* 0x000fe20000000f00 */
        /* <DEDUP_REMOVED lines=28> */
.L_x_810:
[----:B------:R-:W-:Y:S01]  /*1050*/  IMAD.MOV.U32 R30, RZ, RZ, R28 ;  /* 0x000000ffff1e7224 */ /* 0x000fe200078e001c */
        /* <DEDUP_REMOVED lines=13> */
.L_x_811:
[----:B------:R-:W-:Y:S02]  /*1130*/  VIADD R29, R2, 0xfffffffe ;  /* 0xfffffffe021d7836 */ /* 0x000fe40000000000 */
        /* <DEDUP_REMOVED lines=33> */
.L_x_812:
        /* <DEDUP_REMOVED lines=14> */
.L_x_813:
        /* <DEDUP_REMOVED lines=34> */
.L_x_814:
[----:B------:R-:W-:Y:S01]  /*1650*/  IMAD.MOV.U32 R30, RZ, RZ, R28 ;  /* 0x000000ffff1e7224 */ /* 0x000fe200078e001c */
        /* <DEDUP_REMOVED lines=14> */
.L_x_815:
        /* <DEDUP_REMOVED lines=34> */
.L_x_816:
[----:B------:R-:W-:Y:S01]  /*1960*/  MOV R0, R36 ;  /* 0x0000002400007202 */ /* 0x000fe20000000f00 */
[----:B------:R-:W-:Y:S01]  /*1970*/  IMAD.MOV.U32 R3, RZ, RZ, R37 ;  /* 0x000000ffff037224 */ /* 0x000fe200078e0025 */
[----:B------:R-:W-:-:S07]  /*1980*/  MOV R8, 0x19a0 ;  /* 0x000019a000087802 */ /* 0x000fce0000000f00 */
[----:B---3--:R-:W-:Y:S05]  /*1990*/  CALL.REL.NOINC `($__internal_18_$__cuda_sm20_div_s64) ;  /* 0x0000001c00747944 */ /* 0x008fea0003c00000 */
        /* <DEDUP_REMOVED lines=9> */
.L_x_817:
[----:B---3--:R-:W-:-:S06]  /*1a30*/  IMAD.WIDE.U32 R8, R31, 0x8, R22 ;  /* 0x000000081f087825 */ /* 0x008fcc00078e0016 */
[----:B------:R-:W2:Y:S01]  /*1a40*/  LDG.E.64 R8, desc[UR10][R8.64] ;  /* 0x0000000a08087981 */ /* 0x000ea2000c1e1b00 */
[----:B------:R-:W-:Y:S01]  /*1a50*/  UIADD3 UR6, UPT, UPT, UR6, 0x8, URZ ;  /* 0x0000000806067890 */ /* 0x000fe2000fffe0ff */
[----:B------:R-:W-:Y:S01]  /*1a60*/  IMAD.MOV.U32 R26, RZ, RZ, R28 ;  /* 0x000000ffff1a7224 */ /* 0x000fe200078e001c */
[----:B------:R-:W-:Y:S01]  /*1a70*/  MOV R32, R10 ;  /* 0x0000000a00207202 */ /* 0x000fe20000000f00 */
[----:B------:R-:W-:Y:S01]  /*1a80*/  VIADD R2, R2, 0xfffffff8 ;  /* 0xfffffff802027836 */ /* 0x000fe20000000000 */
[----:B------:R-:W-:Y:S01]  /*1a90*/  UISETP.NE.AND UP0, UPT, UR6, URZ, UPT ;  /* 0x000000ff0600728c */ /* 0x000fe2000bf05270 */
[-C--:B--2---:R-:W-:Y:S02]  /*1aa0*/  IMAD R0, R9, R37.reuse, RZ ;  /* 0x0000002509007224 */ /* 0x084fe400078e02ff */
[----:B------:R-:W-:-:S04]  /*1ab0*/  IMAD.WIDE.U32 R28, R8, R37, R26 ;  /* 0x00000025081c7225 */ /* 0x000fc800078e001a */
[----:B------:R-:W-:-:S05]  /*1ac0*/  IMAD R3, R8, R3, R0 ;  /* 0x0000000308037224 */ /* 0x000fca00078e0200 */
[----:B------:R-:W-:Y:S01]  /*1ad0*/  IADD3 R29, PT, PT, R29, R3, RZ ;  /* 0x000000031d1d7210 */ /* 0x000fe20007ffe0ff */
[----:B------:R-:W-:Y:S06]  /*1ae0*/  BRA.U UP0, `(.L_x_818) ;  /* 0xffffffe500f47547 */ /* 0x000fec000b83ffff */
[----:B------:R-:W-:-:S07]  /*1af0*/  VIADD R2, R2, 0x3 ;  /* 0x0000000302027836 */ /* 0x000fce0000000000 */
.L_x_801:
        /* <DEDUP_REMOVED lines=33> */
.L_x_820:
[----:B------:R-:W-:Y:S01]  /*1d10*/  IMAD.MOV.U32 R30, RZ, RZ, R32 ;  /* 0x000000ffff1e7224 */ /* 0x000fe200078e0020 */
[----:B------:R-:W-:Y:S01]  /*1d20*/  MOV R0, R16 ;  /* 0x0000001000007202 */ /* 0x000fe20000000f00 */
[----:B------:R-:W-:Y:S01]  /*1d30*/  IMAD.MOV.U32 R3, RZ, RZ, R17 ;  /* 0x000000ffff037224 */ /* 0x000fe200078e0011 */
[----:B------:R-:W-:-:S07]  /*1d40*/  MOV R8, 0x1d60 ;  /* 0x00001d6000087802 */ /* 0x000fce0000000f00 */
[----:B------:R-:W-:Y:S05]  /*1d50*/  CALL.REL.NOINC `($__internal_18_$__cuda_sm20_div_s64) ;  /* 0x0000001800847944 */ /* 0x000fea0003c00000 */
        /* <DEDUP_REMOVED lines=9> */
.L_x_821:
        /* <DEDUP_REMOVED lines=35> */
.L_x_822:
        /* <DEDUP_REMOVED lines=13> */
.L_x_823:
        /* <DEDUP_REMOVED lines=36> */
.L_x_824:
[----:B------:R-:W-:Y:S01]  /*2330*/  IMAD.MOV.U32 R30, RZ, RZ, R20 ;  /* 0x000000ffff1e7224 */ /* 0x000fe200078e0014 */
[----:B------:R-:W-:Y:S01]  /*2340*/  MOV R0, R18 ;  /* 0x0000001200007202 */ /* 0x000fe20000000f00 */
[----:B------:R-:W-:Y:S01]  /*2350*/  IMAD.MOV.U32 R3, RZ, RZ, R19 ;  /* 0x000000ffff037224 */ /* 0x000fe200078e0013 */
[----:B------:R-:W-:-:S07]  /*2360*/  MOV R8, 0x2380 ;  /* 0x0000238000087802 */ /* 0x000fce0000000f00 */
[----:B------:R-:W-:Y:S05]  /*2370*/  CALL.REL.NOINC `($__internal_18_$__cuda_sm20_div_s64) ;  /* 0x0000001000fc7944 */ /* 0x000fea0003c00000 */
        /* <DEDUP_REMOVED lines=10> */
.L_x_825:
        /* <DEDUP_REMOVED lines=37> */
.L_x_826:
[----:B------:R-:W-:Y:S01]  /*2670*/  IMAD.MOV.U32 R0, RZ, RZ, R18 ;  /* 0x000000ffff007224 */ /* 0x000fe200078e0012 */
[----:B------:R-:W-:Y:S02]  /*2680*/  MOV R3, R19 ;  /* 0x0000001300037202 */ /* 0x000fe40000000f00 */
[----:B------:R-:W-:-:S07]  /*2690*/  MOV R8, 0x26b0 ;  /* 0x000026b000087802 */ /* 0x000fce0000000f00 */
[----:B------:R-:W-:Y:S05]  /*26a0*/  CALL.REL.NOINC `($__internal_18_$__cuda_sm20_div_s64) ;  /* 0x0000001000307944 */ /* 0x000fea0003c00000 */
[----:B------:R-:W-:Y:S01]  /*26b0*/  IADD3 R11, P0, PT, RZ, -R10, RZ ;  /* 0x8000000aff0b7210 */ /* 0x000fe20007f1e0ff */
[----:B------:R-:W-:-:S04]  /*26c0*/  HFMA2 R31, -RZ, RZ, 0, 0 ;  /* 0x00000000ff1f7431 */ /* 0x000fc800000001ff */
[----:B------:R-:W-:-:S04]  /*26d0*/  IMAD.X R3, RZ, RZ, ~R0, P0 ;  /* 0x000000ffff037224 */ /* 0x000fc800000e0e00 */
[----:B------:R-:W-:Y:S02]  /*26e0*/  IMAD R3, R3, R18, RZ ;  /* 0x0000001203037224 */ /* 0x000fe400078e02ff */
[----:B------:R-:W-:-:S04]  /*26f0*/  IMAD.WIDE.U32 R8, R18, R11, R30 ;  /* 0x0000000b12087225 */ /* 0x000fc800078e001e */
[----:B------:R-:W-:Y:S01]  /*2700*/  IMAD R3, R19, R11, R3 ;  /* 0x0000000b13037224 */ /* 0x000fe200078e0203 */
[----:B------:R-:W-:-:S03]  /*2710*/  MOV R19, R8 ;  /* 0x0000000800137202 */ /* 0x000fc60000000f00 */
[----:B------:R-:W-:-:S07]  /*2720*/  IMAD.IADD R3, R9, 0x1, R3 ;  /* 0x0000000109037824 */ /* 0x000fce00078e0203 */
.L_x_827:
        /* <DEDUP_REMOVED lines=10> */
.L_x_819:
        /* <DEDUP_REMOVED lines=30> */
[----:B------:R-:W-:Y:S06]  /*29b0*/  BRA `(.L_x_830) ;  /* 0x0000000000387947 */ /* 0x000fec0003800000 */
.L_x_829:
[----:B------:R-:W-:Y:S01]  /*29c0*/  MOV R30, R32 ;  /* 0x00000020001e7202 */ /* 0x000fe20000000f00 */
[----:B------:R-:W-:Y:S01]  /*29d0*/  IMAD.MOV.U32 R0, RZ, RZ, R16 ;  /* 0x000000ffff007224 */ /* 0x000fe200078e0010 */
[----:B------:R-:W-:Y:S02]  /*29e0*/  MOV R3, R17 ;  /* 0x0000001100037202 */ /* 0x000fe40000000f00 */
        /* <DEDUP_REMOVED lines=8> */
[----:B------:R-:W-:Y:S01]  /*2a70*/  IMAD R3, R17, R11, R3 ;  /* 0x0000000b11037224 */ /* 0x000fe200078e0203 */
[----:B------:R-:W-:-:S03]  /*2a80*/  MOV R17, R8 ;  /* 0x0000000800117202 */ /* 0x000fc60000000f00 */
[----:B------:R-:W-:-:S07]  /*2a90*/  IMAD.IADD R3, R9, 0x1, R3 ;  /* 0x0000000109037824 */ /* 0x000fce00078e0203 */
.L_x_830:
        /* <DEDUP_REMOVED lines=32> */
[----:B------:R-:W-:Y:S01]  /*2ca0*/  IADD3 R19, PT, PT, -R9, RZ, RZ ;  /* 0x000000ff09137210 */ /* 0x000fe20007ffe1ff */
[----:B------:R-:W-:-:S04]  /*2cb0*/  IMAD.MOV.U32 R10, RZ, RZ, R9 ;  /* 0x000000ffff0a7224 */ /* 0x000fc800078e0009 */
[----:B------:R-:W-:Y:S01]  /*2cc0*/  IMAD R19, R18, R19, R30 ;  /* 0x0000001312137224 */ /* 0x000fe200078e021e */
[----:B------:R-:W-:Y:S06]  /*2cd0*/  BRA `(.L_x_832) ;  /* 0x0000000000307947 */ /* 0x000fec0003800000 */
.L_x_831:
[----:B------:R-:W-:Y:S02]  /*2ce0*/  MOV R0, R18 ;  /* 0x0000001200007202 */ /* 0x000fe40000000f00 */
        /* <DEDUP_REMOVED lines=11> */
.L_x_832:
        /* <DEDUP_REMOVED lines=10> */
.L_x_828:
        /* <DEDUP_REMOVED lines=29> */
.L_x_833:
[----:B------:R-:W-:-:S07]  /*3010*/  MOV R0, 0x3030 ;  /* 0x0000303000007802 */ /* 0x000fce0000000f00 */
[----:B------:R-:W-:Y:S05]  /*3020*/  CALL.REL.NOINC `($__internal_19_$__cuda_sm20_rem_s64) ;  /* 0x0000000c001c7944 */ /* 0x000fea0003c00000 */
[----:B------:R-:W-:Y:S02]  /*3030*/  MOV R8, R3 ;  /* 0x0000000300087202 */ /* 0x000fe40000000f00 */
[----:B------:R-:W-:-:S07]  /*3040*/  MOV R9, R10 ;  /* 0x0000000a00097202 */ /* 0x000fce0000000f00 */
.L_x_834:
[----:B------:R-:W0:Y:S02]  /*3050*/  LDC.64 R10, c[0x0][0x398] ;  /* 0x0000e600ff0a7b82 */ /* 0x000e240000000a00 */
[----:B0-----:R-:W-:-:S06]  /*3060*/  IMAD.WIDE.U32 R2, R2, 0x8, R10 ;  /* 0x0000000802027825 */ /* 0x001fcc00078e000a */
[----:B------:R-:W2:Y:S02]  /*3070*/  LDG.E.64 R2, desc[UR10][R2.64] ;  /* 0x0000000a02027981 */ /* 0x000ea4000c1e1b00 */
[-C--:B--2---:R-:W-:Y:S02]  /*3080*/  IMAD R11, R3, R8.reuse, RZ ;  /* 0x00000008030b7224 */ /* 0x084fe400078e02ff */
[----:B------:R-:W-:-:S04]  /*3090*/  IMAD.WIDE.U32 R28, R2, R8, R28 ;  /* 0x00000008021c7225 */ /* 0x000fc800078e001c */
[----:B------:R-:W-:-:S04]  /*30a0*/  IMAD R11, R2, R9, R11 ;  /* 0x00000009020b7224 */ /* 0x000fc800078e020b */
[----:B------:R-:W-:-:S07]  /*30b0*/  IMAD.IADD R29, R29, 0x1, R11 ;  /* 0x000000011d1d7824 */ /* 0x000fce00078e020b */
.L_x_800:
[----:B------:R-:W0:Y:S02]  /*30c0*/  LDCU.64 UR12, c[0x0][0x388] ;  /* 0x00007100ff0c77ac */ /* 0x000e240008000a00 */
[----:B0-----:R-:W-:-:S04]  /*30d0*/  LEA R2, P0, R28, UR12, 0x2 ;  /* 0x0000000c1c027c11 */ /* 0x001fc8000f8010ff */
[----:B------:R-:W-:-:S06]  /*30e0*/  LEA.HI.X R3, R28, UR13, R29, 0x2, P0 ;  /* 0x0000000d1c037c11 */ /* 0x000fcc00080f141d */
[----:B------:R-:W2:Y:S01]  /*30f0*/  LDG.E R3, desc[UR10][R2.64] ;  /* 0x0000000a02037981 */ /* 0x000ea2000c1e1900 */
[----:B------:R-:W-:-:S03]  /*3100*/  ISETP.NE.AND P0, PT, R7, RZ, PT ;  /* 0x000000ff0700720c */ /* 0x000fc60003f05270 */
[----:B--2---:R0:W-:Y:S01]  /*3110*/  STS [R4], R3 ;  /* 0x0000000304007388 */ /* 0x0041e20000000800 */
[----:B------:R-:W-:Y:S09]  /*3120*/  BAR.SYNC.DEFER_BLOCKING 0x0 ;  /* 0x0000000000007b1d */ /* 0x000ff20000010000 */
[----:B------:R-:W-:Y:S05]  /*3130*/  @P0 EXIT ;  /* 0x000000000000094d */ /* 0x000fea0003800000 */
[----:B------:R-:W-:-:S13]  /*3140*/  ISETP.GT.U32.AND P0, PT, R5, 0x1, PT ;  /* 0x000000010500780c */ /* 0x000fda0003f04070 */
[----:B0-----:R-:W0:Y:S01]  /*3150*/  @!P0 S2R R3, SR_CgaCtaId ;  /* 0x0000000000038919 */ /* 0x001e220000008800 */
[----:B------:R-:W-:-:S04]  /*3160*/  @!P0 MOV R0, 0x400 ;  /* 0x0000040000008802 */ /* 0x000fc80000000f00 */
[----:B0-----:R-:W-:-:S04]  /*3170*/  @!P0 LEA R3, R3, R0, 0x18 ;  /* 0x0000000003038211 */ /* 0x001fc800078ec0ff */
[----:B------:R-:W-:-:S06]  /*3180*/  @!P0 LEA R0, R6, R3, 0x2 ;  /* 0x0000000306008211 */ /* 0x000fcc00078e10ff */
[----:B------:R-:W0:Y:S01]  /*3190*/  @!P0 LDS R0, [R0] ;  /* 0x0000000000008984 */ /* 0x000e220000000800 */
[----:B------:R-:W-:Y:S05]  /*31a0*/  @!P0 BRA `(.L_x_835) ;  /* 0x00000004004c8947 */ /* 0x000fea0003800000 */
[----:B------:R-:W1:Y:S01]  /*31b0*/  S2UR UR5, SR_CgaCtaId ;  /* 0x00000000000579c3 */ /* 0x000e620000008800 */
[----:B------:R-:W-:Y:S01]  /*31c0*/  UMOV UR4, 0x400 ;  /* 0x0000040000047882 */ /* 0x000fe20000000000 */
[C---:B------:R-:W-:Y:S01]  /*31d0*/  IADD3 R2, PT, PT, R5.reuse, -0x2, RZ ;  /* 0xfffffffe05027810 */ /* 0x040fe20007ffe0ff */
[----:B------:R-:W-:Y:S02]  /*31e0*/  VIADD R5, R5, 0xffffffff ;  /* 0xffffffff05057836 */ /* 0x000fe40000000000 */
[----:B------:R-:W-:Y:S01]  /*31f0*/  HFMA2 R4, -RZ, RZ, 0, 5.9604644775390625e-08 ;  /* 0x00000001ff047431 */ /* 0x000fe200000001ff */
[----:B------:R-:W-:Y:S02]  /*3200*/  ISETP.GE.U32.AND P0, PT, R2, 0x7, PT ;  /* 0x000000070200780c */ /* 0x000fe40003f06070 */
[----:B------:R-:W-:Y:S01]  /*3210*/  LOP3.LUT R2, R5, 0x7, RZ, 0xc0, !PT ;  /* 0x0000000705027812 */ /* 0x000fe200078ec0ff */
[----:B-1----:R-:W-:-:S06]  /*3220*/  ULEA UR4, UR5, UR4, 0x18 ;  /* 0x0000000405047291 */ /* 0x002fcc000f8ec0ff */
[----:B------:R-:W-:-:S05]  /*3230*/  LEA R3, R6, UR4, 0x2 ;  /* 0x0000000406037c11 */ /* 0x000fca000f8e10ff */
[----:B0-----:R0:W1:Y:S01]  /*3240*/  LDS R0, [R3] ;  /* 0x0000000003007984 */ /* 0x0010620000000800 */
[----:B------:R-:W-:Y:S05]  /*3250*/  @!P0 BRA `(.L_x_836) ;  /* 0x00000000008c8947 */ /* 0x000fea0003800000 */
[----:B------:R-:W-:Y:S01]  /*3260*/  USHF.L.U32 UR5, UR7, 0x2, URZ ;  /* 0x0000000207057899 */ /* 0x000fe200080006ff */
[----:B------:R-:W-:Y:S01]  /*3270*/  LOP3.LUT R4, R5, 0xfffffff8, RZ, 0xc0, !PT ;  /* 0xfffffff805047812 */ /* 0x000fe200078ec0ff */
[----:B------:R-:W-:Y:S01]  /*3280*/  IMAD.MOV.U32 R8, RZ, RZ, RZ ;  /* 0x000000ffff087224 */ /* 0x000fe200078e00ff */
[----:B------:R-:W-:Y:S02]  /*3290*/  MOV R7, 0x1 ;  /* 0x0000000100077802 */ /* 0x000fe40000000f00 */
[----:B------:R-:W-:Y:S02]  /*32a0*/  IADD3 R4, PT, PT, -R4, RZ, RZ ;  /* 0x000000ff04047210 */ /* 0x000fe40007ffe1ff */
[----:B------:R-:W-:-:S04]  /*32b0*/  LEA R6, R6, UR5, 0x2 ;  /* 0x0000000506067c11 */ /* 0x000fc8000f8e10ff */
[----:B------:R-:W-:-:S07]  /*32c0*/  IADD3 R6, PT, PT, R6, UR4, RZ ;  /* 0x0000000406067c10 */ /* 0x000fce000fffe0ff */
.L_x_837:
[C---:B------:R-:W-:Y:S01]  /*32d0*/  IMAD R10, R7.reuse, UR7, RZ ;  /* 0x00000007070a7c24 */ /* 0x040fe2000f8e02ff */
[----:B------:R2:W-:Y:S01]  /*32e0*/  LDS R9, [R6] ;  /* 0x0000000006097984 */ /* 0x0005e20000000800 */
[----:B------:R-:W2:Y:S01]  /*32f0*/  LDC R21, c[0x0][0x360] ;  /* 0x0000d800ff157b82 */ /* 0x000ea20000000800 */
[----:B------:R-:W-:Y:S01]  /*3300*/  IADD3 R4, PT, PT, R4, 0x8, RZ ;  /* 0x0000000804047810 */ /* 0x000fe20007ffe0ff */
[----:B------:R-:W-:Y:S01]  /*3310*/  IMAD R10, R10, 0x4, R3 ;  /* 0x000000040a0a7824 */ /* 0x000fe200078e0203 */
[----:B------:R-:W-:Y:S01]  /*3320*/  IADD3 R7, PT, PT, R7, 0x8, RZ ;  /* 0x0000000807077810 */ /* 0x000fe20007ffe0ff */
[----:B------:R-:W-:Y:S01]  /*3330*/  VIADD R8, R8, 0x8 ;  /* 0x0000000808087836 */ /* 0x000fe20000000000 */
[----:B------:R-:W-:Y:S02]  /*3340*/  ISETP.NE.AND P0, PT, R4, RZ, PT ;  /* 0x000000ff0400720c */ /* 0x000fe40003f05270 */
[----:B------:R-:W-:Y:S02]  /*3350*/  IADD3 R11, PT, PT, R10, UR5, RZ ;  /* 0x000000050a0b7c10 */ /* 0x000fe4000fffe0ff */
[----:B------:R-:W1:Y:S02]  /*3360*/  LDS R10, [R10+UR5] ;  /* 0x000000050a0a7984 */ /* 0x000e640008000800 */
[----:B------:R-:W-:-:S02]  /*3370*/  IADD3 R12, PT, PT, R11, UR5, RZ ;  /* 0x000000050b0c7c10 */ /* 0x000fc4000fffe0ff */
[----:B------:R-:W-:Y:S03]  /*3380*/  LDS R16, [R11+UR5] ;  /* 0x000000050b107984 */ /* 0x000fe60008000800 */
[----:B------:R-:W-:Y:S02]  /*3390*/  VIADD R13, R12, UR5 ;  /* 0x000000050c0d7c36 */ /* 0x000fe40008000000 */
[----:B------:R-:W3:Y:S03]  /*33a0*/  LDS R12, [R12+UR5] ;  /* 0x000000050c0c7984 */ /* 0x000ee60008000800 */
[----:B------:R-:W-:Y:S01]  /*33b0*/  IADD3 R17, PT, PT, R13, UR5, RZ ;  /* 0x000000050d117c10 */ /* 0x000fe2000fffe0ff */
[----:B------:R-:W-:Y:S01]  /*33c0*/  LDS R18, [R13+UR5] ;  /* 0x000000050d127984 */ /* 0x000fe20008000800 */
[----:B--2---:R-:W-:-:S02]  /*33d0*/  LEA R6, R21, R6, 0x5 ;  /* 0x0000000615067211 */ /* 0x004fc400078e28ff */
[----:B------:R-:W-:Y:S02]  /*33e0*/  IADD3 R19, PT, PT, R17, UR5, RZ ;  /* 0x0000000511137c10 */ /* 0x000fe4000fffe0ff */
[----:B------:R-:W2:Y:S03]  /*33f0*/  LDS R17, [R17+UR5] ;  /* 0x0000000511117984 */ /* 0x000ea60008000800 */
[----:B------:R-:W-:Y:S01]  /*3400*/  VIADD R20, R19, UR5 ;  /* 0x0000000513147c36 */ /* 0x000fe20008000000 */
[----:B------:R-:W-:Y:S05]  /*3410*/  LDS R22, [R19+UR5] ;  /* 0x0000000513167984 */ /* 0x000fea0008000800 */
[----:B------:R-:W4:Y:S01]  /*3420*/  LDS R20, [R20+UR5] ;  /* 0x0000000514147984 */ /* 0x000f220008000800 */
[----:B-1----:R-:W-:-:S04]  /*3430*/  FMNMX3 R9, R0, R9, R10, !PT ;  /* 0x0000000900097276 */ /* 0x002fc8000780000a */
[----:B---3--:R-:W-:-:S04]  /*3440*/  FMNMX3 R9, R9, R16, R12, !PT ;  /* 0x0000001009097276 */ /* 0x008fc8000780000c */
[----:B--2---:R-:W-:-:S04]  /*3450*/  FMNMX3 R9, R9, R18, R17, !PT ;  /* 0x0000001209097276 */ /* 0x004fc80007800011 */
[----:B----4-:R-:W-:Y:S01]  /*3460*/  FMNMX3 R0, R9, R22, R20, !PT ;  /* 0x0000001609007276 */ /* 0x010fe20007800014 */
[----:B------:R-:W-:Y:S06]  /*3470*/  @P0 BRA `(.L_x_837) ;  /* 0xfffffffc00940947 */ /* 0x000fec000383ffff */
[----:B------:R-:W-:-:S07]  /*3480*/  IADD3 R4, PT, PT, R8, 0x1, RZ ;  /* 0x0000000108047810 */ /* 0x000fce0007ffe0ff */
.L_x_836:
[----:B------:R-:W-:-:S13]  /*3490*/  ISETP.NE.AND P0, PT, R2, RZ, PT ;  /* 0x000000ff0200720c */ /* 0x000fda0003f05270 */
[----:B------:R-:W-:Y:S05]  /*34a0*/  @!P0 BRA `(.L_x_838) ;  /* 0x0000000000888947 */ /* 0x000fea0003800000 */
[----:B------:R-:W-:Y:S02]  /*34b0*/  ISETP.GE.U32.AND P0, PT, R2, 0x4, PT ;  /* 0x000000040200780c */ /* 0x000fe40003f06070 */
[----:B------:R-:W-:-:S04]  /*34c0*/  LOP3.LUT R11, R5, 0x3, RZ, 0xc0, !PT ;  /* 0x00000003050b7812 */ /* 0x000fc800078ec0ff */
[----:B------:R-:W-:-:S07]  /*34d0*/  ISETP.NE.AND P1, PT, R11, RZ, PT ;  /* 0x000000ff0b00720c */ /* 0x000fce0003f25270 */
[----:B------:R-:W-:Y:S06]  /*34e0*/  @!P0 BRA `(.L_x_839) ;  /* 0x0000000000348947 */ /* 0x000fec0003800000 */
[----:B------:R-:W2:Y:S01]  /*34f0*/  LDC R9, c[0x0][0x360] ;  /* 0x0000d800ff097b82 */ /* 0x000ea20000000800 */
[C---:B------:R-:W-:Y:S01]  /*3500*/  IMAD R2, R4.reuse, UR7, RZ ;  /* 0x0000000704027c24 */ /* 0x040fe2000f8e02ff */
[----:B------:R-:W-:-:S03]  /*3510*/  IADD3 R4, PT, PT, R4, 0x4, RZ ;  /* 0x0000000404047810 */ /* 0x000fc60007ffe0ff */
[----:B------:R-:W-:-:S05]  /*3520*/  IMAD R2, R2, 0x4, R3 ;  /* 0x0000000402027824 */ /* 0x000fca00078e0203 */
[----:B------:R-:W-:Y:S01]  /*3530*/  LDS R7, [R2] ;  /* 0x0000000002077984 */ /* 0x000fe20000000800 */
[----:B--2---:R-:W-:-:S04]  /*3540*/  LEA R6, R9, R2, 0x2 ;  /* 0x0000000209067211 */ /* 0x004fc800078e10ff */
[C---:B------:R-:W-:Y:S02]  /*3550*/  LEA R8, R9.reuse, R6, 0x2 ;  /* 0x0000000609087211 */ /* 0x040fe400078e10ff */
[----:B------:R-:W1:Y:S03]  /*3560*/  LDS R6, [R6] ;  /* 0x0000000006067984 */ /* 0x000e660000000800 */
[----:B------:R-:W-:Y:S02]  /*3570*/  IMAD R10, R9, 0x4, R8 ;  /* 0x00000004090a7824 */ /* 0x000fe400078e0208 */
[----:B------:R-:W-:Y:S04]  /*3580*/  LDS R9, [R8] ;  /* 0x0000000008097984 */ /* 0x000fe80000000800 */
[----:B------:R-:W2:Y:S01]  /*3590*/  LDS R10, [R10] ;  /* 0x000000000a0a7984 */ /* 0x000ea20000000800 */
[----:B-1----:R-:W-:-:S04]  /*35a0*/  FMNMX3 R0, R0, R7, R6, !PT ;  /* 0x0000000700007276 */ /* 0x002fc80007800006 */
[----:B--2---:R-:W-:-:S07]  /*35b0*/  FMNMX3 R0, R0, R9, R10, !PT ;  /* 0x0000000900007276 */ /* 0x004fce000780000a */
.L_x_839:
[----:B------:R-:W-:Y:S05]  /*35c0*/  @!P1 BRA `(.L_x_838) ;  /* 0x0000000000409947 */ /* 0x000fea0003800000 */
[----:B------:R-:W-:Y:S02]  /*35d0*/  ISETP.NE.AND P0, PT, R11, 0x1, PT ;  /* 0x000000010b00780c */ /* 0x000fe40003f05270 */
[----:B------:R-:W-:-:S04]  /*35e0*/  LOP3.LUT R5, R5, 0x1, RZ, 0xc0, !PT ;  /* 0x0000000105057812 */ /* 0x000fc800078ec0ff */
[----:B------:R-:W-:-:S07]  /*35f0*/  ISETP.NE.U32.AND P1, PT, R5, 0x1, PT ;  /* 0x000000010500780c */ /* 0x000fce0003f25070 */
[----:B------:R-:W-:Y:S06]  /*3600*/  @!P0 BRA `(.L_x_840) ;  /* 0x0000000000208947 */ /* 0x000fec0003800000 */
[----:B------:R-:W2:Y:S01]  /*3610*/  LDC R5, c[0x0][0x360] ;  /* 0x0000d800ff057b82 */ /* 0x000ea20000000800 */
[C---:B------:R-:W-:Y:S01]  /*3620*/  IMAD R2, R4.reuse, UR7, RZ ;  /* 0x0000000704027c24 */ /* 0x040fe2000f8e02ff */
[----:B------:R-:W-:-:S04]  /*3630*/  IADD3 R4, PT, PT, R4, 0x2, RZ ;  /* 0x0000000204047810 */ /* 0x000fc80007ffe0ff */
[----:B------:R-:W-:-:S05]  /*3640*/  LEA R2, R2, R3, 0x2 ;  /* 0x0000000302027211 */ /* 0x000fca00078e10ff */
[----:B--2---:R-:W-:Y:S02]  /*3650*/  IMAD R6, R5, 0x4, R2 ;  /* 0x0000000405067824 */ /* 0x004fe400078e0202 */
[----:B------:R-:W-:Y:S04]  /*3660*/  LDS R5, [R2] ;  /* 0x0000000002057984 */ /* 0x000fe80000000800 */
[----:B------:R-:W1:Y:S02]  /*3670*/  LDS R6, [R6] ;  /* 0x0000000006067984 */ /* 0x000e640000000800 */
[----:B-1----:R-:W-:-:S07]  /*3680*/  FMNMX3 R0, R0, R5, R6, !PT ;  /* 0x0000000500007276 */ /* 0x002fce0007800006 */
.L_x_840:
[----:B------:R-:W-:-:S05]  /*3690*/  @!P1 IMAD R4, R4, UR7, RZ ;  /* 0x0000000704049c24 */ /* 0x000fca000f8e02ff */
[----:B------:R-:W-:-:S05]  /*36a0*/  @!P1 LEA R4, R4, R3, 0x2 ;  /* 0x0000000304049211 */ /* 0x000fca00078e10ff */
[----:B------:R-:W1:Y:S02]  /*36b0*/  @!P1 LDS R5, [R4] ;  /* 0x0000000004059984 */ /* 0x000e640000000800 */
[----:B-1----:R-:W-:-:S07]  /*36c0*/  @!P1 FMNMX R0, R0, R5, !PT ;  /* 0x0000000500009209 */ /* 0x002fce0007800000 */
.L_x_838:
[----:B-1----:R1:W-:Y:S02]  /*36d0*/  STS [R3], R0 ;  /* 0x0000000003007388 */ /* 0x0023e40000000800 */
.L_x_835:
[----:B01----:R-:W0:Y:S01]  /*36e0*/  LDC.64 R2, c[0x0][0x3a8] ;  /* 0x0000ea00ff027b82 */ /* 0x003e220000000a00 */
[----:B------:R-:W1:Y:S01]  /*36f0*/  LDCU.64 UR4, c[0x0][0x380] ;  /* 0x00007000ff0477ac */ /* 0x000e620008000a00 */
[----:B------:R-:W-:Y:S02]  /*3700*/  IMAD.MOV.U32 R15, RZ, RZ, RZ ;  /* 0x000000ffff0f7224 */ /* 0x000fe400078e00ff */
[----:B0-----:R-:W-:-:S04]  /*3710*/  IMAD.WIDE.U32 R14, R2, UR8, R14 ;  /* 0x00000008020e7c25 */ /* 0x001fc8000f8e000e */
[----:B------:R-:W-:Y:S01]  /*3720*/  IMAD R3, R3, UR8, R15 ;  /* 0x0000000803037c24 */ /* 0x000fe2000f8e020f */
[----:B-1----:R-:W-:-:S04]  /*3730*/  LEA R2, P0, R14, UR4, 0x2 ;  /* 0x000000040e027c11 */ /* 0x002fc8000f8010ff */
[----:B------:R-:W-:-:S05]  /*3740*/  LEA.HI.X R3, R14, UR5, R3, 0x2, P0 ;  /* 0x000000050e037c11 */ /* 0x000fca00080f1403 */
[----:B------:R-:W-:Y:S01]  /*3750*/  STG.E desc[UR10][R2.64], R0 ;  /* 0x0000000002007986 */ /* 0x000fe2000c10190a */
[----:B------:R-:W-:Y:S05]  /*3760*/  EXIT ;  /* 0x000000000000794d */ /* 0x000fea0003800000 */
        .weak           $__internal_18_$__cuda_sm20_div_s64
        .type           $__internal_18_$__cuda_sm20_div_s64,@function
        .size           $__internal_18_$__cuda_sm20_div_s64,($__internal_19_$__cuda_sm20_rem_s64 - $__internal_18_$__cuda_sm20_div_s64)
$__internal_18_$__cuda_sm20_div_s64:
[-C--:B------:R-:W-:Y:S02]  /*3770*/  IADD3 R25, P1, PT, RZ, -R0.reuse, RZ ;  /* 0x80000000ff197210 */ /* 0x080fe40007f3e0ff */
[----:B------:R-:W-:Y:S02]  /*3780*/  ISETP.GE.AND P0, PT, R3, RZ, PT ;  /* 0x000000ff0300720c */ /* 0x000fe40003f06270 */
[-C--:B------:R-:W-:Y:S02]  /*3790*/  IADD3.X R10, PT, PT, RZ, ~R3.reuse, RZ, P1, !PT ;  /* 0x80000003ff0a7210 */ /* 0x080fe40000ffe4ff */
[----:B------:R-:W-:Y:S02]  /*37a0*/  SEL R24, R25, R0, !P0 ;  /* 0x0000000019187207 */ /* 0x000fe40004000000 */
[----:B------:R-:W-:Y:S02]  /*37b0*/  SEL R25, R10, R3, !P0 ;  /* 0x000000030a197207 */ /* 0x000fe40004000000 */
[----:B------:R-:W-:-:S02]  /*37c0*/  ISETP.LE.AND P3, PT, RZ, UR4, PT ;  /* 0x00000004ff007c0c */ /* 0x000fc4000bf63270 */
        /* <DEDUP_REMOVED lines=19> */
[C---:B------:R-:W-:Y:S01]  /*3900*/  IMAD R9, R13.reuse, R25, R35 ;  /* 0x000000190d097224 */ /* 0x040fe200078e0223 */
[----:B------:R-:W-:Y:S01]  /*3910*/  IADD3 R11, P0, PT, RZ, -R34, RZ ;  /* 0x80000022ff0b7210 */ /* 0x000fe20007f1e0ff */
[----:B------:R-:W-:Y:S02]  /*3920*/  IMAD.MOV.U32 R35, RZ, RZ, RZ ;  /* 0x000000ffff237224 */ /* 0x000fe400078e00ff */
[----:B------:R-:W-:Y:S02]  /*3930*/  IMAD R9, R10, R24, R9 ;  /* 0x000000180a097224 */ /* 0x000fe400078e0209 */
[----:B------:R-:W-:-:S04]  /*3940*/  IMAD.HI.U32 R12, R13, R11, RZ ;  /* 0x0000000b0d0c7227 */ /* 0x000fc800078e00ff */
[----:B------:R-:W-:-:S04]  /*3950*/  IMAD.X R9, RZ, RZ, ~R9, P0 ;  /* 0x000000ffff097224 */ /* 0x000fc800000e0e09 */
[----:B------:R-:W-:-:S04]  /*3960*/  IMAD.WIDE.U32 R12, P0, R13, R9, R12 ;  /* 0x000000090d0c7225 */ /* 0x000fc8000780000c */
[----:B------:R-:W-:Y:S01]  /*3970*/  IMAD.HI.U32 R11, P1, R10, R11, R12 ;  /* 0x0000000b0a0b7227 */ /* 0x000fe2000782000c */
[----:B------:R-:W-:-:S03]  /*3980*/  IADD3 R13, P4, PT, RZ, -R30, RZ ;  /* 0x8000001eff0d7210 */ /* 0x000fc60007f9e0ff */
[CC--:B------:R-:W-:Y:S01]  /*3990*/  IMAD R12, R10.reuse, R9.reuse, RZ ;  /* 0x000000090a0c7224 */ /* 0x0c0fe200078e02ff */
[----:B------:R-:W-:Y:S01]  /*39a0*/  SEL R13, R13, R30, !P3 ;  /* 0x0000001e0d0d7207 */ /* 0x000fe20005800000 */
[----:B------:R-:W-:-:S03]  /*39b0*/  IMAD.HI.U32 R9, R10, R9, RZ ;  /* 0x000000090a097227 */ /* 0x000fc600078e00ff */
[----:B------:R-:W-:Y:S02]  /*39c0*/  IADD3 R12, P2, PT, R12, R11, RZ ;  /* 0x0000000b0c0c7210 */ /* 0x000fe40007f5e0ff */
[----:B------:R-:W-:Y:S02]  /*39d0*/  IADD3.X R11, PT, PT, RZ, ~UR4, RZ, P4, !PT ;  /* 0x80000004ff0b7c10 */ /* 0x000fe4000a7fe4ff */
[----:B------:R-:W-:Y:S01]  /*39e0*/  IADD3.X R10, PT, PT, R9, R10, RZ, P0, !PT ;  /* 0x0000000a090a7210 */ /* 0x000fe200007fe4ff */
        /* <DEDUP_REMOVED lines=19> */
[----:B------:R-:W-:Y:S02]  /*3b20*/  IADD3 R12, P1, PT, R9, 0x1, RZ ;  /* 0x00000001090c7810 */ /* 0x000fe40007f3e0ff */
[----:B------:R-:W-:Y:S02]  /*3b30*/  SEL R13, R34, R13, P0 ;  /* 0x0000000d220d7207 */ /* 0x000fe40000000000 */
[----:B------:R-:W-:Y:S02]  /*3b40*/  IADD3.X R33, PT, PT, RZ, R10, RZ, P1, !PT ;  /* 0x0000000aff217210 */ /* 0x000fe40000ffe4ff */
[----:B------:R-:W-:-:S02]  /*3b50*/  SEL R12, R12, R9, P0 ;  /* 0x000000090c0c7207 */ /* 0x000fc40000000000 */
[----:B------:R-:W-:Y:S02]  /*3b60*/  SEL R11, R26, R11, P0 ;  /* 0x0000000b1a0b7207 */ /* 0x000fe40000000000 */
[----:B------:R-:W-:Y:S02]  /*3b70*/  ISETP.GE.U32.AND P1, PT, R13, R24, PT ;  /* 0x000000180d00720c */ /* 0x000fe40003f26070 */
[----:B------:R-:W-:Y:S02]  /*3b80*/  SEL R33, R33, R10, P0 ;  /* 0x0000000a21217207 */ /* 0x000fe40000000000 */
[----:B------:R-:W-:Y:S02]  /*3b90*/  IADD3 R9, P2, PT, R12, 0x1, RZ ;  /* 0x000000010c097810 */ /* 0x000fe40007f5e0ff */
[----:B------:R-:W-:Y:S02]  /*3ba0*/  ISETP.GE.U32.AND.EX P0, PT, R11, R25, PT, P1 ;  /* 0x000000190b00720c */ /* 0x000fe40003f06110 */
[----:B------:R-:W-:Y:S01]  /*3bb0*/  LOP3.LUT R11, R3, UR4, RZ, 0x3c, !PT ;  /* 0x00000004030b7c12 */ /* 0x000fe2000f8e3cff */
[----:B------:R-:W-:Y:S01]  /*3bc0*/  IMAD.X R10, RZ, RZ, R33, P2 ;  /* 0x000000ffff0a7224 */ /* 0x000fe200010e0621 */
[----:B------:R-:W-:-:S02]  /*3bd0*/  SEL R9, R9, R12, P0 ;  /* 0x0000000c09097207 */ /* 0x000fc40000000000 */
[----:B------:R-:W-:Y:S02]  /*3be0*/  ISETP.GE.AND P1, PT, R11, RZ, PT ;  /* 0x000000ff0b00720c */ /* 0x000fe40003f26270 */
[----:B------:R-:W-:Y:S02]  /*3bf0*/  SEL R33, R10, R33, P0 ;  /* 0x000000210a217207 */ /* 0x000fe40000000000 */
[-C--:B------:R-:W-:Y:S02]  /*3c00*/  IADD3 R10, P2, PT, RZ, -R9.reuse, RZ ;  /* 0x80000009ff0a7210 */ /* 0x080fe40007f5e0ff */
[----:B------:R-:W-:Y:S02]  /*3c10*/  ISETP.NE.U32.AND P0, PT, R0, RZ, PT ;  /* 0x000000ff0000720c */ /* 0x000fe40003f05070 */
[----:B------:R-:W-:Y:S01]  /*3c20*/  SEL R10, R10, R9, !P1 ;  /* 0x000000090a0a7207 */ /* 0x000fe20004800000 */
[----:B------:R-:W-:Y:S01]  /*3c30*/  HFMA2 R9, -RZ, RZ, 0, 0 ;  /* 0x00000000ff097431 */ /* 0x000fe200000001ff */
[----:B------:R-:W-:-:S02]  /*3c40*/  IADD3.X R0, PT, PT, RZ, ~R33, RZ, P2, !PT ;  /* 0x80000021ff007210 */ /* 0x000fc400017fe4ff */
[----:B------:R-:W-:Y:S02]  /*3c50*/  ISETP.NE.AND.EX P0, PT, R3, RZ, PT, P0 ;  /* 0x000000ff0300720c */ /* 0x000fe40003f05300 */
[----:B------:R-:W-:Y:S02]  /*3c60*/  SEL R0, R0, R33, !P1 ;  /* 0x0000002100007207 */ /* 0x000fe40004800000 */
[----:B------:R-:W-:Y:S02]  /*3c70*/  SEL R10, R10, 0xffffffff, P0 ;  /* 0xffffffff0a0a7807 */ /* 0x000fe40000000000 */
[----:B------:R-:W-:Y:S01]  /*3c80*/  SEL R0, R0, 0xffffffff, P0 ;  /* 0xffffffff00007807 */ /* 0x000fe20000000000 */
[----:B------:R-:W-:Y:S06]  /*3c90*/  RET.REL.NODEC R8 `(contiguous_reduce3_f32) ;  /* 0xffffffc008d87950 */ /* 0x000fec0003c3ffff */
        .weak           $__internal_19_$__cuda_sm20_rem_s64
        .type           $__internal_19_$__cuda_sm20_rem_s64,@function
        .size           $__internal_19_$__cuda_sm20_rem_s64,(.L_x_3460 - $__internal_19_$__cuda_sm20_rem_s64)
$__internal_19_$__cuda_sm20_rem_s64:
        /* <DEDUP_REMOVED lines=28> */
[----:B------:R-:W-:Y:S02]  /*3e60*/  IADD3.X R12, PT, PT, RZ, ~R13, RZ, P0, !PT ;  /* 0x8000000dff0c7210 */ /* 0x000fe400007fe4ff */
[----:B------:R-:W-:-:S03]  /*3e70*/  MOV R13, RZ ;  /* 0x000000ff000d7202 */ /* 0x000fc60000000f00 */
[----:B------:R-:W-:-:S04]  /*3e80*/  IMAD.WIDE.U32 R16, P0, R17, R12, R16 ;  /* 0x0000000c11107225 */ /* 0x000fc80007800010 */
[C---:B------:R-:W-:Y:S02]  /*3e90*/  IMAD R18, R3.reuse, R12, RZ ;  /* 0x0000000c03127224 */ /* 0x040fe400078e02ff */
[----:B------:R-:W-:-:S04]  /*3ea0*/  IMAD.HI.U32 R17, P1, R3, R19, R16 ;  /* 0x0000001303117227 */ /* 0x000fc80007820010 */
        /* <DEDUP_REMOVED lines=33> */
[----:B------:R-:W-:Y:S06]  /*40c0*/  RET.REL.NODEC R8 `(contiguous_reduce3_f32) ;  /* 0xffffffbc08cc7950 */ /* 0x000fec0003c3ffff */
.L_x_841:
        /* <DEDUP_REMOVED lines=11> */
.L_x_3460:


//--------------------- .text.contiguous_reduce22_f32 --------------------------
	.section	.text.contiguous_reduce22_f32,"ax",@progbits
	.align	128
        .global         contiguous_reduce22_f32
        .type           contiguous_reduce22_f32,@function
        .size           contiguous_reduce22_f32,(.L_x_3539 - contiguous_reduce22_f32)
        .other          contiguous_reduce22_f32,@"STO_CUDA_ENTRY STV_DEFAULT"
contiguous_reduce22_f32:
.text.contiguous_reduce22_f32:
        /* <DEDUP_REMOVED lines=15> */
[C---:B0-----:R-:W-:Y:S02]  /*00f0*/  @!P0 IMAD R13, R9.reuse, UR9, RZ ;  /* 0x00000009090d8c24 */ /* 0x041fe4000f8e02ff */
[----:B------:R-:W-:-:S04]  /*0100*/  @!P0 IMAD.WIDE.U32 R10, R9, UR8, R10 ;  /* 0x00000008090a8c25 */ /* 0x000fc8000f8e000a */
[----:B------:R-:W-:Y:S01]  /*0110*/  @!P0 IMAD.WIDE.U32 R6, R9, UR8, R4 ;  /* 0x0000000809068c25 */ /* 0x000fe2000f8e0004 */
[----:B-1----:R-:W-:-:S03]  /*0120*/  @!P0 LEA R12, P2, R10, R14, 0x2 ;  /* 0x0000000e0a0c8211 */ /* 0x002fc600078410ff */
[----:B------:R-:W-:Y:S01]  /*0130*/  @!P0 IMAD.IADD R2, R13, 0x1, R11 ;  /* 0x000000010d028824 */ /* 0x000fe200078e020b */
[----:B------:R-:W-:Y:S01]  /*0140*/  @!P0 LEA R8, P1, R6, R14, 0x2 ;  /* 0x0000000e06088211 */ /* 0x000fe200078210ff */
[----:B------:R-:W-:-:S03]  /*0150*/  @!P0 IMAD.IADD R7, R7, 0x1, R13 ;  /* 0x0000000107078824 */ /* 0x000fc600078e020d */
[-C--:B------:R-:W-:Y:S02]  /*0160*/  @!P0 LEA.HI.X R13, R10, R15.reuse, R2, 0x2, P2 ;  /* 0x0000000f0a0d8211 */ /* 0x080fe400010f1402 */
[----:B------:R-:W-:-:S04]  /*0170*/  @!P0 LEA.HI.X R9, R6, R15, R7, 0x2, P1 ;  /* 0x0000000f06098211 */ /* 0x000fc800008f1407 */
[----:B---3--:R-:W2:Y:S04]  /*0180*/  @!P0 LDG.E R13, desc[UR12][R12.64] ;  /* 0x0000000c0c0d8981 */ /* 0x008ea8000c1e1900 */
[----:B------:R-:W2:Y:S01]  /*0190*/  @!P0 LDG.E R8, desc[UR12][R8.64] ;  /* 0x0000000c08088981 */ /* 0x000ea2000c1e1900 */
[----:B------:R-:W0:Y:S01]  /*01a0*/  S2UR UR5, SR_CgaCtaId ;  /* 0x00000000000579c3 */ /* 0x000e220000008800 */
[----:B------:R-:W-:Y:S01]  /*01b0*/  UMOV UR4, 0x400 ;  /* 0x0000040000047882 */ /* 0x000fe20000000000 */
[----:B------:R-:W-:Y:S01]  /*01c0*/  IMAD.MOV.U32 R11, RZ, RZ, -0x800000 ;  /* 0xff800000ff0b7424 */ /* 0x000fe200078e00ff */
[----:B0-----:R-:W-:-:S06]  /*01d0*/  ULEA UR4, UR5, UR4, 0x18 ;  /* 0x0000000405047291 */ /* 0x001fcc000f8ec0ff */
[----:B------:R-:W-:-:S05]  /*01e0*/  LEA R2, R0, UR4, 0x2 ;  /* 0x0000000400027c11 */ /* 0x000fca000f8e10ff */
[----:B------:R0:W-:Y:S01]  /*01f0*/  STS [R2], R11 ;  /* 0x0000000b02007388 */ /* 0x0001e20000000800 */
[----:B------:R-:W-:Y:S01]  /*0200*/  BSSY.RECONVERGENT B0, `(.L_x_842) ;  /* 0x0000012000007945 */ /* 0x000fe20003800200 */
[----:B------:R-:W-:Y:S02]  /*0210*/  ISETP.GE.U32.AND P1, PT, R3, 0x42, PT ;  /* 0x000000420300780c */ /* 0x000fe40003f26070 */
[----:B------:R-:W-:Y:S02]  /*0220*/  ISETP.GT.U32.AND P2, PT, R0, 0x1f, PT ;  /* 0x0000001f0000780c */ /* 0x000fe40003f44070 */
[----:B--2---:R-:W-:-:S05]  /*0230*/  @!P0 FMNMX R7, R8, R13, !PT ;  /* 0x0000000d08078209 */ /* 0x004fca0007800000 */
[----:B------:R0:W-:Y:S01]  /*0240*/  @!P0 STS [R2], R7 ;  /* 0x0000000702008388 */ /* 0x0001e20000000800 */
[----:B------:R-:W-:Y:S05]  /*0250*/  @!P0 BRA `(.L_x_843) ;  /* 0x0000000000308947 */ /* 0x000fea0003800000 */
        /* <DEDUP_REMOVED lines=10> */
[----:B------:R-:W2:Y:S04]  /*0300*/  LDG.E R7, desc[UR12][R6.64] ;  /* 0x0000000c06077981 */ /* 0x000ea8000c1e1900 */
[----:B--2---:R1:W-:Y:S02]  /*0310*/  STS [R2], R7 ;  /* 0x0000000702007388 */ /* 0x0043e40000000800 */
.L_x_843:
[----:B------:R-:W-:Y:S05]  /*0320*/  BSYNC.RECONVERGENT B0 ;  /* 0x0000000000007941 */ /* 0x000fea0003800200 */
.L_x_842:
[----:B------:R-:W-:Y:S06]  /*0330*/  BAR.SYNC.DEFER_BLOCKING 0x0 ;  /* 0x0000000000007b1d */ /* 0x000fec0000010000 */
[----:B------:R-:W-:Y:S05]  /*0340*/  @!P1 BRA `(.L_x_844) ;  /* 0x00000000002c9947 */ /* 0x000fea0003800000 */
.L_x_845:
[----:B------:R-:W-:-:S04]  /*0350*/  SHF.R.U32.HI R9, RZ, 0x1, R3 ;  /* 0x00000001ff097819 */ /* 0x000fc80000011603 */
[----:B------:R-:W-:-:S13]  /*0360*/  ISETP.GE.U32.AND P0, PT, R0, R9, PT ;  /* 0x000000090000720c */ /* 0x000fda0003f06070 */
[----:B------:R-:W-:Y:S01]  /*0370*/  @!P0 IMAD R5, R9, 0x4, R2 ;  /* 0x0000000409058824 */ /* 0x000fe200078e0202 */
[----:B------:R-:W-:Y:S05]  /*0380*/  @!P0 LDS R4, [R2] ;  /* 0x0000000002048984 */ /* 0x000fea0000000800 */
[----:B------:R-:W0:Y:S02]  /*0390*/  @!P0 LDS R5, [R5] ;  /* 0x0000000005058984 */ /* 0x000e240000000800 */
[----:B01----:R-:W-:-:S05]  /*03a0*/  @!P0 FMNMX R7, R4, R5, !PT ;  /* 0x0000000504078209 */ /* 0x003fca0007800000 */
[----:B------:R2:W-:Y:S01]  /*03b0*/  @!P0 STS [R2], R7 ;  /* 0x0000000702008388 */ /* 0x0005e20000000800 */
[----:B------:R-:W-:Y:S01]  /*03c0*/  BAR.SYNC.DEFER_BLOCKING 0x0 ;  /* 0x0000000000007b1d */ /* 0x000fe20000010000 */
[----:B------:R-:W-:Y:S01]  /*03d0*/  ISETP.GT.U32.AND P0, PT, R3, 0x83, PT ;  /* 0x000000830300780c */ /* 0x000fe20003f04070 */
[----:B------:R-:W-:-:S12]  /*03e0*/  IMAD.MOV.U32 R3, RZ, RZ, R9 ;  /* 0x000000ffff037224 */ /* 0x000fd800078e0009 */
[----:B--2---:R-:W-:Y:S05]  /*03f0*/  @P0 BRA `(.L_x_845) ;  /* 0xfffffffc00d40947 */ /* 0x004fea000383ffff */
.L_x_844:
[----:B------:R-:W-:Y:S05]  /*0400*/  @P2 EXIT ;  /* 0x000000000000294d */ /* 0x000fea0003800000 */
[----:B------:R-:W-:Y:S01]  /*0410*/  LDS R3, [R2] ;  /* 0x0000000002037984 */ /* 0x000fe20000000800 */
[----:B------:R-:W-:-:S03]  /*0420*/  ISETP.NE.AND P0, PT, R0, RZ, PT ;  /* 0x000000ff0000720c */ /* 0x000fc60003f05270 */
[----:B------:R-:W2:Y:S02]  /*0430*/  LDS R4, [R2+0x80] ;  /* 0x0000800002047984 */ /* 0x000ea40000000800 */
[----:B--2---:R-:W-:-:S05]  /*0440*/  FMNMX R3, R3, R4, !PT ;  /* 0x0000000403037209 */ /* 0x004fca0007800000 */
[----:B------:R-:W-:Y:S04]  /*0450*/  STS [R2], R3 ;  /* 0x0000000302007388 */ /* 0x000fe80000000800 */
[----:B------:R-:W-:Y:S04]  /*0460*/  LDS R4, [R2] ;  /* 0x0000000002047984 */ /* 0x000fe80000000800 */
[----:B------:R-:W2:Y:S02]  /*0470*/  LDS R5, [R2+0x40] ;  /* 0x0000400002057984 */ /* 0x000ea40000000800 */
[----:B--2---:R-:W-:-:S05]  /*0480*/  FMNMX R5, R4, R5, !PT ;  /* 0x0000000504057209 */ /* 0x004fca0007800000 */
[----:B------:R-:W-:Y:S04]  /*0490*/  STS [R2], R5 ;  /* 0x0000000502007388 */ /* 0x000fe80000000800 */
[----:B------:R-:W-:Y:S04]  /*04a0*/  LDS R4, [R2] ;  /* 0x0000000002047984 */ /* 0x000fe80000000800 */
[----:B01----:R-:W0:Y:S02]  /*04b0*/  LDS R7, [R2+0x20] ;  /* 0x0000200002077984 */ /* 0x003e240000000800 */
[----:B0-----:R-:W-:-:S05]  /*04c0*/  FMNMX R7, R4, R7, !PT ;  /* 0x0000000704077209 */ /* 0x001fca0007800000 */
[----:B------:R-:W-:Y:S04]  /*04d0*/  STS [R2], R7 ;  /* 0x0000000702007388 */ /* 0x000fe80000000800 */
[----:B------:R-:W-:Y:S04]  /*04e0*/  LDS R4, [R2] ;  /* 0x0000000002047984 */ /* 0x000fe80000000800 */
[----:B------:R-:W0:Y:S02]  /*04f0*/  LDS R9, [R2+0x10] ;  /* 0x0000100002097984 */ /* 0x000e240000000800 */
        /* <DEDUP_REMOVED lines=9> */
[----:B------:R0:W-:Y:S01]  /*0590*/  STS [R2], R5 ;  /* 0x0000000502007388 */ /* 0x0001e20000000800 */
        /* <DEDUP_REMOVED lines=8> */
[----:B0-----:R-:W0:Y:S01]  /*0620*/  LDS R5, [UR4] ;  /* 0x00000004ff057984 */ /* 0x001e220008000800 */
[----:B------:R-:W-:Y:S02]  /*0630*/  UMOV UR4, UR6 ;  /* 0x0000000600047c82 */ /* 0x000fe40008000000 */
[----:B--2---:R-:W-:-:S04]  /*0640*/  UIMAD.WIDE.U32 UR4, UR7, UR8, UR4 ;  /* 0x00000008070472a5 */ /* 0x004fc8000f8e0004 */
[----:B------:R-:W-:Y:S02]  /*0650*/  UIMAD UR7, UR7, UR9, UR5 ;  /* 0x00000009070772a4 */ /* 0x000fe4000f8e0205 */
[----:B---3--:R-:W-:-:S04]  /*0660*/  ULEA UR5, UP0, UR4, UR10, 0x2 ;  /* 0x0000000a04057291 */ /* 0x008fc8000f8010ff */
[----:B------:R-:W-:Y:S02]  /*0670*/  ULEA.HI.X UR4, UR4, UR11, UR7, 0x2, UP0 ;  /* 0x0000000b04047291 */ /* 0x000fe400080f1407 */
[----:B------:R-:W-:-:S04]  /*0680*/  IMAD.U32 R2, RZ, RZ, UR5 ;  /* 0x00000005ff027e24 */ /* 0x000fc8000f8e00ff */
[----:B------:R-:W-:-:S05]  /*0690*/  IMAD.U32 R3, RZ, RZ, UR4 ;  /* 0x00000004ff037e24 */ /* 0x000fca000f8e00ff */
[----:B0-----:R-:W-:Y:S01]  /*06a0*/  STG.E desc[UR12][R2.64], R5 ;  /* 0x0000000502007986 */ /* 0x001fe2000c10190c */
[----:B------:R-:W-:Y:S05]  /*06b0*/  EXIT ;  /* 0x000000000000794d */ /* 0x000fea0003800000 */
.L_x_846:
        /* <DEDUP_REMOVED lines=12> */
.L_x_3539:


//--------------------- .text.contiguous_reduce2_f32 --------------------------
	.section	.text.contiguous_reduce2_f32,"ax",@progbits
	.align	128
        .global         contiguous_reduce2_f32
        .type           contiguous_reduce2_f32,@function
        .size           contiguous_reduce2_f32,(.L_x_3462 - contiguous_reduce2_f32)
        .other          contiguous_reduce2_f32,@"STO_CUDA_ENTRY STV_DEFAULT"
contiguous_reduce2_f32:
.text.contiguous_reduce2_f32:
[----:B------:R-:W-:Y:S01]  /*0000*/  LDC R1, c[0x0][0x37c] ;  /* 0x0000df00ff017b82 */ /* 0x000fe20000000800 */
[----:B------:R-:W0:Y:S07]  /*0010*/  S2R R0, SR_TID.X ;  /* 0x0000000000007919 */ /* 0x000e2e0000002100 */
[----:B------:R-:W1:Y:S01]  /*0020*/  S2UR UR5, SR_CgaCtaId ;  /* 0x00000000000579c3 */ /* 0x000e620000008800 */
[----:B------:R-:W2:Y:S01]  /*0030*/  LDCU.64 UR8, c[0x0][0x3a8] ;  /* 0x00007500ff0877ac */ /* 0x000ea20008000a00 */
[----:B------:R-:W-:Y:S01]  /*0040*/  MOV R4, 0xff800000 ;  /* 0xff80000000047802 */ /* 0x000fe20000000f00 */
[----:B------:R-:W-:Y:S01]  /*0050*/  BSSY.RECONVERGENT B0, `(.L_x_847) ;  /* 0x000066a000007945 */ /* 0x000fe20003800200 */
[----:B------:R-:W-:Y:S01]  /*0060*/  UMOV UR4, 0x400 ;  /* 0x0000040000047882 */ /* 0x000fe20000000000 */
[----:B------:R-:W3:Y:S03]  /*0070*/  LDCU.64 UR12, c[0x0][0x358] ;  /* 0x00006b00ff0c77ac */ /* 0x000ee60008000a00 */
[----:B------:R-:W4:Y:S08]  /*0080*/  S2UR UR6, SR_CTAID.X ;  /* 0x00000000000679c3 */ /* 0x000f300000002500 */
[----:B------:R-:W4:Y:S01]  /*0090*/  LDC R2, c[0x0][0x360] ;  /* 0x0000d800ff027b82 */ /* 0x000f220000000800 */
[----:B-1----:R-:W-:-:S07]  /*00a0*/  ULEA UR4, UR5, UR4, 0x18 ;  /* 0x0000000405047291 */ /* 0x002fce000f8ec0ff */
[----:B------:R-:W1:Y:S01]  /*00b0*/  LDC R11, c[0x0][0x3a0] ;  /* 0x0000e800ff0b7b82 */ /* 0x000e620000000800 */
[----:B0-----:R-:W-:-:S03]  /*00c0*/  LEA R3, R0, UR4, 0x2 ;  /* 0x0000000400037c11 */ /* 0x001fc6000f8e10ff */
[----:B------:R-:W0:Y:S02]  /*00d0*/  LDCU.64 UR4, c[0x0][0x388] ;  /* 0x00007100ff0477ac */ /* 0x000e240008000a00 */
[----:B------:R0:W-:Y:S01]  /*00e0*/  STS [R3], R4 ;  /* 0x0000000403007388 */ /* 0x0001e20000000800 */
[----:B----4-:R-:W-:-:S04]  /*00f0*/  IMAD R7, R2, UR6, RZ ;  /* 0x0000000602077c24 */ /* 0x010fc8000f8e02ff */
[----:B------:R-:W-:-:S05]  /*0100*/  IMAD R6, R7, 0x2, R0 ;  /* 0x0000000207067824 */ /* 0x000fca00078e0200 */
[----:B------:R-:W-:Y:S01]  /*0110*/  IADD3 R20, PT, PT, R6, R2, RZ ;  /* 0x0000000206147210 */ /* 0x000fe20007ffe0ff */
[----:B-1----:R-:W-:-:S03]  /*0120*/  VIADD R10, R11, 0xffffffff ;  /* 0xffffffff0b0a7836 */ /* 0x002fc60000000000 */
[----:B--2---:R-:W-:Y:S01]  /*0130*/  ISETP.GE.U32.AND P0, PT, R20, UR8, PT ;  /* 0x0000000814007c0c */ /* 0x004fe2000bf06070 */
[----:B0-----:R-:W-:Y:S01]  /*0140*/  IMAD.U32 R8, RZ, RZ, UR4 ;  /* 0x00000004ff087e24 */ /* 0x001fe2000f8e00ff */
[----:B------:R-:W-:Y:S02]  /*0150*/  MOV R9, UR5 ;  /* 0x0000000500097c02 */ /* 0x000fe40008000f00 */
[----:B------:R-:W-:-:S13]  /*0160*/  ISETP.GE.U32.AND.EX P0, PT, RZ, UR9, PT, P0 ;  /* 0x00000009ff007c0c */ /* 0x000fda000bf06100 */
[----:B---3--:R-:W-:Y:S05]  /*0170*/  @P0 BRA `(.L_x_848) ;  /* 0x0000002c00a40947 */ /* 0x008fea0003800000 */
        /* <DEDUP_REMOVED lines=10> */
[----:B------:R-:W-:Y:S01]  /*0220*/  MOV R8, R10 ;  /* 0x0000000a00087202 */ /* 0x000fe20000000f00 */
[----:B------:R-:W-:Y:S01]  /*0230*/  IMAD.IADD R7, R7, 0x1, R9 ;  /* 0x0000000107077824 */ /* 0x000fe200078e0209 */
[----:B------:R-:W-:Y:S02]  /*0240*/  IADD3 R9, PT, PT, R9, R21, RZ ;  /* 0x0000001509097210 */ /* 0x000fe40007ffe0ff */
[----:B------:R-:W-:Y:S02]  /*0250*/  CS2R R22, SRZ ;  /* 0x0000000000167805 */ /* 0x000fe4000001ff00 */
[----:B------:R-:W-:Y:S02]  /*0260*/  ISETP.GE.U32.AND P0, PT, R8, 0x3, PT ;  /* 0x000000030800780c */ /* 0x000fe40003f06070 */
[----:B------:R-:W-:-:S11]  /*0270*/  CS2R R4, SRZ ;  /* 0x0000000000047805 */ /* 0x000fd6000001ff00 */
[----:B------:R-:W-:Y:S05]  /*0280*/  @!P0 BRA `(.L_x_850) ;  /* 0x0000001800a48947 */ /* 0x000fea0003800000 */
[----:B------:R-:W0:Y:S01]  /*0290*/  LDC.64 R18, c[0x0][0x390] ;  /* 0x0000e400ff127b82 */ /* 0x000e220000000a00 */
[C---:B------:R-:W-:Y:S01]  /*02a0*/  LOP3.LUT R10, R11.reuse, 0xfffffffc, RZ, 0xc0, !PT ;  /* 0xfffffffc0b0a7812 */ /* 0x040fe200078ec0ff */
[----:B------:R-:W-:Y:S01]  /*02b0*/  VIADD R8, R11, 0xfffffffe ;  /* 0xfffffffe0b087836 */ /* 0x000fe20000000000 */
[----:B------:R-:W-:Y:S02]  /*02c0*/  CS2R R22, SRZ ;  /* 0x0000000000167805 */ /* 0x000fe4000001ff00 */
[----:B------:R-:W-:-:S03]  /*02d0*/  IADD3 R10, PT, PT, -R10, RZ, RZ ;  /* 0x000000ff0a0a7210 */ /* 0x000fc60007ffe1ff */
[----:B------:R-:W1:Y:S04]  /*02e0*/  LDC.64 R16, c[0x0][0x398] ;  /* 0x0000e600ff107b82 */ /* 0x000e680000000a00 */
.L_x_875:
        /* <DEDUP_REMOVED lines=11> */
[----:B------:R-:W-:Y:S02]  /*03a0*/  ISETP.NE.U32.AND P3, PT, R34, RZ, PT ;  /* 0x000000ff2200720c */ /* 0x000fe40003f65070 */
[----:B------:R-:W-:-:S03]  /*03b0*/  MOV R37, RZ ;  /* 0x000000ff00257202 */ /* 0x000fc60000000f00 */
[----:B0-----:R-:W0:Y:S02]  /*03c0*/  MUFU.RCP R7, R7 ;  /* 0x0000000700077308 */ /* 0x001e240000001000 */
[----:B0-----:R-:W-:-:S06]  /*03d0*/  VIADD R12, R7, 0xffffffe ;  /* 0x0ffffffe070c7836 */ /* 0x001fcc0000000000 */
[----:B------:R0:W2:Y:S02]  /*03e0*/  F2I.FTZ.U32.TRUNC.NTZ R13, R12 ;  /* 0x0000000c000d7305 */ /* 0x0000a4000021f000 */
[----:B0-----:R-:W-:Y:S02]  /*03f0*/  IMAD.MOV.U32 R12, RZ, RZ, RZ ;  /* 0x000000ffff0c7224 */ /* 0x001fe400078e00ff */
[----:B--2---:R-:W-:-:S04]  /*0400*/  IMAD R11, R11, R13, RZ ;  /* 0x0000000d0b0b7224 */ /* 0x004fc800078e02ff */
        /* <DEDUP_REMOVED lines=14> */
.L_x_852:
[----:B------:R-:W-:Y:S01]  /*04f0*/  IMAD.MOV.U32 R26, RZ, RZ, R6 ;  /* 0x000000ffff1a7224 */ /* 0x000fe200078e0006 */
[----:B------:R-:W-:Y:S01]  /*0500*/  MOV R13, R7 ;  /* 0x00000007000d7202 */ /* 0x000fe20000000f00 */
[----:B------:R-:W-:Y:S01]  /*0510*/  IMAD.MOV.U32 R14, RZ, RZ, R34 ;  /* 0x000000ffff0e7224 */ /* 0x000fe200078e0022 */
[----:B------:R-:W-:Y:S02]  /*0520*/  MOV R11, R35 ;  /* 0x00000023000b7202 */ /* 0x000fe40000000f00 */
[----:B------:R-:W-:-:S07]  /*0530*/  MOV R12, 0x550 ;  /* 0x00000550000c7802 */ /* 0x000fce0000000f00 */
[----:B-1----:R-:W-:Y:S05]  /*0540*/  CALL.REL.NOINC `($__internal_20_$__cuda_sm20_div_s64) ;  /* 0x0000006400587944 */ /* 0x002fea0003c00000 */
[-C--:B------:R-:W-:Y:S01]  /*0550*/  IADD3 R13, P0, PT, RZ, -R24.reuse, RZ ;  /* 0x80000018ff0d7210 */ /* 0x080fe20007f1e0ff */
[----:B------:R-:W-:Y:S01]  /*0560*/  IMAD.MOV.U32 R37, RZ, RZ, R25 ;  /* 0x000000ffff257224 */ /* 0x000fe200078e0019 */
[----:B------:R-:W-:-:S03]  /*0570*/  MOV R36, R24 ;  /* 0x0000001800247202 */ /* 0x000fc60000000f00 */
[----:B------:R-:W-:Y:S02]  /*0580*/  IMAD.X R11, RZ, RZ, ~R25, P0 ;  /* 0x000000ffff0b7224 */ /* 0x000fe400000e0e19 */
[----:B------:R-:W-:-:S04]  /*0590*/  IMAD.WIDE.U32 R6, R34, R13, R6 ;  /* 0x0000000d22067225 */ /* 0x000fc800078e0006 */
[----:B------:R-:W-:Y:S01]  /*05a0*/  IMAD R11, R11, R34, RZ ;  /* 0x000000220b0b7224 */ /* 0x000fe200078e02ff */
[----:B------:R-:W-:-:S03]  /*05b0*/  MOV R43, R6 ;  /* 0x00000006002b7202 */ /* 0x000fc60000000f00 */
[----:B------:R-:W-:-:S04]  /*05c0*/  IMAD R11, R35, R13, R11 ;  /* 0x0000000d230b7224 */ /* 0x000fc800078e020b */
[----:B------:R-:W-:-:S07]  /*05d0*/  IMAD.IADD R13, R7, 0x1, R11 ;  /* 0x00000001070d7824 */ /* 0x000fce00078e020b */
.L_x_853:
[----:B------:R-:W-:Y:S05]  /*05e0*/  BSYNC.RECONVERGENT B1 ;  /* 0x0000000000017941 */ /* 0x000fea0003800200 */
.L_x_851:
        /* <DEDUP_REMOVED lines=34> */
.L_x_855:
[----:B------:R-:W-:Y:S01]  /*0810*/  MOV R26, R20 ;  /* 0x00000014001a7202 */ /* 0x000fe20000000f00 */
[----:B------:R-:W-:Y:S01]  /*0820*/  IMAD.MOV.U32 R13, RZ, RZ, R9 ;  /* 0x000000ffff0d7224 */ /* 0x000fe200078e0009 */
[----:B------:R-:W-:Y:S01]  /*0830*/  MOV R14, R34 ;  /* 0x00000022000e7202 */ /* 0x000fe20000000f00 */
[----:B------:R-:W-:Y:S01]  /*0840*/  IMAD.MOV.U32 R11, RZ, RZ, R35 ;  /* 0x000000ffff0b7224 */ /* 0x000fe200078e0023 */
[----:B------:R-:W-:-:S07]  /*0850*/  MOV R12, 0x870 ;  /* 0x00000870000c7802 */ /* 0x000fce0000000f00 */
[----:B------:R-:W-:Y:S05]  /*0860*/  CALL.REL.NOINC `($__internal_20_$__cuda_sm20_div_s64) ;  /* 0x0000006000907944 */ /* 0x000fea0003c00000 */
[----:B------:R-:W-:Y:S01]  /*0870*/  IADD3 R11, P0, PT, RZ, -R24, RZ ;  /* 0x80000018ff0b7210 */ /* 0x000fe20007f1e0ff */
[----:B------:R-:W-:-:S03]  /*0880*/  IMAD.MOV.U32 R21, RZ, RZ, R9 ;  /* 0x000000ffff157224 */ /* 0x000fc600078e0009 */
[----:B------:R-:W-:-:S05]  /*0890*/  IADD3.X R13, PT, PT, RZ, ~R25, RZ, P0, !PT ;  /* 0x80000019ff0d7210 */ /* 0x000fca00007fe4ff */
[----:B------:R-:W-:Y:S02]  /*08a0*/  IMAD R4, R13, R34, RZ ;  /* 0x000000220d047224 */ /* 0x000fe400078e02ff */
[----:B------:R-:W-:-:S04]  /*08b0*/  IMAD.WIDE.U32 R12, R34, R11, R20 ;  /* 0x0000000b220c7225 */ /* 0x000fc800078e0014 */
[----:B------:R-:W-:Y:S01]  /*08c0*/  IMAD R9, R35, R11, R4 ;  /* 0x0000000b23097224 */ /* 0x000fe200078e0204 */
[----:B------:R-:W-:Y:S01]  /*08d0*/  MOV R35, R25 ;  /* 0x0000001900237202 */ /* 0x000fe20000000f00 */
[----:B------:R-:W-:-:S03]  /*08e0*/  IMAD.MOV.U32 R34, RZ, RZ, R24 ;  /* 0x000000ffff227224 */ /* 0x000fc600078e0018 */
[----:B------:R-:W-:-:S07]  /*08f0*/  IADD3 R9, PT, PT, R9, R13, RZ ;  /* 0x0000000d09097210 */ /* 0x000fce0007ffe0ff */
.L_x_856:
[----:B------:R-:W-:Y:S05]  /*0900*/  BSYNC.RECONVERGENT B1 ;  /* 0x0000000000017941 */ /* 0x000fea0003800200 */
.L_x_854:
        /* <DEDUP_REMOVED lines=33> */
.L_x_858:
[----:B------:R-:W-:Y:S01]  /*0b20*/  MOV R26, R36 ;  /* 0x00000024001a7202 */ /* 0x000fe20000000f00 */
[----:B------:R-:W-:Y:S01]  /*0b30*/  IMAD.MOV.U32 R13, RZ, RZ, R37 ;  /* 0x000000ffff0d7224 */ /* 0x000fe200078e0025 */
[----:B------:R-:W-:Y:S01]  /*0b40*/  MOV R14, R20 ;  /* 0x00000014000e7202 */ /* 0x000fe20000000f00 */
[----:B------:R-:W-:Y:S01]  /*0b50*/  IMAD.MOV.U32 R11, RZ, RZ, R21 ;  /* 0x000000ffff0b7224 */ /* 0x000fe200078e0015 */
[----:B------:R-:W-:-:S07]  /*0b60*/  MOV R12, 0xb80 ;  /* 0x00000b80000c7802 */ /* 0x000fce0000000f00 */
[----:B------:R-:W-:Y:S05]  /*0b70*/  CALL.REL.NOINC `($__internal_20_$__cuda_sm20_div_s64) ;  /* 0x0000005c00cc7944 */ /* 0x000fea0003c00000 */
        /* <DEDUP_REMOVED lines=10> */
.L_x_859:
[----:B------:R-:W-:Y:S05]  /*0c20*/  BSYNC.RECONVERGENT B1 ;  /* 0x0000000000017941 */ /* 0x000fea0003800200 */
.L_x_857:
        /* <DEDUP_REMOVED lines=35> */
.L_x_861:
[----:B------:R-:W-:Y:S01]  /*0e60*/  IMAD.MOV.U32 R26, RZ, RZ, R34 ;  /* 0x000000ffff1a7224 */ /* 0x000fe200078e0022 */
[----:B------:R-:W-:Y:S01]  /*0e70*/  MOV R13, R35 ;  /* 0x00000023000d7202 */ /* 0x000fe20000000f00 */
[----:B------:R-:W-:Y:S01]  /*0e80*/  IMAD.MOV.U32 R14, RZ, RZ, R20 ;  /* 0x000000ffff0e7224 */ /* 0x000fe200078e0014 */
[----:B------:R-:W-:Y:S02]  /*0e90*/  MOV R11, R21 ;  /* 0x00000015000b7202 */ /* 0x000fe40000000f00 */
[----:B------:R-:W-:-:S07]  /*0ea0*/  MOV R12, 0xec0 ;  /* 0x00000ec0000c7802 */ /* 0x000fce0000000f00 */
[----:B------:R-:W-:Y:S05]  /*0eb0*/  CALL.REL.NOINC `($__internal_20_$__cuda_sm20_div_s64) ;  /* 0x0000005800fc7944 */ /* 0x000fea0003c00000 */
        /* <DEDUP_REMOVED lines=11> */
.L_x_862:
[----:B------:R-:W-:Y:S05]  /*0f70*/  BSYNC.RECONVERGENT B1 ;  /* 0x0000000000017941 */ /* 0x000fea0003800200 */
.L_x_860:
[----:B------:R-:W-:-:S05]  /*0f80*/  IADD3 R9, PT, PT, R8, -0x1, RZ ;  /* 0xffffffff08097810 */ /* 0x000fca0007ffe0ff */
[----:B------:R-:W-:-:S06]  /*0f90*/  IMAD.WIDE.U32 R20, R9, 0x8, R18 ;  /* 0x0000000809147825 */ /* 0x000fcc00078e0012 */
[----:B------:R-:W2:Y:S01]  /*0fa0*/  LDG.E.64 R20, desc[UR12][R20.64] ;  /* 0x0000000c14147981 */ /* 0x000ea2000c1e1b00 */
[----:B------:R-:W-:Y:S01]  /*0fb0*/  IMAD.MOV.U32 R6, RZ, RZ, R22 ;  /* 0x000000ffff067224 */ /* 0x000fe200078e0016 */
[----:B------:R-:W-:Y:S01]  /*0fc0*/  BSSY.RECONVERGENT B1, `(.L_x_863) ;  /* 0x0000030000017945 */ /* 0x000fe20003800200 */
[----:B------:R-:W-:Y:S02]  /*0fd0*/  IMAD R13, R13, R40, RZ ;  /* 0x000000280d0d7224 */ /* 0x000fe400078e02ff */
        /* <DEDUP_REMOVED lines=30> */
.L_x_864:
        /* <DEDUP_REMOVED lines=16> */
.L_x_865:
[----:B------:R-:W-:Y:S05]  /*12c0*/  BSYNC.RECONVERGENT B1 ;  /* 0x0000000000017941 */ /* 0x000fea0003800200 */
.L_x_863:
        /* <DEDUP_REMOVED lines=35> */
.L_x_867:
        /* <DEDUP_REMOVED lines=17> */
.L_x_868:
[----:B------:R-:W-:Y:S05]  /*1610*/  BSYNC.RECONVERGENT B1 ;  /* 0x0000000000017941 */ /* 0x000fea0003800200 */
.L_x_866:
        /* <DEDUP_REMOVED lines=35> */
.L_x_870:
        /* <DEDUP_REMOVED lines=16> */
.L_x_871:
[----:B------:R-:W-:Y:S05]  /*1950*/  BSYNC.RECONVERGENT B1 ;  /* 0x0000000000017941 */ /* 0x000fea0003800200 */
.L_x_869:
        /* <DEDUP_REMOVED lines=35> */
.L_x_873:
[----:B------:R-:W-:Y:S01]  /*1b90*/  MOV R26, R34 ;  /* 0x00000022001a7202 */ /* 0x000fe20000000f00 */
[----:B------:R-:W-:Y:S01]  /*1ba0*/  IMAD.MOV.U32 R13, RZ, RZ, R35 ;  /* 0x000000ffff0d7224 */ /* 0x000fe200078e0023 */
[----:B------:R-:W-:Y:S01]  /*1bb0*/  MOV R14, R20 ;  /* 0x00000014000e7202 */ /* 0x000fe20000000f00 */
[----:B------:R-:W-:Y:S01]  /*1bc0*/  IMAD.MOV.U32 R11, RZ, RZ, R21 ;  /* 0x000000ffff0b7224 */ /* 0x000fe200078e0015 */
[----:B------:R-:W-:-:S07]  /*1bd0*/  MOV R12, 0x1bf0 ;  /* 0x00001bf0000c7802 */ /* 0x000fce0000000f00 */
[----:B------:R-:W-:Y:S05]  /*1be0*/  CALL.REL.NOINC `($__internal_20_$__cuda_sm20_div_s64) ;  /* 0x0000004c00b07944 */ /* 0x000fea0003c00000 */
        /* <DEDUP_REMOVED lines=10> */
.L_x_874:
[----:B------:R-:W-:Y:S05]  /*1c90*/  BSYNC.RECONVERGENT B1 ;  /* 0x0000000000017941 */ /* 0x000fea0003800200 */
.L_x_872:
        /* <DEDUP_REMOVED lines=8> */
.L_x_850:
        /* <DEDUP_REMOVED lines=16> */
[----:B0-----:R-:W-:Y:S01]  /*1e20*/  IADD3 R10, PT, PT, R7, 0xffffffe, RZ ;  /* 0x0ffffffe070a7810 */ /* 0x001fe20007ffe0ff */
[----:B------:R-:W-:-:S05]  /*1e30*/  HFMA2 R7, -RZ, RZ, 0, 0 ;  /* 0x00000000ff077431 */ /* 0x000fca00000001ff */
        /* <DEDUP_REMOVED lines=18> */
.L_x_878:
[----:B------:R-:W-:Y:S01]  /*1f60*/  IMAD.MOV.U32 R26, RZ, RZ, R6 ;  /* 0x000000ffff1a7224 */ /* 0x000fe200078e0006 */
[----:B------:R-:W-:Y:S01]  /*1f70*/  MOV R13, R7 ;  /* 0x00000007000d7202 */ /* 0x000fe20000000f00 */
[----:B------:R-:W-:Y:S01]  /*1f80*/  IMAD.MOV.U32 R14, RZ, RZ, R16 ;  /* 0x000000ffff0e7224 */ /* 0x000fe200078e0010 */
[----:B------:R-:W-:Y:S02]  /*1f90*/  MOV R11, R17 ;  /* 0x00000011000b7202 */ /* 0x000fe40000000f00 */
[----:B------:R-:W-:-:S07]  /*1fa0*/  MOV R12, 0x1fc0 ;  /* 0x00001fc0000c7802 */ /* 0x000fce0000000f00 */
[----:B------:R-:W-:Y:S05]  /*1fb0*/  CALL.REL.NOINC `($__internal_20_$__cuda_sm20_div_s64) ;  /* 0x0000004800bc7944 */ /* 0x000fea0003c00000 */
[----:B------:R-:W-:-:S05]  /*1fc0*/  IADD3 R13, P0, PT, RZ, -R24, RZ ;  /* 0x80000018ff0d7210 */ /* 0x000fca0007f1e0ff */
[----:B------:R-:W-:Y:S02]  /*1fd0*/  IMAD.X R11, RZ, RZ, ~R25, P0 ;  /* 0x000000ffff0b7224 */ /* 0x000fe400000e0e19 */
[----:B------:R-:W-:-:S04]  /*1fe0*/  IMAD.WIDE.U32 R6, R16, R13, R6 ;  /* 0x0000000d10067225 */ /* 0x000fc800078e0006 */
[----:B------:R-:W-:Y:S01]  /*1ff0*/  IMAD R11, R11, R16, RZ ;  /* 0x000000100b0b7224 */ /* 0x000fe200078e02ff */
[----:B------:R-:W-:Y:S02]  /*2000*/  MOV R35, R6 ;  /* 0x0000000600237202 */ /* 0x000fe40000000f00 */
[----:B------:R-:W-:Y:S01]  /*2010*/  MOV R6, R24 ;  /* 0x0000001800067202 */ /* 0x000fe20000000f00 */
[----:B------:R-:W-:-:S04]  /*2020*/  IMAD R11, R17, R13, R11 ;  /* 0x0000000d110b7224 */ /* 0x000fc800078e020b */
[----:B------:R-:W-:Y:S02]  /*2030*/  IMAD.IADD R13, R7, 0x1, R11 ;  /* 0x00000001070d7824 */ /* 0x000fe400078e020b */
[----:B------:R-:W-:-:S07]  /*2040*/  IMAD.MOV.U32 R7, RZ, RZ, R25 ;  /* 0x000000ffff077224 */ /* 0x000fce00078e0019 */
.L_x_879:
[----:B------:R-:W-:Y:S05]  /*2050*/  BSYNC.RECONVERGENT B1 ;  /* 0x0000000000017941 */ /* 0x000fea0003800200 */
.L_x_877:
        /* <DEDUP_REMOVED lines=34> */
.L_x_881:
[----:B------:R-:W-:Y:S01]  /*2280*/  IMAD.MOV.U32 R26, RZ, RZ, R20 ;  /* 0x000000ffff1a7224 */ /* 0x000fe200078e0014 */
[----:B------:R-:W-:Y:S01]  /*2290*/  MOV R13, R9 ;  /* 0x00000009000d7202 */ /* 0x000fe20000000f00 */
[----:B------:R-:W-:Y:S01]  /*22a0*/  IMAD.MOV.U32 R14, RZ, RZ, R16 ;  /* 0x000000ffff0e7224 */ /* 0x000fe200078e0010 */
[----:B------:R-:W-:Y:S02]  /*22b0*/  MOV R11, R17 ;  /* 0x00000011000b7202 */ /* 0x000fe40000000f00 */
[----:B------:R-:W-:-:S07]  /*22c0*/  MOV R12, 0x22e0 ;  /* 0x000022e0000c7802 */ /* 0x000fce0000000f00 */
[----:B------:R-:W-:Y:S05]  /*22d0*/  CALL.REL.NOINC `($__internal_20_$__cuda_sm20_div_s64) ;  /* 0x0000004400f47944 */ /* 0x000fea0003c00000 */
[----:B------:R-:W-:Y:S01]  /*22e0*/  IADD3 R11, P0, PT, RZ, -R24, RZ ;  /* 0x80000018ff0b7210 */ /* 0x000fe20007f1e0ff */
[--C-:B------:R-:W-:Y:S01]  /*22f0*/  IMAD.MOV.U32 R19, RZ, RZ, R25.reuse ;  /* 0x000000ffff137224 */ /* 0x100fe200078e0019 */
[----:B------:R-:W-:Y:S02]  /*2300*/  MOV R4, R20 ;  /* 0x0000001400047202 */ /* 0x000fe40000000f00 */
[----:B------:R-:W-:Y:S01]  /*2310*/  MOV R18, R24 ;  /* 0x0000001800127202 */ /* 0x000fe20000000f00 */
[----:B------:R-:W-:-:S04]  /*2320*/  IMAD.X R5, RZ, RZ, ~R25, P0 ;  /* 0x000000ffff057224 */ /* 0x000fc800000e0e19 */
[----:B------:R-:W-:Y:S02]  /*2330*/  IMAD R10, R5, R16, RZ ;  /* 0x00000010050a7224 */ /* 0x000fe400078e02ff */
[----:B------:R-:W-:Y:S02]  /*2340*/  IMAD.MOV.U32 R5, RZ, RZ, R9 ;  /* 0x000000ffff057224 */ /* 0x000fe400078e0009 */
[----:B------:R-:W-:-:S04]  /*2350*/  IMAD.WIDE.U32 R4, R16, R11, R4 ;  /* 0x0000000b10047225 */ /* 0x000fc800078e0004 */
[----:B------:R-:W-:Y:S01]  /*2360*/  IMAD R11, R17, R11, R10 ;  /* 0x0000000b110b7224 */ /* 0x000fe200078e020a */
[----:B------:R-:W-:-:S03]  /*2370*/  MOV R9, R4 ;  /* 0x0000000400097202 */ /* 0x000fc60000000f00 */
[----:B------:R-:W-:-:S07]  /*2380*/  IMAD.IADD R11, R11, 0x1, R5 ;  /* 0x000000010b0b7824 */ /* 0x000fce00078e0205 */
.L_x_882:
[----:B------:R-:W-:Y:S05]  /*2390*/  BSYNC.RECONVERGENT B1 ;  /* 0x0000000000017941 */ /* 0x000fea0003800200 */
.L_x_880:
[----:B------:R-:W0:Y:S01]  /*23a0*/  LDC.64 R16, c[0x0][0x390] ;  /* 0x0000e400ff107b82 */ /* 0x000e220000000a00 */
[----:B------:R-:W-:-:S05]  /*23b0*/  IADD3 R4, PT, PT, R8, -0x1, RZ ;  /* 0xffffffff08047810 */ /* 0x000fca0007ffe0ff */
[----:B0-----:R-:W-:-:S06]  /*23c0*/  IMAD.WIDE.U32 R16, R4, 0x8, R16 ;  /* 0x0000000804107825 */ /* 0x001fcc00078e0010 */
        /* <DEDUP_REMOVED lines=33> */
.L_x_884:
        /* <DEDUP_REMOVED lines=16> */
.L_x_885:
[----:B------:R-:W-:Y:S05]  /*26e0*/  BSYNC.RECONVERGENT B1 ;  /* 0x0000000000017941 */ /* 0x000fea0003800200 */
.L_x_883:
        /* <DEDUP_REMOVED lines=35> */
.L_x_887:
[----:B------:R-:W-:Y:S01]  /*2920*/  IMAD.MOV.U32 R26, RZ, RZ, R18 ;  /* 0x000000ffff1a7224 */ /* 0x000fe200078e0012 */
[----:B------:R-:W-:Y:S01]  /*2930*/  MOV R13, R19 ;  /* 0x00000013000d7202 */ /* 0x000fe20000000f00 */
[----:B------:R-:W-:Y:S01]  /*2940*/  IMAD.MOV.U32 R14, RZ, RZ, R16 ;  /* 0x000000ffff0e7224 */ /* 0x000fe200078e0010 */
[----:B------:R-:W-:Y:S02]  /*2950*/  MOV R11, R17 ;  /* 0x00000011000b7202 */ /* 0x000fe40000000f00 */
[----:B------:R-:W-:-:S07]  /*2960*/  MOV R12, 0x2980 ;  /* 0x00002980000c7802 */ /* 0x000fce0000000f00 */
[----:B------:R-:W-:Y:S05]  /*2970*/  CALL.REL.NOINC `($__internal_20_$__cuda_sm20_div_s64) ;  /* 0x00000040004c7944 */ /* 0x000fea0003c00000 */
        /* <DEDUP_REMOVED lines=10> */
.L_x_888:
[----:B------:R-:W-:Y:S05]  /*2a20*/  BSYNC.RECONVERGENT B1 ;  /* 0x0000000000017941 */ /* 0x000fea0003800200 */
.L_x_886:
[----:B------:R-:W-:Y:S01]  /*2a30*/  IMAD R11, R11, R38, RZ ;  /* 0x000000260b0b7224 */ /* 0x000fe200078e02ff */
[----:B------:R-:W-:Y:S01]  /*2a40*/  IADD3 R8, PT, PT, R8, -0x2, RZ ;  /* 0xfffffffe08087810 */ /* 0x000fe20007ffe0ff */
[----:B------:R-:W-:Y:S02]  /*2a50*/  IMAD.MOV.U32 R36, RZ, RZ, R22 ;  /* 0x000000ffff247224 */ /* 0x000fe400078e0016 */
[-C--:B------:R-:W-:Y:S02]  /*2a60*/  IMAD R11, R39, R10.reuse, R11 ;  /* 0x0000000a270b7224 */ /* 0x080fe400078e020b */
[----:B------:R-:W-:-:S04]  /*2a70*/  IMAD.WIDE.U32 R22, R38, R10, R36 ;  /* 0x0000000a26167225 */ /* 0x000fc800078e0024 */
[----:B------:R-:W-:-:S07]  /*2a80*/  IMAD.IADD R23, R23, 0x1, R11 ;  /* 0x0000000117177824 */ /* 0x000fce00078e020b */
.L_x_876:
        /* <DEDUP_REMOVED lines=30> */
.L_x_890:
[----:B------:R-:W-:Y:S01]  /*2c70*/  IMAD.MOV.U32 R18, RZ, RZ, R6 ;  /* 0x000000ffff127224 */ /* 0x000fe200078e0006 */
[----:B------:R-:W-:Y:S01]  /*2c80*/  MOV R19, R7 ;  /* 0x0000000700137202 */ /* 0x000fe20000000f00 */
[----:B------:R-:W-:Y:S01]  /*2c90*/  IMAD.MOV.U32 R24, RZ, RZ, R10 ;  /* 0x000000ffff187224 */ /* 0x000fe200078e000a */
[----:B------:R-:W-:Y:S02]  /*2ca0*/  MOV R21, R11 ;  /* 0x0000000b00157202 */ /* 0x000fe40000000f00 */
[----:B------:R-:W-:-:S07]  /*2cb0*/  MOV R26, 0x2cd0 ;  /* 0x00002cd0001a7802 */ /* 0x000fce0000000f00 */
[----:B------:R-:W-:Y:S05]  /*2cc0*/  CALL.REL.NOINC `($__internal_21_$__cuda_sm20_rem_s64) ;  /* 0x0000004000c47944 */ /* 0x000fea0003c00000 */
.L_x_891:
[----:B------:R-:W-:Y:S05]  /*2cd0*/  BSYNC.RECONVERGENT B1 ;  /* 0x0000000000017941 */ /* 0x000fea0003800200 */
.L_x_889:
        /* <DEDUP_REMOVED lines=19> */
[----:B------:R-:W-:-:S06]  /*2e10*/  IMAD.HI.U32 R11, R7, R11, R6 ;  /* 0x0000000b070b7227 */ /* 0x000fcc00078e0006 */
[----:B------:R-:W-:-:S04]  /*2e20*/  IMAD.HI.U32 R6, R11, R20, RZ ;  /* 0x000000140b067227 */ /* 0x000fc800078e00ff */
[----:B------:R-:W-:-:S04]  /*2e30*/  IMAD.MOV R7, RZ, RZ, -R6 ;  /* 0x000000ffff077224 */ /* 0x000fc800078e0a06 */
[----:B------:R-:W-:Y:S01]  /*2e40*/  IMAD R6, R10, R7, R20 ;  /* 0x000000070a067224 */ /* 0x000fe200078e0214 */
[----:B------:R-:W-:-:S04]  /*2e50*/  MOV R7, RZ ;  /* 0x000000ff00077202 */ /* 0x000fc80000000f00 */
[----:B------:R-:W-:-:S13]  /*2e60*/  ISETP.GE.U32.AND P0, PT, R6, R10, PT ;  /* 0x0000000a0600720c */ /* 0x000fda0003f06070 */
[----:B------:R-:W-:-:S04]  /*2e70*/  @P0 IADD3 R6, PT, PT, -R10, R6, RZ ;  /* 0x000000060a060210 */ /* 0x000fc80007ffe1ff */
[----:B------:R-:W-:-:S13]  /*2e80*/  ISETP.GE.U32.AND P0, PT, R6, R10, PT ;  /* 0x0000000a0600720c */ /* 0x000fda0003f06070 */
[----:B------:R-:W-:Y:S01]  /*2e90*/  @P0 IMAD.IADD R6, R6, 0x1, -R10 ;  /* 0x0000000106060824 */ /* 0x000fe200078e0a0a */
[----:B------:R-:W-:Y:S01]  /*2ea0*/  @!P1 LOP3.LUT R6, RZ, R10, RZ, 0x33, !PT ;  /* 0x0000000aff069212 */ /* 0x000fe200078e33ff */
[----:B------:R-:W-:Y:S06]  /*2eb0*/  BRA `(.L_x_894) ;  /* 0x0000000000187947 */ /* 0x000fec0003800000 */
.L_x_893:
[----:B------:R-:W-:Y:S01]  /*2ec0*/  IMAD.MOV.U32 R24, RZ, RZ, R10 ;  /* 0x000000ffff187224 */ /* 0x000fe200078e000a */
[----:B------:R-:W-:Y:S01]  /*2ed0*/  MOV R21, R11 ;  /* 0x0000000b00157202 */ /* 0x000fe20000000f00 */
[----:B------:R-:W-:Y:S01]  /*2ee0*/  IMAD.MOV.U32 R18, RZ, RZ, R20 ;  /* 0x000000ffff127224 */ /* 0x000fe200078e0014 */
[----:B------:R-:W-:Y:S02]  /*2ef0*/  MOV R19, R9 ;  /* 0x0000000900137202 */ /* 0x000fe40000000f00 */
[----:B------:R-:W-:-:S07]  /*2f00*/  MOV R26, 0x2f20 ;  /* 0x00002f20001a7802 */ /* 0x000fce0000000f00 */
[----:B------:R-:W-:Y:S05]  /*2f10*/  CALL.REL.NOINC `($__internal_21_$__cuda_sm20_rem_s64) ;  /* 0x0000004000307944 */ /* 0x000fea0003c00000 */
.L_x_894:
[----:B------:R-:W-:Y:S05]  /*2f20*/  BSYNC.RECONVERGENT B1 ;  /* 0x0000000000017941 */ /* 0x000fea0003800200 */
.L_x_892:
[----:B------:R-:W-:Y:S02]  /*2f30*/  IMAD R7, R7, R16, RZ ;  /* 0x0000001007077224 */ /* 0x000fe400078e02ff */
[----:B------:R-:W-:-:S04]  /*2f40*/  IMAD.WIDE.U32 R22, R16, R6, R22 ;  /* 0x0000000610167225 */ /* 0x000fc800078e0016 */
[----:B------:R-:W-:-:S04]  /*2f50*/  IMAD R7, R17, R6, R7 ;  /* 0x0000000611077224 */ /* 0x000fc800078e0207 */
[----:B------:R-:W-:-:S07]  /*2f60*/  IMAD.IADD R23, R23, 0x1, R7 ;  /* 0x0000000117177824 */ /* 0x000fce00078e0207 */
.L_x_849:
[----:B------:R-:W0:Y:S02]  /*2f70*/  LDCU.64 UR4, c[0x0][0x388] ;  /* 0x00007100ff0477ac */ /* 0x000e240008000a00 */
[----:B0-----:R-:W-:Y:S02]  /*2f80*/  LEA R8, P1, R22, UR4, 0x2 ;  /* 0x0000000416087c11 */ /* 0x001fe4000f8210ff */
[----:B------:R-:W-:Y:S02]  /*2f90*/  LEA R6, P0, R4, UR4, 0x2 ;  /* 0x0000000404067c11 */ /* 0x000fe4000f8010ff */
[----:B------:R-:W-:Y:S02]  /*2fa0*/  LEA.HI.X R9, R22, UR5, R23, 0x2, P1 ;  /* 0x0000000516097c11 */ /* 0x000fe400088f1417 */
[----:B------:R-:W-:-:S04]  /*2fb0*/  LEA.HI.X R7, R4, UR5, R5, 0x2, P0 ;  /* 0x0000000504077c11 */ /* 0x000fc800080f1405 */
[----:B------:R-:W2:Y:S04]  /*2fc0*/  LDG.E R9, desc[UR12][R8.64] ;  /* 0x0000000c08097981 */ /* 0x000ea8000c1e1900 */
[----:B------:R-:W2:Y:S02]  /*2fd0*/  LDG.E R6, desc[UR12][R6.64] ;  /* 0x0000000c06067981 */ /* 0x000ea4000c1e1900 */
[----:B--2---:R-:W-:-:S05]  /*2fe0*/  FMNMX R4, R6, R9, !PT ;  /* 0x0000000906047209 */ /* 0x004fca0007800000 */
[----:B------:R0:W-:Y:S01]  /*2ff0*/  STS [R3], R4 ;  /* 0x0000000403007388 */ /* 0x0001e20000000800 */
[----:B------:R-:W-:Y:S05]  /*3000*/  BRA `(.L_x_895) ;  /* 0x0000003400b87947 */ /* 0x000fea0003800000 */
.L_x_848:
[----:B------:R-:W-:-:S04]  /*3010*/  ISETP.GE.U32.AND P0, PT, R6, UR8, PT ;  /* 0x0000000806007c0c */ /* 0x000fc8000bf06070 */
[----:B------:R-:W-:-:S13]  /*3020*/  ISETP.GE.U32.AND.EX P0, PT, RZ, UR9, PT, P0 ;  /* 0x00000009ff007c0c */ /* 0x000fda000bf06100 */
[----:B------:R-:W-:Y:S05]  /*3030*/  @P0 BRA `(.L_x_895) ;  /* 0x0000003400ac0947 */ /* 0x000fea0003800000 */
[----:B------:R-:W0:Y:S01]  /*3040*/  S2R R5, SR_CTAID.Y ;  /* 0x0000000000057919 */ /* 0x000e220000002600 */
[----:B------:R-:W-:Y:S01]  /*3050*/  ISETP.GE.AND P0, PT, R10, RZ, PT ;  /* 0x000000ff0a00720c */ /* 0x000fe20003f06270 */
[----:B------:R-:W-:-:S03]  /*3060*/  HFMA2 R7, -RZ, RZ, 0, 0 ;  /* 0x00000000ff077431 */ /* 0x000fc600000001ff */
[----:B0-----:R-:W-:-:S04]  /*3070*/  IMAD.WIDE.U32 R18, R5, UR8, R6 ;  /* 0x0000000805127c25 */ /* 0x001fc8000f8e0006 */
[----:B------:R-:W-:-:S05]  /*3080*/  IMAD R5, R5, UR9, R19 ;  /* 0x0000000905057c24 */ /* 0x000fca000f8e0213 */
[----:B------:R-:W-:Y:S05]  /*3090*/  @!P0 BRA `(.L_x_896) ;  /* 0x00000034008c8947 */ /* 0x000fea0003800000 */
[----:B------:R-:W-:Y:S01]  /*30a0*/  ISETP.GE.U32.AND P0, PT, R10, 0x7, PT ;  /* 0x000000070a00780c */ /* 0x000fe20003f06070 */
[----:B------:R-:W-:Y:S01]  /*30b0*/  IMAD.MOV.U32 R19, RZ, RZ, R5 ;  /* 0x000000ffff137224 */ /* 0x000fe200078e0005 */
[----:B------:R-:W-:-:S11]  /*30c0*/  LOP3.LUT R15, R11, 0x7, RZ, 0xc0, !PT ;  /* 0x000000070b0f7812 */ /* 0x000fd600078ec0ff */
[----:B------:R-:W-:Y:S05]  /*30d0*/  @!P0 BRA `(.L_x_897) ;  /* 0x0000001c00388947 */ /* 0x000fea0003800000 */
[----:B------:R-:W0:Y:S01]  /*30e0*/  LDC.64 R34, c[0x0][0x390] ;  /* 0x0000e400ff227b82 */ /* 0x000e220000000a00 */
[C---:B------:R-:W-:Y:S02]  /*30f0*/  LOP3.LUT R6, R11.reuse, 0xfffffff8, RZ, 0xc0, !PT ;  /* 0xfffffff80b067812 */ /* 0x040fe400078ec0ff */
[----:B------:R-:W-:-:S03]  /*3100*/  IADD3 R10, PT, PT, R11, -0x4, RZ ;  /* 0xfffffffc0b0a7810 */ /* 0x000fc60007ffe0ff */
[----:B------:R-:W-:Y:S02]  /*3110*/  IMAD.MOV R6, RZ, RZ, -R6 ;  /* 0x000000ffff067224 */ /* 0x000fe400078e0a06 */
[----:B------:R-:W1:Y:S05]  /*3120*/  LDC.64 R16, c[0x0][0x398] ;  /* 0x0000e600ff107b82 */ /* 0x000e6a0000000a00 */
.L_x_922:
[----:B------:R-:W-:-:S05]  /*3130*/  IADD3 R5, PT, PT, R10, 0x3, RZ ;  /* 0x000000030a057810 */ /* 0x000fca0007ffe0ff */
        /* <DEDUP_REMOVED lines=29> */
.L_x_899:
        /* <DEDUP_REMOVED lines=11> */
[----:B------:R-:W-:-:S04]  /*33c0*/  IMAD R7, R7, R20, RZ ;  /* 0x0000001407077224 */ /* 0x000fc800078e02ff */
[----:B------:R-:W-:Y:S01]  /*33d0*/  IMAD R7, R21, R11, R7 ;  /* 0x0000000b15077224 */ /* 0x000fe200078e0207 */
[----:B------:R-:W-:-:S03]  /*33e0*/  MOV R21, R12 ;  /* 0x0000000c00157202 */ /* 0x000fc60000000f00 */
[----:B------:R-:W-:-:S07]  /*33f0*/  IMAD.IADD R11, R13, 0x1, R7 ;  /* 0x000000010d0b7824 */ /* 0x000fce00078e0207 */
.L_x_900:
[----:B------:R-:W-:Y:S05]  /*3400*/  BSYNC.RECONVERGENT B1 ;  /* 0x0000000000017941 */ /* 0x000fea0003800200 */
.L_x_898:
[----:B------:R-:W0:Y:S01]  /*3410*/  LDC.64 R18, c[0x0][0x390] ;  /* 0x0000e400ff127b82 */ /* 0x000e220000000a00 */
[----:B------:R-:W-:-:S07]  /*3420*/  IADD3 R7, PT, PT, R10, 0x2, RZ ;  /* 0x000000020a077810 */ /* 0x000fce0007ffe0ff */
        /* <DEDUP_REMOVED lines=37> */
.L_x_902:
[----:B------:R-:W-:Y:S01]  /*3680*/  IMAD.MOV.U32 R26, RZ, RZ, R36 ;  /* 0x000000ffff1a7224 */ /* 0x000fe200078e0024 */
[----:B------:R-:W-:Y:S01]  /*3690*/  MOV R13, R37 ;  /* 0x00000025000d7202 */ /* 0x000fe20000000f00 */
[----:B------:R-:W-:Y:S01]  /*36a0*/  IMAD.MOV.U32 R14, RZ, RZ, R38 ;  /* 0x000000ffff0e7224 */ /* 0x000fe200078e0026 */
[----:B------:R-:W-:Y:S02]  /*36b0*/  MOV R11, R39 ;  /* 0x00000027000b7202 */ /* 0x000fe40000000f00 */
[----:B------:R-:W-:-:S07]  /*36c0*/  MOV R12, 0x36e0 ;  /* 0x000036e0000c7802 */ /* 0x000fce0000000f00 */
[----:B-1----:R-:W-:Y:S05]  /*36d0*/  CALL.REL.NOINC `($__internal_20_$__cuda_sm20_div_s64) ;  /* 0x0000003000f47944 */ /* 0x002fea0003c00000 */
        /* <DEDUP_REMOVED lines=11> */
.L_x_903:
[----:B------:R-:W-:Y:S05]  /*3790*/  BSYNC.RECONVERGENT B1 ;  /* 0x0000000000017941 */ /* 0x000fea0003800200 */
.L_x_901:
[----:B------:R-:W-:Y:S01]  /*37a0*/  IADD3 R5, PT, PT, R10, 0x1, RZ ;  /* 0x000000010a057810 */ /* 0x000fe20007ffe0ff */
        /* <DEDUP_REMOVED lines=36> */
.L_x_905:
        /* <DEDUP_REMOVED lines=8> */
[----:B------:R-:W-:Y:S02]  /*3a70*/  MOV R12, R36 ;  /* 0x00000024000c7202 */ /* 0x000fe40000000f00 */
[----:B------:R-:W-:Y:S01]  /*3a80*/  MOV R20, R24 ;  /* 0x0000001800147202 */ /* 0x000fe20000000f00 */
[----:B------:R-:W-:Y:S02]  /*3a90*/  IMAD.X R11, RZ, RZ, ~R25, P0 ;  /* 0x000000ffff0b7224 */ /* 0x000fe400000e0e19 */
[----:B------:R-:W-:-:S04]  /*3aa0*/  IMAD.WIDE.U32 R12, R40, R21, R12 ;  /* 0x00000015280c7225 */ /* 0x000fc800078e000c */
[----:B------:R-:W-:-:S04]  /*3ab0*/  IMAD R11, R11, R40, RZ ;  /* 0x000000280b0b7224 */ /* 0x000fc800078e02ff */
[----:B------:R-:W-:Y:S01]  /*3ac0*/  IMAD R11, R41, R21, R11 ;  /* 0x00000015290b7224 */ /* 0x000fe200078e020b */
[----:B------:R-:W-:Y:S01]  /*3ad0*/  MOV R41, R12 ;  /* 0x0000000c00297202 */ /* 0x000fe20000000f00 */
[----:B------:R-:W-:Y:S02]  /*3ae0*/  IMAD.MOV.U32 R21, RZ, RZ, R25 ;  /* 0x000000ffff157224 */ /* 0x000fe400078e0019 */
[----:B------:R-:W-:-:S07]  /*3af0*/  IMAD.IADD R11, R13, 0x1, R11 ;  /* 0x000000010d0b7824 */ /* 0x000fce00078e020b */
.L_x_906:
[----:B------:R-:W-:Y:S05]  /*3b00*/  BSYNC.RECONVERGENT B1 ;  /* 0x0000000000017941 */ /* 0x000fea0003800200 */
.L_x_904:
        /* <DEDUP_REMOVED lines=38> */
.L_x_908:
[----:B------:R-:W-:Y:S01]  /*3d70*/  MOV R26, R20 ;  /* 0x00000014001a7202 */ /* 0x000fe20000000f00 */
[----:B------:R-:W-:Y:S01]  /*3d80*/  IMAD.MOV.U32 R13, RZ, RZ, R21 ;  /* 0x000000ffff0d7224 */ /* 0x000fe200078e0015 */
[----:B------:R-:W-:Y:S01]  /*3d90*/  MOV R14, R36 ;  /* 0x00000024000e7202 */ /* 0x000fe20000000f00 */
[----:B------:R-:W-:Y:S01]  /*3da0*/  IMAD.MOV.U32 R11, RZ, RZ, R37 ;  /* 0x000000ffff0b7224 */ /* 0x000fe200078e0025 */
[----:B------:R-:W-:-:S07]  /*3db0*/  MOV R12, 0x3dd0 ;  /* 0x00003dd0000c7802 */ /* 0x000fce0000000f00 */
[----:B-1----:R-:W-:Y:S05]  /*3dc0*/  CALL.REL.NOINC `($__internal_20_$__cuda_sm20_div_s64) ;  /* 0x0000002c00387944 */ /* 0x002fea0003c00000 */
        /* <DEDUP_REMOVED lines=11> */
.L_x_909:
[----:B------:R-:W-:Y:S05]  /*3e80*/  BSYNC.RECONVERGENT B1 ;  /* 0x0000000000017941 */ /* 0x000fea0003800200 */
.L_x_907:
[C---:B------:R-:W-:Y:S02]  /*3e90*/  VIADD R4, R10.reuse, 0xffffffff ;  /* 0xffffffff0a047836 */ /* 0x040fe40000000000 */
        /* <DEDUP_REMOVED lines=37> */
.L_x_911:
        /* <DEDUP_REMOVED lines=17> */
.L_x_912:
[----:B------:R-:W-:Y:S05]  /*4200*/  BSYNC.RECONVERGENT B1 ;  /* 0x0000000000017941 */ /* 0x000fea0003800200 */
.L_x_910:
        /* <DEDUP_REMOVED lines=40> */
.L_x_914:
        /* <DEDUP_REMOVED lines=17> */
.L_x_915:
[----:B------:R-:W-:Y:S05]  /*45a0*/  BSYNC.RECONVERGENT B1 ;  /* 0x0000000000017941 */ /* 0x000fea0003800200 */
.L_x_913:
        /* <DEDUP_REMOVED lines=37> */
[----:B------:R-:W-:Y:S02]  /*4800*/  IMAD R37, R22, R37, R20 ;  /* 0x0000002516257224 */ /* 0x000fe400078e0214 */
[----:B------:R-:W-:Y:S01]  /*4810*/  IMAD.MOV.U32 R20, RZ, RZ, R13 ;  /* 0x000000ffff147224 */ /* 0x000fe200078e000d */
[----:B------:R-:W-:Y:S06]  /*4820*/  BRA `(.L_x_918) ;  /* 0x0000000000447947 */ /* 0x000fec0003800000 */
.L_x_917:
        /* <DEDUP_REMOVED lines=17> */
.L_x_918:
[----:B------:R-:W-:Y:S05]  /*4940*/  BSYNC.RECONVERGENT B1 ;  /* 0x0000000000017941 */ /* 0x000fea0003800200 */
.L_x_916:
[----:B------:R-:W0:Y:S08]  /*4950*/  LDC.64 R22, c[0x0][0x390] ;  /* 0x0000e400ff167b82 */ /* 0x000e300000000a00 */
        /* <DEDUP_REMOVED lines=37> */
.L_x_920:
        /* <DEDUP_REMOVED lines=17> */
.L_x_921:
[----:B------:R-:W-:Y:S05]  /*4cc0*/  BSYNC.RECONVERGENT B1 ;  /* 0x0000000000017941 */ /* 0x000fea0003800200 */
.L_x_919:
[----:B-1----:R-:W-:-:S06]  /*4cd0*/  IMAD.WIDE.U32 R4, R5, 0x8, R16 ;  /* 0x0000000805047825 */ /* 0x002fcc00078e0010 */
[----:B------:R-:W2:Y:S01]  /*4ce0*/  LDG.E.64 R4, desc[UR12][R4.64] ;  /* 0x0000000c04047981 */ /* 0x000ea2000c1e1b00 */
[----:B------:R-:W-:Y:S01]  /*4cf0*/  VIADD R6, R6, 0x8 ;  /* 0x0000000806067836 */ /* 0x000fe20000000000 */
[----:B------:R-:W-:Y:S01]  /*4d00*/  MOV R13, R7 ;  /* 0x00000007000d7202 */ /* 0x000fe20000000f00 */
[----:B------:R-:W-:Y:S02]  /*4d10*/  IMAD.MOV.U32 R12, RZ, RZ, R36 ;  /* 0x000000ffff0c7224 */ /* 0x000fe400078e0024 */
[----:B------:R-:W-:Y:S01]  /*4d20*/  VIADD R10, R10, 0xfffffff8 ;  /* 0xfffffff80a0a7836 */ /* 0x000fe20000000000 */
[----:B------:R-:W-:Y:S01]  /*4d30*/  ISETP.NE.AND P0, PT, R6, RZ, PT ;  /* 0x000000ff0600720c */ /* 0x000fe20003f05270 */
[-C--:B--2---:R-:W-:Y:S02]  /*4d40*/  IMAD R7, R5, R21.reuse, RZ ;  /* 0x0000001505077224 */ /* 0x084fe400078e02ff */
[----:B------:R-:W-:-:S04]  /*4d50*/  IMAD.WIDE.U32 R12, R4, R21, R12 ;  /* 0x00000015040c7225 */ /* 0x000fc800078e000c */
[----:B------:R-:W-:Y:S01]  /*4d60*/  IMAD R7, R4, R11, R7 ;  /* 0x0000000b04077224 */ /* 0x000fe200078e0207 */
[----:B------:R-:W-:-:S04]  /*4d70*/  LEA R8, P1, R12, R8, 0x2 ;  /* 0x000000080c087211 */ /* 0x000fc800078210ff */
[----:B------:R-:W-:-:S04]  /*4d80*/  IADD3 R7, PT, PT, R13, R7, RZ ;  /* 0x000000070d077210 */ /* 0x000fc80007ffe0ff */
[----:B------:R-:W-:Y:S01]  /*4d90*/  LEA.HI.X R9, R12, R9, R7, 0x2, P1 ;  /* 0x000000090c097211 */ /* 0x000fe200008f1407 */
[----:B------:R-:W-:Y:S06]  /*4da0*/  @P0 BRA `(.L_x_922) ;  /* 0xffffffe000e00947 */ /* 0x000fec000383ffff */
[----:B------:R-:W-:-:S07]  /*4db0*/  IADD3 R10, PT, PT, R10, 0x3, RZ ;  /* 0x000000030a0a7810 */ /* 0x000fce0007ffe0ff */
.L_x_897:
        /* <DEDUP_REMOVED lines=37> */
.L_x_925:
[----:B------:R-:W-:Y:S01]  /*5010*/  MOV R26, R18 ;  /* 0x00000012001a7202 */ /* 0x000fe20000000f00 */
[----:B------:R-:W-:Y:S01]  /*5020*/  IMAD.MOV.U32 R13, RZ, RZ, R19 ;  /* 0x000000ffff0d7224 */ /* 0x000fe200078e0013 */
[----:B------:R-:W-:Y:S01]  /*5030*/  MOV R14, R6 ;  /* 0x00000006000e7202 */ /* 0x000fe20000000f00 */
[----:B------:R-:W-:Y:S01]  /*5040*/  IMAD.MOV.U32 R11, RZ, RZ, R7 ;  /* 0x000000ffff0b7224 */ /* 0x000fe200078e0007 */
[----:B------:R-:W-:-:S07]  /*5050*/  MOV R12, 0x5070 ;  /* 0x00005070000c7802 */ /* 0x000fce0000000f00 */
[----:B------:R-:W-:Y:S05]  /*5060*/  CALL.REL.NOINC `($__internal_20_$__cuda_sm20_div_s64) ;  /* 0x0000001800907944 */ /* 0x000fea0003c00000 */
        /* <DEDUP_REMOVED lines=9> */
.L_x_926:
[----:B------:R-:W-:Y:S05]  /*5100*/  BSYNC.RECONVERGENT B1 ;  /* 0x0000000000017941 */ /* 0x000fea0003800200 */
.L_x_924:
[----:B------:R-:W0:Y:S01]  /*5110*/  LDC.64 R6, c[0x0][0x390] ;  /* 0x0000e400ff067b82 */ /* 0x000e220000000a00 */
[----:B------:R-:W-:-:S07]  /*5120*/  VIADD R4, R10, 0xffffffff ;  /* 0xffffffff0a047836 */ /* 0x000fce0000000000 */
        /* <DEDUP_REMOVED lines=37> */
.L_x_928:
        /* <DEDUP_REMOVED lines=17> */
.L_x_929:
[----:B------:R-:W-:Y:S05]  /*5490*/  BSYNC.RECONVERGENT B1 ;  /* 0x0000000000017941 */ /* 0x000fea0003800200 */
.L_x_927:
        /* <DEDUP_REMOVED lines=40> */
.L_x_931:
[----:B------:R-:W-:Y:S01]  /*5720*/  MOV R26, R18 ;  /* 0x00000012001a7202 */ /* 0x000fe20000000f00 */
[----:B------:R-:W-:Y:S01]  /*5730*/  IMAD.MOV.U32 R14, RZ, RZ, R20 ;  /* 0x000000ffff0e7224 */ /* 0x000fe200078e0014 */
[----:B------:R-:W-:Y:S02]  /*5740*/  MOV R13, R19 ;  /* 0x00000013000d7202 */ /* 0x000fe40000000f00 */
[----:B------:R-:W-:Y:S02]  /*5750*/  MOV R11, R21 ;  /* 0x00000015000b7202 */ /* 0x000fe40000000f00 */
[----:B------:R-:W-:-:S07]  /*5760*/  MOV R12, 0x5780 ;  /* 0x00005780000c7802 */ /* 0x000fce0000000f00 */
[----:B------:R-:W-:Y:S05]  /*5770*/  CALL.REL.NOINC `($__internal_20_$__cuda_sm20_div_s64) ;  /* 0x0000001000cc7944 */ /* 0x000fea0003c00000 */
        /* <DEDUP_REMOVED lines=11> */
.L_x_932:
[----:B------:R-:W-:Y:S05]  /*5830*/  BSYNC.RECONVERGENT B1 ;  /* 0x0000000000017941 */ /* 0x000fea0003800200 */
.L_x_930:
        /* <DEDUP_REMOVED lines=40> */
.L_x_934:
[----:B------:R-:W-:Y:S01]  /*5ac0*/  MOV R26, R18 ;  /* 0x00000012001a7202 */ /* 0x000fe20000000f00 */
[----:B------:R-:W-:Y:S01]  /*5ad0*/  IMAD.MOV.U32 R13, RZ, RZ, R19 ;  /* 0x000000ffff0d7224 */ /* 0x000fe200078e0013 */
[----:B------:R-:W-:Y:S02]  /*5ae0*/  MOV R14, R20 ;  /* 0x00000014000e7202 */ /* 0x000fe40000000f00 */
[----:B------:R-:W-:Y:S02]  /*5af0*/  MOV R11, R21 ;  /* 0x00000015000b7202 */ /* 0x000fe40000000f00 */
[----:B------:R-:W-:-:S07]  /*5b00*/  MOV R12, 0x5b20 ;  /* 0x00005b20000c7802 */ /* 0x000fce0000000f00 */
[----:B------:R-:W-:Y:S05]  /*5b10*/  CALL.REL.NOINC `($__internal_20_$__cuda_sm20_div_s64) ;  /* 0x0000000c00e47944 */ /* 0x000fea0003c00000 */
        /* <DEDUP_REMOVED lines=11> */
.L_x_935:
[----:B------:R-:W-:Y:S05]  /*5bd0*/  BSYNC.RECONVERGENT B1 ;  /* 0x0000000000017941 */ /* 0x000fea0003800200 */
.L_x_933:
        /* <DEDUP_REMOVED lines=11> */
.L_x_923:
        /* <DEDUP_REMOVED lines=35> */
.L_x_938:
[----:B------:R-:W-:Y:S01]  /*5ec0*/  IMAD.MOV.U32 R26, RZ, RZ, R18 ;  /* 0x000000ffff1a7224 */ /* 0x000fe200078e0012 */
[----:B------:R-:W-:Y:S01]  /*5ed0*/  MOV R13, R19 ;  /* 0x00000013000d7202 */ /* 0x000fe20000000f00 */
[----:B------:R-:W-:Y:S01]  /*5ee0*/  IMAD.MOV.U32 R11, RZ, RZ, R5 ;  /* 0x000000ffff0b7224 */ /* 0x000fe200078e0005 */
[----:B------:R-:W-:Y:S02]  /*5ef0*/  MOV R14, R4 ;  /* 0x00000004000e7202 */ /* 0x000fe40000000f00 */
        /* <DEDUP_REMOVED lines=10> */
.L_x_939:
[----:B------:R-:W-:Y:S05]  /*5fa0*/  BSYNC.RECONVERGENT B1 ;  /* 0x0000000000017941 */ /* 0x000fea0003800200 */
.L_x_937:
        /* <DEDUP_REMOVED lines=39> */
.L_x_941:
        /* <DEDUP_REMOVED lines=17> */
.L_x_942:
[----:B------:R-:W-:Y:S05]  /*6330*/  BSYNC.RECONVERGENT B1 ;  /* 0x0000000000017941 */ /* 0x000fea0003800200 */
.L_x_940:
        /* <DEDUP_REMOVED lines=11> */
.L_x_936:
        /* <DEDUP_REMOVED lines=31> */
.L_x_944:
[----:B------:R-:W-:Y:S02]  /*65e0*/  MOV R24, R20 ;  /* 0x0000001400187202 */ /* 0x000fe40000000f00 */
[----:B------:R-:W-:-:S07]  /*65f0*/  MOV R26, 0x6610 ;  /* 0x00006610001a7802 */ /* 0x000fce0000000f00 */
[----:B------:R-:W-:Y:S05]  /*6600*/  CALL.REL.NOINC `($__internal_21_$__cuda_sm20_rem_s64) ;  /* 0x0000000800747944 */ /* 0x000fea0003c00000 */
[----:B------:R-:W-:Y:S01]  /*6610*/  MOV R4, R6 ;  /* 0x0000000600047202 */ /* 0x000fe20000000f00 */
[----:B------:R-:W-:-:S07]  /*6620*/  IMAD.MOV.U32 R5, RZ, RZ, R7 ;  /* 0x000000ffff057224 */ /* 0x000fce00078e0007 */
.L_x_945:
[----:B------:R-:W-:Y:S05]  /*6630*/  BSYNC.RECONVERGENT B1 ;  /* 0x0000000000017941 */ /* 0x000fea0003800200 */
.L_x_943:
        /* <DEDUP_REMOVED lines=9> */
.L_x_896:
[----:B------:R-:W2:Y:S04]  /*66d0*/  LDG.E R8, desc[UR12][R8.64] ;  /* 0x0000000c08087981 */ /* 0x000ea8000c1e1900 */
[----:B--2---:R1:W-:Y:S02]  /*66e0*/  STS [R3], R8 ;  /* 0x0000000803007388 */ /* 0x0043e40000000800 */
.L_x_895:
[----:B------:R-:W-:Y:S05]  /*66f0*/  BSYNC.RECONVERGENT B0 ;  /* 0x0000000000007941 */ /* 0x000fea0003800200 */
.L_x_847:
[----:B------:R-:W-:Y:S01]  /*6700*/  BAR.SYNC.DEFER_BLOCKING 0x0 ;  /* 0x0000000000007b1d */ /* 0x000fe20000010000 */
[----:B------:R-:W-:Y:S02]  /*6710*/  ISETP.GE.U32.AND P0, PT, R2, 0x42, PT ;  /* 0x000000420200780c */ /* 0x000fe40003f06070 */
[----:B------:R-:W-:-:S11]  /*6720*/  ISETP.GT.U32.AND P1, PT, R0, 0x1f, PT ;  /* 0x0000001f0000780c */ /* 0x000fd60003f24070 */
[----:B------:R-:W-:Y:S05]  /*6730*/  @!P0 BRA `(.L_x_946) ;  /* 0x00000000002c8947 */ /* 0x000fea0003800000 */
.L_x_947:
[----:B------:R-:W-:-:S04]  /*6740*/  SHF.R.U32.HI R6, RZ, 0x1, R2 ;  /* 0x00000001ff067819 */ /* 0x000fc80000011602 */
[----:B------:R-:W-:-:S13]  /*6750*/  ISETP.GE.U32.AND P0, PT, R0, R6, PT ;  /* 0x000000060000720c */ /* 0x000fda0003f06070 */
[----:B------:R-:W-:Y:S01]  /*6760*/  @!P0 LEA R5, R6, R3, 0x2 ;  /* 0x0000000306058211 */ /* 0x000fe200078e10ff */
[----:B0-----:R-:W-:Y:S05]  /*6770*/  @!P0 LDS R4, [R3] ;  /* 0x0000000003048984 */ /* 0x001fea0000000800 */
[----:B------:R-:W0:Y:S02]  /*6780*/  @!P0 LDS R5, [R5] ;  /* 0x0000000005058984 */ /* 0x000e240000000800 */
[----:B0-----:R-:W-:-:S05]  /*6790*/  @!P0 FMNMX R4, R4, R5, !PT ;  /* 0x0000000504048209 */ /* 0x001fca0007800000 */
[----:B------:R2:W-:Y:S01]  /*67a0*/  @!P0 STS [R3], R4 ;  /* 0x0000000403008388 */ /* 0x0005e20000000800 */
[----:B------:R-:W-:Y:S01]  /*67b0*/  BAR.SYNC.DEFER_BLOCKING 0x0 ;  /* 0x0000000000007b1d */ /* 0x000fe20000010000 */
[----:B------:R-:W-:Y:S01]  /*67c0*/  ISETP.GT.U32.AND P0, PT, R2, 0x83, PT ;  /* 0x000000830200780c */ /* 0x000fe20003f04070 */
[----:B------:R-:W-:-:S12]  /*67d0*/  IMAD.MOV.U32 R2, RZ, RZ, R6 ;  /* 0x000000ffff027224 */ /* 0x000fd800078e0006 */
[----:B--2---:R-:W-:Y:S05]  /*67e0*/  @P0 BRA `(.L_x_947) ;  /* 0xfffffffc00d40947 */ /* 0x004fea000383ffff */
.L_x_946:
[----:B------:R-:W-:Y:S05]  /*67f0*/  @P1 EXIT ;  /* 0x000000000000194d */ /* 0x000fea0003800000 */
[----:B------:R-:W-:Y:S01]  /*6800*/  LDS R2, [R3] ;  /* 0x0000000003027984 */ /* 0x000fe20000000800 */
[----:B------:R-:W-:-:S03]  /*6810*/  ISETP.NE.AND P0, PT, R0, RZ, PT ;  /* 0x000000ff0000720c */ /* 0x000fc60003f05270 */
[----:B------:R-:W2:Y:S02]  /*6820*/  LDS R5, [R3+0x80] ;  /* 0x0000800003057984 */ /* 0x000ea40000000800 */
[----:B--2---:R-:W-:-:S05]  /*6830*/  FMNMX R2, R2, R5, !PT ;  /* 0x0000000502027209 */ /* 0x004fca0007800000 */
[----:B------:R-:W-:Y:S04]  /*6840*/  STS [R3], R2 ;  /* 0x0000000203007388 */ /* 0x000fe80000000800 */
[----:B0-----:R-:W-:Y:S04]  /*6850*/  LDS R4, [R3] ;  /* 0x0000000003047984 */ /* 0x001fe80000000800 */
        /* <DEDUP_REMOVED lines=8> */
[----:B-1----:R-:W0:Y:S02]  /*68e0*/  LDS R8, [R3+0x10] ;  /* 0x0000100003087984 */ /* 0x002e240000000800 */
        /* <DEDUP_REMOVED lines=18> */
[----:B------:R-:W1:Y:S01]  /*6a10*/  LDS R5, [UR4] ;  /* 0x00000004ff057984 */ /* 0x000e620008000800 */
[----:B------:R-:W-:Y:S02]  /*6a20*/  UMOV UR4, UR6 ;  /* 0x0000000600047c82 */ /* 0x000fe40008000000 */
[----:B--2---:R-:W-:-:S04]  /*6a30*/  UIMAD.WIDE.U32 UR4, UR7, UR8, UR4 ;  /* 0x00000008070472a5 */ /* 0x004fc8000f8e0004 */
[----:B------:R-:W-:Y:S02]  /*6a40*/  UIMAD UR7, UR7, UR9, UR5 ;  /* 0x00000009070772a4 */ /* 0x000fe4000f8e0205 */
[----:B---3--:R-:W-:-:S04]  /*6a50*/  ULEA UR5, UP0, UR4, UR10, 0x2 ;  /* 0x0000000a04057291 */ /* 0x008fc8000f8010ff */
[----:B------:R-:W-:Y:S02]  /*6a60*/  ULEA.HI.X UR4, UR4, UR11, UR7, 0x2, UP0 ;  /* 0x0000000b04047291 */ /* 0x000fe400080f1407 */
[----:B------:R-:W-:-:S04]  /*6a70*/  MOV R2, UR5 ;  /* 0x0000000500027c02 */ /* 0x000fc80008000f00 */
[----:B0-----:R-:W-:-:S05]  /*6a80*/  MOV R3, UR4 ;  /* 0x0000000400037c02 */ /* 0x001fca0008000f00 */
[----:B-1----:R-:W-:Y:S01]  /*6a90*/  STG.E desc[UR12][R2.64], R5 ;  /* 0x0000000502007986 */ /* 0x002fe2000c10190c */
[----:B------:R-:W-:Y:S05]  /*6aa0*/  EXIT ;  /* 0x000000000000794d */ /* 0x000fea0003800000 */
        .weak           $__internal_20_$__cuda_sm20_div_s64
        .type           $__internal_20_$__cuda_sm20_div_s64,@function
        .size           $__internal_20_$__cuda_sm20_div_s64,($__internal_21_$__cuda_sm20_rem_s64 - $__internal_20_$__cuda_sm20_div_s64)
$__internal_20_$__cuda_sm20_div_s64:
        /* <DEDUP_REMOVED lines=82> */
[----:B------:R-:W-:Y:S06]  /*6fd0*/  RET.REL.NODEC R12 `(contiguous_reduce2_f32) ;  /* 0xffffff900c087950 */ /* 0x000fec0003c3ffff */
        .weak           $__internal_21_$__cuda_sm20_rem_s64
        .type           $__internal_21_$__cuda_sm20_rem_s64,@function
        .size           $__internal_21_$__cuda_sm20_rem_s64,(.L_x_3462 - $__internal_21_$__cuda_sm20_rem_s64)
$__internal_21_$__cuda_sm20_rem_s64:
        /* <DEDUP_REMOVED lines=76> */
[----:B------:R-:W-:Y:S06]  /*74a0*/  RET.REL.NODEC R26 `(contiguous_reduce2_f32) ;  /* 0xffffff881ad47950 */ /* 0x000fec0003c3ffff */
.L_x_948:
        /* <DEDUP_REMOVED lines=13> */
.L_x_3462:


//--------------------- .text.uncontiguous_reduce_f32 --------------------------
	.section	.text.uncontiguous_reduce_f32,"ax",@progbits
	.align	128
        .global         uncontiguous_reduce_f32
        .type           uncontiguous_reduce_f32,@function
        .size           uncontiguous_reduce_f32,(.L_x_3464 - uncontiguous_reduce_f32)
        .other          uncontiguous_reduce_f32,@"STO_CUDA_ENTRY STV_DEFAULT"
uncontiguous_reduce_f32:
.text.uncontiguous_reduce_f32:
[----:B------:R-:W-:Y:S01]  /*0000*/  LDC R1, c[0x0][0x37c] ;  /* 0x0000df00ff017b82 */ /* 0x000fe20000000800 */
[----:B------:R-:W0:Y:S07]  /*0010*/  S2R R0, SR_CTAID.X ;  /* 0x0000000000007919 */ /* 0x000e2e0000002500 */
[----:B------:R-:W1:Y:S01]  /*0020*/  S2UR UR5, SR_CgaCtaId ;  /* 0x00000000000579c3 */ /* 0x000e620000008800 */
[----:B------:R-:W2:Y:S01]  /*0030*/  LDCU UR8, c[0x0][0x360] ;  /* 0x00006c00ff0877ac */ /* 0x000ea20008000800 */
[----:B------:R-:W-:Y:S01]  /*0040*/  MOV R6, 0xff800000 ;  /* 0xff80000000067802 */ /* 0x000fe20000000f00 */
[----:B------:R-:W3:Y:S01]  /*0050*/  S2R R2, SR_TID.X ;  /* 0x0000000000027919 */ /* 0x000ee20000002100 */
[----:B------:R-:W-:Y:S01]  /*0060*/  BSSY.RECONVERGENT B0, `(.L_x_949) ;  /* 0x000068c000007945 */ /* 0x000fe20003800200 */
[----:B------:R-:W4:Y:S03]  /*0070*/  LDCU.64 UR10, c[0x0][0x3a8] ;  /* 0x00007500ff0a77ac */ /* 0x000f260008000a00 */
[----:B------:R-:W5:Y:S01]  /*0080*/  LDC R11, c[0x0][0x3a0] ;  /* 0x0000e800ff0b7b82 */ /* 0x000f620000000800 */
[----:B------:R-:W-:Y:S01]  /*0090*/  UMOV UR4, 0x400 ;  /* 0x0000040000047882 */ /* 0x000fe20000000000 */
[----:B------:R-:W3:Y:S01]  /*00a0*/  LDCU.64 UR6, c[0x0][0x358] ;  /* 0x00006b00ff0677ac */ /* 0x000ee20008000a00 */
[----:B--2---:R-:W-:Y:S01]  /*00b0*/  IMAD.U32 R4, RZ, RZ, UR8 ;  /* 0x00000008ff047e24 */ /* 0x004fe2000f8e00ff */
[----:B-1----:R-:W-:Y:S01]  /*00c0*/  ULEA UR4, UR5, UR4, 0x18 ;  /* 0x0000000405047291 */ /* 0x002fe2000f8ec0ff */
[----:B0-----:R-:W-:Y:S01]  /*00d0*/  IMAD R5, R0, UR8, RZ ;  /* 0x0000000800057c24 */ /* 0x001fe2000f8e02ff */
[----:B-----5:R-:W-:-:S03]  /*00e0*/  IADD3 R9, PT, PT, R11, -0x1, RZ ;  /* 0xffffffff0b097810 */ /* 0x020fc60007ffe0ff */
[----:B---3--:R-:W-:Y:S01]  /*00f0*/  IMAD R14, R5, 0x2, R2 ;  /* 0x00000002050e7824 */ /* 0x008fe200078e0202 */
[----:B------:R-:W-:-:S04]  /*0100*/  LEA R3, R2, UR4, 0x2 ;  /* 0x0000000402037c11 */ /* 0x000fc8000f8e10ff */
[----:B------:R-:W-:Y:S01]  /*0110*/  IADD3 R7, PT, PT, R14, UR8, RZ ;  /* 0x000000080e077c10 */ /* 0x000fe2000fffe0ff */
[----:B------:R0:W-:Y:S03]  /*0120*/  STS [R3], R6 ;  /* 0x0000000603007388 */ /* 0x0001e60000000800 */
[----:B----4-:R-:W-:-:S04]  /*0130*/  ISETP.GE.U32.AND P0, PT, R7, UR10, PT ;  /* 0x0000000a07007c0c */ /* 0x010fc8000bf06070 */
[----:B------:R-:W-:-:S13]  /*0140*/  ISETP.GE.U32.AND.EX P0, PT, RZ, UR11, PT, P0 ;  /* 0x0000000bff007c0c */ /* 0x000fda000bf06100 */
[----:B0-----:R-:W-:Y:S05]  /*0150*/  @P0 BRA `(.L_x_950) ;  /* 0x0000003000100947 */ /* 0x001fea0003800000 */
[----:B------:R-:W-:Y:S01]  /*0160*/  ISETP.GE.AND P0, PT, R9, RZ, PT ;  /* 0x000000ff0900720c */ /* 0x000fe20003f06270 */
[----:B------:R-:W-:Y:S02]  /*0170*/  HFMA2 R28, -RZ, RZ, 0, 0 ;  /* 0x00000000ff1c7431 */ /* 0x000fe400000001ff */
[----:B------:R-:W-:Y:S01]  /*0180*/  IMAD.MOV.U32 R27, RZ, RZ, RZ ;  /* 0x000000ffff1b7224 */ /* 0x000fe200078e00ff */
[----:B------:R-:W-:Y:S01]  /*0190*/  MOV R6, RZ ;  /* 0x000000ff00067202 */ /* 0x000fe20000000f00 */
[----:B------:R-:W-:-:S08]  /*01a0*/  IMAD.MOV.U32 R5, RZ, RZ, RZ ;  /* 0x000000ffff057224 */ /* 0x000fd000078e00ff */
[----:B------:R-:W-:Y:S05]  /*01b0*/  @!P0 BRA `(.L_x_951) ;  /* 0x0000002c00d08947 */ /* 0x000fea0003800000 */
[----:B------:R-:W-:Y:S01]  /*01c0*/  ISETP.GE.U32.AND P0, PT, R9, 0x3, PT ;  /* 0x000000030900780c */ /* 0x000fe20003f06070 */
[----:B------:R-:W-:Y:S01]  /*01d0*/  IMAD.MOV.U32 R8, RZ, RZ, RZ ;  /* 0x000000ffff087224 */ /* 0x000fe200078e00ff */
[----:B------:R-:W-:Y:S01]  /*01e0*/  MOV R15, RZ ;  /* 0x000000ff000f7202 */ /* 0x000fe20000000f00 */
[----:B------:R-:W-:Y:S01]  /*01f0*/  IMAD.MOV.U32 R5, RZ, RZ, RZ ;  /* 0x000000ffff057224 */ /* 0x000fe200078e00ff */
[----:B------:R-:W-:Y:S01]  /*0200*/  MOV R6, RZ ;  /* 0x000000ff00067202 */ /* 0x000fe20000000f00 */
[----:B------:R-:W-:Y:S01]  /*0210*/  IMAD.MOV.U32 R27, RZ, RZ, RZ ;  /* 0x000000ffff1b7224 */ /* 0x000fe200078e00ff */
[----:B------:R-:W-:-:S07]  /*0220*/  MOV R28, RZ ;  /* 0x000000ff001c7202 */ /* 0x000fce0000000f00 */
[----:B------:R-:W-:Y:S05]  /*0230*/  @!P0 BRA `(.L_x_952) ;  /* 0x0000001800d88947 */ /* 0x000fea0003800000 */
[----:B------:R-:W0:Y:S01]  /*0240*/  LDC.64 R18, c[0x0][0x390] ;  /* 0x0000e400ff127b82 */ /* 0x000e220000000a00 */
[C---:B------:R-:W-:Y:S01]  /*0250*/  LOP3.LUT R10, R11.reuse, 0xfffffffc, RZ, 0xc0, !PT ;  /* 0xfffffffc0b0a7812 */ /* 0x040fe200078ec0ff */
[----:B------:R-:W-:Y:S02]  /*0260*/  HFMA2 R5, -RZ, RZ, 0, 0 ;  /* 0x00000000ff057431 */ /* 0x000fe400000001ff */
[----:B------:R-:W-:Y:S02]  /*0270*/  VIADD R9, R11, 0xfffffffe ;  /* 0xfffffffe0b097836 */ /* 0x000fe40000000000 */
[----:B------:R-:W-:Y:S01]  /*0280*/  IMAD.MOV.U32 R6, RZ, RZ, RZ ;  /* 0x000000ffff067224 */ /* 0x000fe200078e00ff */
[----:B------:R-:W-:-:S07]  /*0290*/  IADD3 R10, PT, PT, -R10, RZ, RZ ;  /* 0x000000ff0a0a7210 */ /* 0x000fce0007ffe1ff */
.L_x_977:
        /* <DEDUP_REMOVED lines=33> */
.L_x_954:
[----:B------:R-:W-:Y:S01]  /*04b0*/  MOV R29, R14 ;  /* 0x0000000e001d7202 */ /* 0x000fe20000000f00 */
[----:B------:R-:W-:Y:S01]  /*04c0*/  IMAD.MOV.U32 R26, RZ, RZ, R15 ;  /* 0x000000ffff1a7224 */ /* 0x000fe200078e000f */
[----:B------:R-:W-:Y:S01]  /*04d0*/  MOV R13, R16 ;  /* 0x00000010000d7202 */ /* 0x000fe20000000f00 */
[----:B------:R-:W-:Y:S01]  /*04e0*/  IMAD.MOV.U32 R12, RZ, RZ, R17 ;  /* 0x000000ffff0c7224 */ /* 0x000fe200078e0011 */
[----:B------:R-:W-:-:S07]  /*04f0*/  MOV R11, 0x510 ;  /* 0x00000510000b7802 */ /* 0x000fce0000000f00 */
[----:B------:R-:W-:Y:S05]  /*0500*/  CALL.REL.NOINC `($__internal_22_$__cuda_sm20_div_s64) ;  /* 0x0000006400d07944 */ /* 0x000fea0003c00000 */
        /* <DEDUP_REMOVED lines=9> */
.L_x_955:
[----:B------:R-:W-:Y:S05]  /*05a0*/  BSYNC.RECONVERGENT B1 ;  /* 0x0000000000017941 */ /* 0x000fea0003800200 */
.L_x_953:
        /* <DEDUP_REMOVED lines=36> */
.L_x_957:
[----:B------:R-:W-:Y:S01]  /*07f0*/  MOV R29, R7 ;  /* 0x00000007001d7202 */ /* 0x000fe20000000f00 */
[----:B------:R-:W-:Y:S01]  /*0800*/  IMAD.MOV.U32 R26, RZ, RZ, R8 ;  /* 0x000000ffff1a7224 */ /* 0x000fe200078e0008 */
[----:B------:R-:W-:Y:S01]  /*0810*/  MOV R13, R16 ;  /* 0x00000010000d7202 */ /* 0x000fe20000000f00 */
[----:B------:R-:W-:Y:S01]  /*0820*/  IMAD.MOV.U32 R12, RZ, RZ, R17 ;  /* 0x000000ffff0c7224 */ /* 0x000fe200078e0011 */
[----:B------:R-:W-:-:S07]  /*0830*/  MOV R11, 0x850 ;  /* 0x00000850000b7802 */ /* 0x000fce0000000f00 */
[----:B------:R-:W-:Y:S05]  /*0840*/  CALL.REL.NOINC `($__internal_22_$__cuda_sm20_div_s64) ;  /* 0x0000006400007944 */ /* 0x000fea0003c00000 */
        /* <DEDUP_REMOVED lines=10> */
.L_x_958:
[----:B------:R-:W-:Y:S05]  /*08f0*/  BSYNC.RECONVERGENT B1 ;  /* 0x0000000000017941 */ /* 0x000fea0003800200 */
.L_x_956:
        /* <DEDUP_REMOVED lines=37> */
.L_x_960:
[----:B------:R-:W-:Y:S01]  /*0b50*/  IMAD.MOV.U32 R29, RZ, RZ, R14 ;  /* 0x000000ffff1d7224 */ /* 0x000fe200078e000e */
[----:B------:R-:W-:Y:S01]  /*0b60*/  MOV R26, R15 ;  /* 0x0000000f001a7202 */ /* 0x000fe20000000f00 */
[----:B------:R-:W-:Y:S01]  /*0b70*/  IMAD.MOV.U32 R13, RZ, RZ, R16 ;  /* 0x000000ffff0d7224 */ /* 0x000fe200078e0010 */
[----:B------:R-:W-:Y:S02]  /*0b80*/  MOV R12, R17 ;  /* 0x00000011000c7202 */ /* 0x000fe40000000f00 */
[----:B------:R-:W-:-:S07]  /*0b90*/  MOV R11, 0xbb0 ;  /* 0x00000bb0000b7802 */ /* 0x000fce0000000f00 */
[----:B------:R-:W-:Y:S05]  /*0ba0*/  CALL.REL.NOINC `($__internal_22_$__cuda_sm20_div_s64) ;  /* 0x0000006000287944 */ /* 0x000fea0003c00000 */
        /* <DEDUP_REMOVED lines=10> */
.L_x_961:
[----:B------:R-:W-:Y:S05]  /*0c50*/  BSYNC.RECONVERGENT B1 ;  /* 0x0000000000017941 */ /* 0x000fea0003800200 */
.L_x_959:
        /* <DEDUP_REMOVED lines=34> */
.L_x_963:
        /* <DEDUP_REMOVED lines=16> */
.L_x_964:
[----:B------:R-:W-:Y:S05]  /*0f80*/  BSYNC.RECONVERGENT B1 ;  /* 0x0000000000017941 */ /* 0x000fea0003800200 */
.L_x_962:
        /* <DEDUP_REMOVED lines=37> */
.L_x_966:
[----:B------:R-:W-:Y:S01]  /*11e0*/  MOV R29, R14 ;  /* 0x0000000e001d7202 */ /* 0x000fe20000000f00 */
[----:B------:R-:W-:Y:S01]  /*11f0*/  IMAD.MOV.U32 R26, RZ, RZ, R15 ;  /* 0x000000ffff1a7224 */ /* 0x000fe200078e000f */
[----:B------:R-:W-:Y:S01]  /*1200*/  MOV R13, R16 ;  /* 0x00000010000d7202 */ /* 0x000fe20000000f00 */
[----:B------:R-:W-:Y:S01]  /*1210*/  IMAD.MOV.U32 R12, RZ, RZ, R17 ;  /* 0x000000ffff0c7224 */ /* 0x000fe200078e0011 */
[----:B------:R-:W-:-:S07]  /*1220*/  MOV R11, 0x1240 ;  /* 0x00001240000b7802 */ /* 0x000fce0000000f00 */
[----:B------:R-:W-:Y:S05]  /*1230*/  CALL.REL.NOINC `($__internal_22_$__cuda_sm20_div_s64) ;  /* 0x0000005800847944 */ /* 0x000fea0003c00000 */
        /* <DEDUP_REMOVED lines=11> */
.L_x_967:
[----:B------:R-:W-:Y:S05]  /*12f0*/  BSYNC.RECONVERGENT B1 ;  /* 0x0000000000017941 */ /* 0x000fea0003800200 */
.L_x_965:
        /* <DEDUP_REMOVED lines=35> */
.L_x_969:
        /* <DEDUP_REMOVED lines=16> */
.L_x_970:
[----:B------:R-:W-:Y:S05]  /*1630*/  BSYNC.RECONVERGENT B1 ;  /* 0x0000000000017941 */ /* 0x000fea0003800200 */
.L_x_968:
        /* <DEDUP_REMOVED lines=36> */
.L_x_972:
        /* <DEDUP_REMOVED lines=17> */
.L_x_973:
[----:B------:R-:W-:Y:S05]  /*1990*/  BSYNC.RECONVERGENT B1 ;  /* 0x0000000000017941 */ /* 0x000fea0003800200 */
.L_x_971:
        /* <DEDUP_REMOVED lines=36> */
.L_x_975:
        /* <DEDUP_REMOVED lines=17> */
.L_x_976:
[----:B------:R-:W-:Y:S05]  /*1cf0*/  BSYNC.RECONVERGENT B1 ;  /* 0x0000000000017941 */ /* 0x000fea0003800200 */
.L_x_974:
        /* <DEDUP_REMOVED lines=10> */
.L_x_952:
        /* <DEDUP_REMOVED lines=36> */
.L_x_980:
[----:B------:R-:W-:Y:S01]  /*1fe0*/  IMAD.MOV.U32 R29, RZ, RZ, R14 ;  /* 0x000000ffff1d7224 */ /* 0x000fe200078e000e */
[----:B------:R-:W-:Y:S01]  /*1ff0*/  MOV R26, R15 ;  /* 0x0000000f001a7202 */ /* 0x000fe20000000f00 */
[----:B------:R-:W-:Y:S01]  /*2000*/  IMAD.MOV.U32 R13, RZ, RZ, R16 ;  /* 0x000000ffff0d7224 */ /* 0x000fe200078e0010 */
[----:B------:R-:W-:Y:S02]  /*2010*/  MOV R12, R17 ;  /* 0x00000011000c7202 */ /* 0x000fe40000000f00 */
[----:B------:R-:W-:-:S07]  /*2020*/  MOV R11, 0x2040 ;  /* 0x00002040000b7802 */ /* 0x000fce0000000f00 */
[----:B------:R-:W-:Y:S05]  /*2030*/  CALL.REL.NOINC `($__internal_22_$__cuda_sm20_div_s64) ;  /* 0x0000004c00047944 */ /* 0x000fea0003c00000 */
        /* <DEDUP_REMOVED lines=9> */
.L_x_981:
[----:B------:R-:W-:Y:S05]  /*20d0*/  BSYNC.RECONVERGENT B1 ;  /* 0x0000000000017941 */ /* 0x000fea0003800200 */
.L_x_979:
        /* <DEDUP_REMOVED lines=36> */
.L_x_983:
[----:B------:R-:W-:Y:S01]  /*2320*/  IMAD.MOV.U32 R29, RZ, RZ, R7 ;  /* 0x000000ffff1d7224 */ /* 0x000fe200078e0007 */
[----:B------:R-:W-:Y:S01]  /*2330*/  MOV R26, R8 ;  /* 0x00000008001a7202 */ /* 0x000fe20000000f00 */
[----:B------:R-:W-:Y:S01]  /*2340*/  IMAD.MOV.U32 R13, RZ, RZ, R16 ;  /* 0x000000ffff0d7224 */ /* 0x000fe200078e0010 */
[----:B------:R-:W-:Y:S02]  /*2350*/  MOV R12, R17 ;  /* 0x00000011000c7202 */ /* 0x000fe40000000f00 */
[----:B------:R-:W-:-:S07]  /*2360*/  MOV R11, 0x2380 ;  /* 0x00002380000b7802 */ /* 0x000fce0000000f00 */
[----:B------:R-:W-:Y:S05]  /*2370*/  CALL.REL.NOINC `($__internal_22_$__cuda_sm20_div_s64) ;  /* 0x0000004800347944 */ /* 0x000fea0003c00000 */
        /* <DEDUP_REMOVED lines=11> */
.L_x_984:
[----:B------:R-:W-:Y:S05]  /*2430*/  BSYNC.RECONVERGENT B1 ;  /* 0x0000000000017941 */ /* 0x000fea0003800200 */
.L_x_982:
        /* <DEDUP_REMOVED lines=38> */
.L_x_986:
        /* <DEDUP_REMOVED lines=16> */
.L_x_987:
[----:B------:R-:W-:Y:S05]  /*27a0*/  BSYNC.RECONVERGENT B1 ;  /* 0x0000000000017941 */ /* 0x000fea0003800200 */
.L_x_985:
        /* <DEDUP_REMOVED lines=36> */
.L_x_989:
        /* <DEDUP_REMOVED lines=16> */
.L_x_990:
[----:B------:R-:W-:Y:S05]  /*2af0*/  BSYNC.RECONVERGENT B1 ;  /* 0x0000000000017941 */ /* 0x000fea0003800200 */
.L_x_988:
[----:B------:R-:W-:Y:S01]  /*2b00*/  MOV R34, R20 ;  /* 0x0000001400227202 */ /* 0x000fe20000000f00 */
[----:B------:R-:W-:Y:S02]  /*2b10*/  IMAD R5, R5, R38, RZ ;  /* 0x0000002605057224 */ /* 0x000fe400078e02ff */
[----:B------:R-:W-:Y:S02]  /*2b20*/  VIADD R9, R9, 0xfffffffe ;  /* 0xfffffffe09097836 */ /* 0x000fe40000000000 */
[----:B------:R-:W-:-:S04]  /*2b30*/  IMAD.WIDE.U32 R34, R38, R10, R34 ;  /* 0x0000000a26227225 */ /* 0x000fc800078e0022 */
[----:B------:R-:W-:-:S05]  /*2b40*/  IMAD R5, R39, R10, R5 ;  /* 0x0000000a27057224 */ /* 0x000fca00078e0205 */
[----:B------:R-:W-:Y:S01]  /*2b50*/  IADD3 R6, PT, PT, R35, R5, RZ ;  /* 0x0000000523067210 */ /* 0x000fe20007ffe0ff */
[----:B------:R-:W-:-:S07]  /*2b60*/  IMAD.MOV.U32 R5, RZ, RZ, R34 ;  /* 0x000000ffff057224 */ /* 0x000fce00078e0022 */
.L_x_978:
        /* <DEDUP_REMOVED lines=31> */
.L_x_992:
[----:B------:R-:W-:Y:S01]  /*2d60*/  MOV R20, R14 ;  /* 0x0000000e00147202 */ /* 0x000fe20000000f00 */
[----:B------:R-:W-:Y:S01]  /*2d70*/  IMAD.MOV.U32 R24, RZ, RZ, R15 ;  /* 0x000000ffff187224 */ /* 0x000fe200078e000f */
[----:B------:R-:W-:Y:S01]  /*2d80*/  MOV R21, R16 ;  /* 0x0000001000157202 */ /* 0x000fe20000000f00 */
[----:B------:R-:W-:Y:S01]  /*2d90*/  IMAD.MOV.U32 R22, RZ, RZ, R17 ;  /* 0x000000ffff167224 */ /* 0x000fe200078e0011 */
[----:B------:R-:W-:-:S07]  /*2da0*/  MOV R23, 0x2dc0 ;  /* 0x00002dc000177802 */ /* 0x000fce0000000f00 */
[----:B------:R-:W-:Y:S05]  /*2db0*/  CALL.REL.NOINC `($__internal_23_$__cuda_sm20_rem_s64) ;  /* 0x0000004000f47944 */ /* 0x000fea0003c00000 */
[----:B------:R-:W-:Y:S01]  /*2dc0*/  MOV R10, R12 ;  /* 0x0000000c000a7202 */ /* 0x000fe20000000f00 */
[----:B------:R-:W-:-:S07]  /*2dd0*/  IMAD.MOV.U32 R11, RZ, RZ, R13 ;  /* 0x000000ffff0b7224 */ /* 0x000fce00078e000d */
.L_x_993:
[----:B------:R-:W-:Y:S05]  /*2de0*/  BSYNC.RECONVERGENT B1 ;  /* 0x0000000000017941 */ /* 0x000fea0003800200 */
.L_x_991:
        /* <DEDUP_REMOVED lines=33> */
.L_x_995:
[----:B------:R-:W-:Y:S01]  /*3000*/  IMAD.MOV.U32 R21, RZ, RZ, R16 ;  /* 0x000000ffff157224 */ /* 0x000fe200078e0010 */
[----:B------:R-:W-:Y:S01]  /*3010*/  MOV R22, R17 ;  /* 0x0000001100167202 */ /* 0x000fe20000000f00 */
[----:B------:R-:W-:Y:S01]  /*3020*/  IMAD.MOV.U32 R20, RZ, RZ, R7 ;  /* 0x000000ffff147224 */ /* 0x000fe200078e0007 */
[----:B------:R-:W-:Y:S02]  /*3030*/  MOV R24, R8 ;  /* 0x0000000800187202 */ /* 0x000fe40000000f00 */
[----:B------:R-:W-:-:S07]  /*3040*/  MOV R23, 0x3060 ;  /* 0x0000306000177802 */ /* 0x000fce0000000f00 */
[----:B------:R-:W-:Y:S05]  /*3050*/  CALL.REL.NOINC `($__internal_23_$__cuda_sm20_rem_s64) ;  /* 0x00000040004c7944 */ /* 0x000fea0003c00000 */
[----:B------:R-:W-:Y:S01]  /*3060*/  IMAD.MOV.U32 R8, RZ, RZ, R12 ;  /* 0x000000ffff087224 */ /* 0x000fe200078e000c */
[----:B------:R-:W-:-:S07]  /*3070*/  MOV R9, R13 ;  /* 0x0000000d00097202 */ /* 0x000fce0000000f00 */
.L_x_996:
[----:B------:R-:W-:Y:S05]  /*3080*/  BSYNC.RECONVERGENT B1 ;  /* 0x0000000000017941 */ /* 0x000fea0003800200 */
.L_x_994:
[----:B------:R-:W-:Y:S01]  /*3090*/  MOV R11, R6 ;  /* 0x00000006000b7202 */ /* 0x000fe20000000f00 */
[----:B------:R-:W-:Y:S02]  /*30a0*/  IMAD.MOV.U32 R10, RZ, RZ, R5 ;  /* 0x000000ffff0a7224 */ /* 0x000fe400078e0005 */
[----:B------:R-:W-:Y:S02]  /*30b0*/  IMAD R7, R9, R18, RZ ;  /* 0x0000001209077224 */ /* 0x000fe400078e02ff */
[----:B------:R-:W-:-:S04]  /*30c0*/  IMAD.WIDE.U32 R10, R18, R8, R10 ;  /* 0x00000008120a7225 */ /* 0x000fc800078e000a */
[----:B------:R-:W-:Y:S01]  /*30d0*/  IMAD R7, R19, R8, R7 ;  /* 0x0000000813077224 */ /* 0x000fe200078e0207 */
[----:B------:R-:W-:-:S03]  /*30e0*/  MOV R5, R10 ;  /* 0x0000000a00057202 */ /* 0x000fc60000000f00 */
[----:B------:R-:W-:-:S07]  /*30f0*/  IMAD.IADD R6, R11, 0x1, R7 ;  /* 0x000000010b067824 */ /* 0x000fce00078e0207 */
.L_x_951:
        /* <DEDUP_REMOVED lines=10> */
.L_x_950:
        /* <DEDUP_REMOVED lines=20> */
.L_x_1024:
        /* <DEDUP_REMOVED lines=33> */
.L_x_1001:
[----:B------:R-:W-:Y:S01]  /*34f0*/  MOV R29, R15 ;  /* 0x0000000f001d7202 */ /* 0x000fe20000000f00 */
[----:B------:R-:W-:Y:S01]  /*3500*/  IMAD.MOV.U32 R26, RZ, RZ, R14 ;  /* 0x000000ffff1a7224 */ /* 0x000fe200078e000e */
[----:B------:R-:W-:Y:S01]  /*3510*/  MOV R13, R34 ;  /* 0x00000022000d7202 */ /* 0x000fe20000000f00 */
[----:B------:R-:W-:Y:S01]  /*3520*/  IMAD.MOV.U32 R12, RZ, RZ, R35 ;  /* 0x000000ffff0c7224 */ /* 0x000fe200078e0023 */
[----:B------:R-:W-:-:S07]  /*3530*/  MOV R11, 0x3550 ;  /* 0x00003550000b7802 */ /* 0x000fce0000000f00 */
[----:B-123--:R-:W-:Y:S05]  /*3540*/  CALL.REL.NOINC `($__internal_22_$__cuda_sm20_div_s64) ;  /* 0x0000003400c07944 */ /* 0x00efea0003c00000 */
        /* <DEDUP_REMOVED lines=11> */
.L_x_1002:
[----:B------:R-:W-:Y:S05]  /*3600*/  BSYNC.RECONVERGENT B1 ;  /* 0x0000000000017941 */ /* 0x000fea0003800200 */
.L_x_1000:
        /* <DEDUP_REMOVED lines=39> */
.L_x_1004:
[----:B------:R-:W-:Y:S01]  /*3880*/  MOV R29, R34 ;  /* 0x00000022001d7202 */ /* 0x000fe20000000f00 */
[----:B------:R-:W-:Y:S01]  /*3890*/  IMAD.MOV.U32 R26, RZ, RZ, R35 ;  /* 0x000000ffff1a7224 */ /* 0x000fe200078e0023 */
[----:B------:R-:W-:Y:S01]  /*38a0*/  MOV R13, R36 ;  /* 0x00000024000d7202 */ /* 0x000fe20000000f00 */
[----:B------:R-:W-:Y:S01]  /*38b0*/  IMAD.MOV.U32 R12, RZ, RZ, R37 ;  /* 0x000000ffff0c7224 */ /* 0x000fe200078e0025 */
[----:B------:R-:W-:-:S07]  /*38c0*/  MOV R11, 0x38e0 ;  /* 0x000038e0000b7802 */ /* 0x000fce0000000f00 */
[----:B-1----:R-:W-:Y:S05]  /*38d0*/  CALL.REL.NOINC `($__internal_22_$__cuda_sm20_div_s64) ;  /* 0x0000003000dc7944 */ /* 0x002fea0003c00000 */
        /* <DEDUP_REMOVED lines=11> */
.L_x_1005:
[----:B------:R-:W-:Y:S05]  /*3990*/  BSYNC.RECONVERGENT B1 ;  /* 0x0000000000017941 */ /* 0x000fea0003800200 */
.L_x_1003:
        /* <DEDUP_REMOVED lines=38> */
.L_x_1007:
[----:B------:R-:W-:Y:S01]  /*3c00*/  IMAD.MOV.U32 R29, RZ, RZ, R34 ;  /* 0x000000ffff1d7224 */ /* 0x000fe200078e0022 */
[----:B------:R-:W-:Y:S01]  /*3c10*/  MOV R26, R35 ;  /* 0x00000023001a7202 */ /* 0x000fe20000000f00 */
[----:B------:R-:W-:Y:S01]  /*3c20*/  IMAD.MOV.U32 R13, RZ, RZ, R36 ;  /* 0x000000ffff0d7224 */ /* 0x000fe200078e0024 */
[----:B------:R-:W-:Y:S02]  /*3c30*/  MOV R12, R37 ;  /* 0x00000025000c7202 */ /* 0x000fe40000000f00 */
[----:B------:R-:W-:-:S07]  /*3c40*/  MOV R11, 0x3c60 ;  /* 0x00003c60000b7802 */ /* 0x000fce0000000f00 */
[----:B-1----:R-:W-:Y:S05]  /*3c50*/  CALL.REL.NOINC `($__internal_22_$__cuda_sm20_div_s64) ;  /* 0x0000002c00fc7944 */ /* 0x002fea0003c00000 */
        /* <DEDUP_REMOVED lines=11> */
.L_x_1008:
[----:B------:R-:W-:Y:S05]  /*3d10*/  BSYNC.RECONVERGENT B1 ;  /* 0x0000000000017941 */ /* 0x000fea0003800200 */
.L_x_1006:
        /* <DEDUP_REMOVED lines=38> */
.L_x_1010:
        /* <DEDUP_REMOVED lines=17> */
.L_x_1011:
[----:B------:R-:W-:Y:S05]  /*4090*/  BSYNC.RECONVERGENT B1 ;  /* 0x0000000000017941 */ /* 0x000fea0003800200 */
.L_x_1009:
        /* <DEDUP_REMOVED lines=39> */
.L_x_1013:
        /* <DEDUP_REMOVED lines=17> */
.L_x_1014:
[----:B------:R-:W-:Y:S05]  /*4420*/  BSYNC.RECONVERGENT B1 ;  /* 0x0000000000017941 */ /* 0x000fea0003800200 */
.L_x_1012:
        /* <DEDUP_REMOVED lines=38> */
.L_x_1016:
        /* <DEDUP_REMOVED lines=17> */
.L_x_1017:
[----:B------:R-:W-:Y:S05]  /*47a0*/  BSYNC.RECONVERGENT B1 ;  /* 0x0000000000017941 */ /* 0x000fea0003800200 */
.L_x_1015:
        /* <DEDUP_REMOVED lines=38> */
.L_x_1019:
        /* <DEDUP_REMOVED lines=17> */
.L_x_1020:
[----:B------:R-:W-:Y:S05]  /*4b20*/  BSYNC.RECONVERGENT B1 ;  /* 0x0000000000017941 */ /* 0x000fea0003800200 */
.L_x_1018:
        /* <DEDUP_REMOVED lines=36> */
.L_x_1022:
        /* <DEDUP_REMOVED lines=17> */
.L_x_1023:
[----:B------:R-:W-:Y:S05]  /*4e80*/  BSYNC.RECONVERGENT B1 ;  /* 0x0000000000017941 */ /* 0x000fea0003800200 */
.L_x_1021:
        /* <DEDUP_REMOVED lines=12> */
.L_x_999:
        /* <DEDUP_REMOVED lines=35> */
.L_x_1027:
[----:B------:R-:W-:Y:S01]  /*5180*/  IMAD.MOV.U32 R29, RZ, RZ, R15 ;  /* 0x000000ffff1d7224 */ /* 0x000fe200078e000f */
[----:B------:R-:W-:Y:S01]  /*5190*/  MOV R26, R14 ;  /* 0x0000000e001a7202 */ /* 0x000fe20000000f00 */
[----:B------:R-:W-:Y:S01]  /*51a0*/  IMAD.MOV.U32 R13, RZ, RZ, R16 ;  /* 0x000000ffff0d7224 */ /* 0x000fe200078e0010 */
[----:B------:R-:W-:Y:S02]  /*51b0*/  MOV R12, R17 ;  /* 0x00000011000c7202 */ /* 0x000fe40000000f00 */
[----:B------:R-:W-:-:S07]  /*51c0*/  MOV R11, 0x51e0 ;  /* 0x000051e0000b7802 */ /* 0x000fce0000000f00 */
[----:B------:R-:W-:Y:S05]  /*51d0*/  CALL.REL.NOINC `($__internal_22_$__cuda_sm20_div_s64) ;  /* 0x00000018009c7944 */ /* 0x000fea0003c00000 */
        /* <DEDUP_REMOVED lines=11> */
.L_x_1028:
[----:B------:R-:W-:Y:S05]  /*5290*/  BSYNC.RECONVERGENT B1 ;  /* 0x0000000000017941 */ /* 0x000fea0003800200 */
.L_x_1026:
        /* <DEDUP_REMOVED lines=41> */
.L_x_1030:
        /* <DEDUP_REMOVED lines=17> */
.L_x_1031:
[----:B------:R-:W-:Y:S05]  /*5640*/  BSYNC.RECONVERGENT B1 ;  /* 0x0000000000017941 */ /* 0x000fea0003800200 */
.L_x_1029:
        /* <DEDUP_REMOVED lines=19> */
[----:B------:R-:W-:Y:S02]  /*5780*/  ISETP.NE.U32.AND P2, PT, R20, RZ, PT ;  /* 0x000000ff1400720c */ /* 0x000fe40003f45070 */
[----:B------:R-:W-:-:S03]  /*5790*/  MOV R8, RZ ;  /* 0x000000ff00087202 */ /* 0x000fc60000000f00 */
        /* <DEDUP_REMOVED lines=16> */
[----:B------:R-:W-:Y:S02]  /*58a0*/  IMAD R13, R20, R13, R18 ;  /* 0x0000000d140d7224 */ /* 0x000fe400078e0212 */
[----:B------:R-:W-:Y:S01]  /*58b0*/  IMAD.MOV.U32 R18, RZ, RZ, R11 ;  /* 0x000000ffff127224 */ /* 0x000fe200078e000b */
[----:B------:R-:W-:Y:S06]  /*58c0*/  BRA `(.L_x_1034) ;  /* 0x0000000000447947 */ /* 0x000fec0003800000 */
.L_x_1033:
[----:B------:R-:W-:Y:S01]  /*58d0*/  MOV R29, R18 ;  /* 0x00000012001d7202 */ /* 0x000fe20000000f00 */
[----:B------:R-:W-:Y:S01]  /*58e0*/  IMAD.MOV.U32 R26, RZ, RZ, R19 ;  /* 0x000000ffff1a7224 */ /* 0x000fe200078e0013 */
[----:B------:R-:W-:Y:S02]  /*58f0*/  MOV R13, R20 ;  /* 0x00000014000d7202 */ /* 0x000fe40000000f00 */
[----:B------:R-:W-:Y:S02]  /*5900*/  MOV R12, R21 ;  /* 0x00000015000c7202 */ /* 0x000fe40000000f00 */
[----:B------:R-:W-:-:S07]  /*5910*/  MOV R11, 0x5930 ;  /* 0x00005930000b7802 */ /* 0x000fce0000000f00 */
[----:B------:R-:W-:Y:S05]  /*5920*/  CALL.REL.NOINC `($__internal_22_$__cuda_sm20_div_s64) ;  /* 0x0000001000c87944 */ /* 0x000fea0003c00000 */
        /* <DEDUP_REMOVED lines=11> */
.L_x_1034:
[----:B------:R-:W-:Y:S05]  /*59e0*/  BSYNC.RECONVERGENT B1 ;  /* 0x0000000000017941 */ /* 0x000fea0003800200 */
.L_x_1032:
        /* <DEDUP_REMOVED lines=39> */
.L_x_1036:
[----:B------:R-:W-:Y:S01]  /*5c60*/  MOV R29, R18 ;  /* 0x00000012001d7202 */ /* 0x000fe20000000f00 */
[----:B------:R-:W-:Y:S01]  /*5c70*/  IMAD.MOV.U32 R26, RZ, RZ, R19 ;  /* 0x000000ffff1a7224 */ /* 0x000fe200078e0013 */
[----:B------:R-:W-:Y:S02]  /*5c80*/  MOV R13, R20 ;  /* 0x00000014000d7202 */ /* 0x000fe40000000f00 */
[----:B------:R-:W-:Y:S02]  /*5c90*/  MOV R12, R21 ;  /* 0x00000015000c7202 */ /* 0x000fe40000000f00 */
[----:B------:R-:W-:-:S07]  /*5ca0*/  MOV R11, 0x5cc0 ;  /* 0x00005cc0000b7802 */ /* 0x000fce0000000f00 */
[----:B------:R-:W-:Y:S05]  /*5cb0*/  CALL.REL.NOINC `($__internal_22_$__cuda_sm20_div_s64) ;  /* 0x0000000c00e47944 */ /* 0x000fea0003c00000 */
        /* <DEDUP_REMOVED lines=11> */
.L_x_1037:
[----:B------:R-:W-:Y:S05]  /*5d70*/  BSYNC.RECONVERGENT B1 ;  /* 0x0000000000017941 */ /* 0x000fea0003800200 */
.L_x_1035:
        /* <DEDUP_REMOVED lines=10> */
.L_x_1025:
        /* <DEDUP_REMOVED lines=33> */
[----:B------:R-:W-:Y:S06]  /*6030*/  BRA `(.L_x_1041) ;  /* 0x0000000000447947 */ /* 0x000fec0003800000 */
.L_x_1040:
        /* <DEDUP_REMOVED lines=13> */
[----:B------:R-:W-:Y:S01]  /*6110*/  IMAD R5, R5, R16, RZ ;  /* 0x0000001005057224 */ /* 0x000fe200078e02ff */
[----:B------:R-:W-:-:S03]  /*6120*/  MOV R15, R10 ;  /* 0x0000000a000f7202 */ /* 0x000fc60000000f00 */
[----:B------:R-:W-:-:S05]  /*6130*/  IMAD R5, R17, R13, R5 ;  /* 0x0000000d11057224 */ /* 0x000fca00078e0205 */
[----:B------:R-:W-:-:S07]  /*6140*/  IADD3 R13, PT, PT, R11, R5, RZ ;  /* 0x000000050b0d7210 */ /* 0x000fce0007ffe0ff */
.L_x_1041:
[----:B------:R-:W-:Y:S05]  /*6150*/  BSYNC.RECONVERGENT B1 ;  /* 0x0000000000017941 */ /* 0x000fea0003800200 */
.L_x_1039:
        /* <DEDUP_REMOVED lines=41> */
.L_x_1043:
        /* <DEDUP_REMOVED lines=17> */
.L_x_1044:
[----:B------:R-:W-:Y:S05]  /*6500*/  BSYNC.RECONVERGENT B1 ;  /* 0x0000000000017941 */ /* 0x000fea0003800200 */
.L_x_1042:
        /* <DEDUP_REMOVED lines=10> */
.L_x_1038:
        /* <DEDUP_REMOVED lines=31> */
.L_x_1046:
[----:B------:R-:W-:Y:S01]  /*67a0*/  MOV R21, R10 ;  /* 0x0000000a00157202 */ /* 0x000fe20000000f00 */
[----:B------:R-:W-:Y:S01]  /*67b0*/  IMAD.MOV.U32 R20, RZ, RZ, R15 ;  /* 0x000000ffff147224 */ /* 0x000fe200078e000f */
[----:B------:R-:W-:Y:S02]  /*67c0*/  MOV R22, R11 ;  /* 0x0000000b00167202 */ /* 0x000fe40000000f00 */
[----:B------:R-:W-:Y:S02]  /*67d0*/  MOV R24, R14 ;  /* 0x0000000e00187202 */ /* 0x000fe40000000f00 */
[----:B------:R-:W-:-:S07]  /*67e0*/  MOV R23, 0x6800 ;  /* 0x0000680000177802 */ /* 0x000fce0000000f00 */
[----:B------:R-:W-:Y:S05]  /*67f0*/  CALL.REL.NOINC `($__internal_23_$__cuda_sm20_rem_s64) ;  /* 0x0000000800647944 */ /* 0x000fea0003c00000 */
[----:B------:R-:W-:Y:S01]  /*6800*/  MOV R10, R12 ;  /* 0x0000000c000a7202 */ /* 0x000fe20000000f00 */
[----:B------:R-:W-:-:S07]  /*6810*/  IMAD.MOV.U32 R11, RZ, RZ, R13 ;  /* 0x000000ffff0b7224 */ /* 0x000fce00078e000d */
.L_x_1047:
[----:B------:R-:W-:Y:S05]  /*6820*/  BSYNC.RECONVERGENT B1 ;  /* 0x0000000000017941 */ /* 0x000fea0003800200 */
.L_x_1045:
        /* <DEDUP_REMOVED lines=10> */
.L_x_998:
[----:B------:R-:W0:Y:S02]  /*68d0*/  LDCU.64 UR4, c[0x0][0x388] ;  /* 0x00007100ff0477ac */ /* 0x000e240008000a00 */
[----:B0-----:R-:W-:-:S04]  /*68e0*/  LEA R8, P0, R7, UR4, 0x2 ;  /* 0x0000000407087c11 */ /* 0x001fc8000f8010ff */
[----:B------:R-:W-:-:S05]  /*68f0*/  LEA.HI.X R9, R7, UR5, R6, 0x2, P0 ;  /* 0x0000000507097c11 */ /* 0x000fca00080f1406 */
[----:B------:R-:W2:Y:S04]  /*6900*/  LDG.E R8, desc[UR6][R8.64] ;  /* 0x0000000608087981 */ /* 0x000ea8000c1e1900 */
[----:B--2---:R0:W-:Y:S02]  /*6910*/  STS [R3], R8 ;  /* 0x0000000803007388 */ /* 0x0041e40000000800 */
.L_x_997:
[----:B------:R-:W-:Y:S05]  /*6920*/  BSYNC.RECONVERGENT B0 ;  /* 0x0000000000007941 */ /* 0x000fea0003800200 */
.L_x_949:
[----:B------:R-:W-:Y:S01]  /*6930*/  BAR.SYNC.DEFER_BLOCKING 0x0 ;  /* 0x0000000000007b1d */ /* 0x000fe20000010000 */
[----:B------:R-:W-:Y:S02]  /*6940*/  ISETP.GE.U32.AND P0, PT, R4, 0x42, PT ;  /* 0x000000420400780c */ /* 0x000fe40003f06070 */
[----:B------:R-:W-:-:S11]  /*6950*/  ISETP.GT.U32.AND P1, PT, R2, 0x1f, PT ;  /* 0x0000001f0200780c */ /* 0x000fd60003f24070 */
[----:B------:R-:W-:Y:S05]  /*6960*/  @!P0 BRA `(.L_x_1048) ;  /* 0x00000000002c8947 */ /* 0x000fea0003800000 */
.L_x_1049:
[----:B------:R-:W-:-:S04]  /*6970*/  SHF.R.U32.HI R7, RZ, 0x1, R4 ;  /* 0x00000001ff077819 */ /* 0x000fc80000011604 */
[----:B------:R-:W-:-:S13]  /*6980*/  ISETP.GE.U32.AND P0, PT, R2, R7, PT ;  /* 0x000000070200720c */ /* 0x000fda0003f06070 */
[----:B-1----:R-:W-:Y:S01]  /*6990*/  @!P0 LEA R6, R7, R3, 0x2 ;  /* 0x0000000307068211 */ /* 0x002fe200078e10ff */
[----:B------:R-:W-:Y:S05]  /*69a0*/  @!P0 LDS R5, [R3] ;  /* 0x0000000003058984 */ /* 0x000fea0000000800 */
[----:B------:R-:W0:Y:S02]  /*69b0*/  @!P0 LDS R6, [R6] ;  /* 0x0000000006068984 */ /* 0x000e240000000800 */
[----:B0-----:R-:W-:-:S05]  /*69c0*/  @!P0 FMNMX R8, R5, R6, !PT ;  /* 0x0000000605088209 */ /* 0x001fca0007800000 */
[----:B------:R2:W-:Y:S01]  /*69d0*/  @!P0 STS [R3], R8 ;  /* 0x0000000803008388 */ /* 0x0005e20000000800 */
[----:B------:R-:W-:Y:S01]  /*69e0*/  BAR.SYNC.DEFER_BLOCKING 0x0 ;  /* 0x0000000000007b1d */ /* 0x000fe20000010000 */
[----:B------:R-:W-:Y:S01]  /*69f0*/  ISETP.GT.U32.AND P0, PT, R4, 0x83, PT ;  /* 0x000000830400780c */ /* 0x000fe20003f04070 */
[----:B------:R-:W-:-:S12]  /*6a00*/  IMAD.MOV.U32 R4, RZ, RZ, R7 ;  /* 0x000000ffff047224 */ /* 0x000fd800078e0007 */
[----:B--2---:R-:W-:Y:S05]  /*6a10*/  @P0 BRA `(.L_x_1049) ;  /* 0xfffffffc00d40947 */ /* 0x004fea000383ffff */
.L_x_1048:
[----:B------:R-:W-:Y:S05]  /*6a20*/  @P1 EXIT ;  /* 0x000000000000194d */ /* 0x000fea0003800000 */
[----:B------:R-:W-:Y:S01]  /*6a30*/  LDS R4, [R3] ;  /* 0x0000000003047984 */ /* 0x000fe20000000800 */
[----:B------:R-:W-:-:S03]  /*6a40*/  ISETP.NE.AND P0, PT, R2, RZ, PT ;  /* 0x000000ff0200720c */ /* 0x000fc60003f05270 */
[----:B------:R-:W2:Y:S02]  /*6a50*/  LDS R5, [R3+0x80] ;  /* 0x0000800003057984 */ /* 0x000ea40000000800 */
[----:B--2---:R-:W-:-:S05]  /*6a60*/  FMNMX R4, R4, R5, !PT ;  /* 0x0000000504047209 */ /* 0x004fca0007800000 */
[----:B------:R-:W-:Y:S04]  /*6a70*/  STS [R3], R4 ;  /* 0x0000000403007388 */ /* 0x000fe80000000800 */
[----:B------:R-:W-:Y:S04]  /*6a80*/  LDS R5, [R3] ;  /* 0x0000000003057984 */ /* 0x000fe80000000800 */
[----:B-1----:R-:W1:Y:S02]  /*6a90*/  LDS R6, [R3+0x40] ;  /* 0x0000400003067984 */ /* 0x002e640000000800 */
[----:B-1----:R-:W-:-:S05]  /*6aa0*/  FMNMX R6, R5, R6, !PT ;  /* 0x0000000605067209 */ /* 0x002fca0007800000 */
[----:B------:R-:W-:Y:S04]  /*6ab0*/  STS [R3], R6 ;  /* 0x0000000603007388 */ /* 0x000fe80000000800 */
[----:B------:R-:W-:Y:S04]  /*6ac0*/  LDS R5, [R3] ;  /* 0x0000000003057984 */ /* 0x000fe80000000800 */
[----:B0-----:R-:W0:Y:S02]  /*6ad0*/  LDS R8, [R3+0x20] ;  /* 0x0000200003087984 */ /* 0x001e240000000800 */
        /* <DEDUP_REMOVED lines=16> */
[----:B------:R-:W-:-:S07]  /*6be0*/  UMOV UR4, 0x400 ;  /* 0x0000040000047882 */ /* 0x000fce0000000000 */
[----:B0-----:R-:W0:Y:S01]  /*6bf0*/  LDC.64 R2, c[0x0][0x380] ;  /* 0x0000e000ff027b82 */ /* 0x001e220000000a00 */
[----:B-1----:R-:W-:Y:S01]  /*6c00*/  ULEA UR4, UR5, UR4, 0x18 ;  /* 0x0000000405047291 */ /* 0x002fe2000f8ec0ff */
[----:B0-----:R-:W-:-:S08]  /*6c10*/  IMAD.WIDE.U32 R2, R0, 0x4, R2 ;  /* 0x0000000400027825 */ /* 0x001fd000078e0002 */
[----:B------:R-:W0:Y:S04]  /*6c20*/  LDS R5, [UR4] ;  /* 0x00000004ff057984 */ /* 0x000e280008000800 */
[----:B0-----:R-:W-:Y:S01]  /*6c30*/  STG.E desc[UR6][R2.64], R5 ;  /* 0x0000000502007986 */ /* 0x001fe2000c101906 */
[----:B------:R-:W-:Y:S05]  /*6c40*/  EXIT ;  /* 0x000000000000794d */ /* 0x000fea0003800000 */
        .weak           $__internal_22_$__cuda_sm20_div_s64
        .type           $__internal_22_$__cuda_sm20_div_s64,@function
        .size           $__internal_22_$__cuda_sm20_div_s64,($__internal_23_$__cuda_sm20_rem_s64 - $__internal_22_$__cuda_sm20_div_s64)
$__internal_22_$__cuda_sm20_div_s64:
        /* <DEDUP_REMOVED lines=83> */
[----:B------:R-:W-:Y:S05]  /*7180*/  RET.REL.NODEC R12 `(uncontiguous_reduce_f32) ;  /* 0xffffff8c0c9c7950 */ /* 0x000fea0003c3ffff */
        .weak           $__internal_23_$__cuda_sm20_rem_s64
        .type           $__internal_23_$__cuda_sm20_rem_s64,@function
        .size           $__internal_23_$__cuda_sm20_rem_s64,(.L_x_3464 - $__internal_23_$__cuda_sm20_rem_s64)
$__internal_23_$__cuda_sm20_rem_s64:
        /* <DEDUP_REMOVED lines=77> */
[----:B------:R-:W-:Y:S06]  /*7660*/  RET.REL.NODEC R10 `(uncontiguous_reduce_f32) ;  /* 0xffffff880a647950 */ /* 0x000fec0003c3ffff */
.L_x_1050:
        /* <DEDUP_REMOVED lines=9> */
.L_x_3464:


//--------------------- .text.contiguous_reduce_f32 --------------------------
	.section	.text.contiguous_reduce_f32,"ax",@progbits
	.align	128
        .global         contiguous_reduce_f32
        .type           contiguous_reduce_f32,@function
        .size           contiguous_reduce_f32,(.L_x_3542 - contiguous_reduce_f32)
        .other          contiguous_reduce_f32,@"STO_CUDA_ENTRY STV_DEFAULT"
contiguous_reduce_f32:
.text.contiguous_reduce_f32:
        /* <DEDUP_REMOVED lines=24> */
[----:B------:R-:W-:Y:S01]  /*0180*/  IMAD.U32 R8, RZ, RZ, UR8 ;  /* 0x00000008ff087e24 */ /* 0x000fe2000f8e00ff */
[----:B------:R-:W-:Y:S01]  /*0190*/  BSSY.RECONVERGENT B0, `(.L_x_1051) ;  /* 0x000000e000007945 */ /* 0x000fe20003800200 */
[----:B------:R-:W-:-:S03]  /*01a0*/  ISETP.GT.U32.AND P1, PT, R2, 0x1f, PT ;  /* 0x0000001f0200780c */ /* 0x000fc60003f24070 */
[----:B------:R-:W-:Y:S02]  /*01b0*/  ISETP.GE.U32.AND P2, PT, R8, 0x42, PT ;  /* 0x000000420800780c */ /* 0x000fe40003f46070 */
[----:B--2---:R-:W-:-:S05]  /*01c0*/  @!P0 FMNMX R10, R4, R7, !PT ;  /* 0x00000007040a8209 */ /* 0x004fca0007800000 */
[----:B------:R0:W-:Y:S01]  /*01d0*/  @!P0 STS [R3], R10 ;  /* 0x0000000a03008388 */ /* 0x0001e20000000800 */
[----:B------:R-:W-:Y:S05]  /*01e0*/  @!P0 BRA `(.L_x_1052) ;  /* 0x0000000000208947 */ /* 0x000fea0003800000 */
[----:B------:R-:W-:-:S04]  /*01f0*/  ISETP.GE.U32.AND P0, PT, R9, UR10, PT ;  /* 0x0000000a09007c0c */ /* 0x000fc8000bf06070 */
[----:B------:R-:W-:-:S13]  /*0200*/  ISETP.GE.U32.AND.EX P0, PT, RZ, UR11, PT, P0 ;  /* 0x0000000bff007c0c */ /* 0x000fda000bf06100 */
[----:B------:R-:W-:Y:S05]  /*0210*/  @P0 BRA `(.L_x_1052) ;  /* 0x0000000000140947 */ /* 0x000fea0003800000 */
[----:B------:R-:W1:Y:S02]  /*0220*/  LDCU.64 UR4, c[0x0][0x388] ;  /* 0x00007100ff0477ac */ /* 0x000e640008000a00 */
[----:B-1----:R-:W-:-:S04]  /*0230*/  LEA R4, P0, R9, UR4, 0x2 ;  /* 0x0000000409047c11 */ /* 0x002fc8000f8010ff */
[----:B------:R-:W-:-:S05]  /*0240*/  LEA.HI.X R5, R9, UR5, RZ, 0x2, P0 ;  /* 0x0000000509057c11 */ /* 0x000fca00080f14ff */
[----:B------:R-:W2:Y:S04]  /*0250*/  LDG.E R4, desc[UR6][R4.64] ;  /* 0x0000000604047981 */ /* 0x000ea8000c1e1900 */
[----:B--2---:R1:W-:Y:S02]  /*0260*/  STS [R3], R4 ;  /* 0x0000000403007388 */ /* 0x0043e40000000800 */
.L_x_1052:
[----:B------:R-:W-:Y:S05]  /*0270*/  BSYNC.RECONVERGENT B0 ;  /* 0x0000000000007941 */ /* 0x000fea0003800200 */
.L_x_1051:
[----:B------:R-:W-:Y:S06]  /*0280*/  BAR.SYNC.DEFER_BLOCKING 0x0 ;  /* 0x0000000000007b1d */ /* 0x000fec0000010000 */
[----:B------:R-:W-:Y:S05]  /*0290*/  @!P2 BRA `(.L_x_1053) ;  /* 0x00000000002ca947 */ /* 0x000fea0003800000 */
.L_x_1054:
[----:B------:R-:W-:-:S04]  /*02a0*/  SHF.R.U32.HI R6, RZ, 0x1, R8 ;  /* 0x00000001ff067819 */ /* 0x000fc80000011608 */
[----:B------:R-:W-:-:S13]  /*02b0*/  ISETP.GE.U32.AND P0, PT, R2, R6, PT ;  /* 0x000000060200720c */ /* 0x000fda0003f06070 */
[----:B------:R-:W-:Y:S01]  /*02c0*/  @!P0 IMAD R5, R6, 0x4, R3 ;  /* 0x0000000406058824 */ /* 0x000fe200078e0203 */
[----:B-1----:R-:W-:Y:S05]  /*02d0*/  @!P0 LDS R4, [R3] ;  /* 0x0000000003048984 */ /* 0x002fea0000000800 */
[----:B------:R-:W1:Y:S02]  /*02e0*/  @!P0 LDS R5, [R5] ;  /* 0x0000000005058984 */ /* 0x000e640000000800 */
[----:B-1----:R-:W-:-:S05]  /*02f0*/  @!P0 FMNMX R4, R4, R5, !PT ;  /* 0x0000000504048209 */ /* 0x002fca0007800000 */
[----:B------:R2:W-:Y:S01]  /*0300*/  @!P0 STS [R3], R4 ;  /* 0x0000000403008388 */ /* 0x0005e20000000800 */
[----:B------:R-:W-:Y:S01]  /*0310*/  BAR.SYNC.DEFER_BLOCKING 0x0 ;  /* 0x0000000000007b1d */ /* 0x000fe20000010000 */
[----:B------:R-:W-:Y:S01]  /*0320*/  ISETP.GT.U32.AND P0, PT, R8, 0x83, PT ;  /* 0x000000830800780c */ /* 0x000fe20003f04070 */
[----:B------:R-:W-:-:S12]  /*0330*/  IMAD.MOV.U32 R8, RZ, RZ, R6 ;  /* 0x000000ffff087224 */ /* 0x000fd800078e0006 */
[----:B--2---:R-:W-:Y:S05]  /*0340*/  @P0 BRA `(.L_x_1054) ;  /* 0xfffffffc00d40947 */ /* 0x004fea000383ffff */
.L_x_1053:
[----:B------:R-:W-:Y:S05]  /*0350*/  @P1 EXIT ;  /* 0x000000000000194d */ /* 0x000fea0003800000 */
[----:B-1----:R-:W-:Y:S01]  /*0360*/  LDS R4, [R3] ;  /* 0x0000000003047984 */ /* 0x002fe20000000800 */
[----:B------:R-:W-:-:S03]  /*0370*/  ISETP.NE.AND P0, PT, R2, RZ, PT ;  /* 0x000000ff0200720c */ /* 0x000fc60003f05270 */
[----:B------:R-:W1:Y:S02]  /*0380*/  LDS R5, [R3+0x80] ;  /* 0x0000800003057984 */ /* 0x000e640000000800 */
[----:B-1----:R-:W-:-:S05]  /*0390*/  FMNMX R4, R4, R5, !PT ;  /* 0x0000000504047209 */ /* 0x002fca0007800000 */
[----:B------:R-:W-:Y:S04]  /*03a0*/  STS [R3], R4 ;  /* 0x0000000403007388 */ /* 0x000fe80000000800 */
[----:B------:R-:W-:Y:S04]  /*03b0*/  LDS R5, [R3] ;  /* 0x0000000003057984 */ /* 0x000fe80000000800 */
        /* <DEDUP_REMOVED lines=28> */
.L_x_1055:
        /* <DEDUP_REMOVED lines=16> */
.L_x_3542:


//--------------------- .text.contiguous_reduce33_u64 --------------------------
	.section	.text.contiguous_reduce33_u64,"ax",@progbits
	.align	128
        .global         contiguous_reduce33_u64
        .type           contiguous_reduce33_u64,@function
        .size           contiguous_reduce33_u64,(.L_x_3543 - contiguous_reduce33_u64)
        .other          contiguous_reduce33_u64,@"STO_CUDA_ENTRY STV_DEFAULT"
contiguous_reduce33_u64:
.text.contiguous_reduce33_u64:
[----:B------:R-:W-:Y:S01]  /*0000*/  LDC R1, c[0x0][0x37c] ;  /* 0x0000df00ff017b82 */ /* 0x000fe20000000800 */
[----:B------:R-:W0:Y:S01]  /*0010*/  S2R R8, SR_TID.Y ;  /* 0x0000000000087919 */ /* 0x000e220000002200 */
[----:B------:R-:W1:Y:S06]  /*0020*/  LDCU UR8, c[0x0][0x360] ;  /* 0x00006c00ff0877ac */ /* 0x000e6c0008000800 */
[----:B------:R-:W0:Y:S01]  /*0030*/  S2UR UR9, SR_CTAID.Y ;  /* 0x00000000000979c3 */ /* 0x000e220000002600 */
[----:B------:R-:W1:Y:S01]  /*0040*/  S2R R15, SR_TID.X ;  /* 0x00000000000f7919 */ /* 0x000e620000002100 */
[----:B------:R-:W2:Y:S01]  /*0050*/  LDCU.64 UR6, c[0x0][0x3a0] ;  /* 0x00007400ff0677ac */ /* 0x000ea20008000a00 */
[----:B------:R-:W3:Y:S01]  /*0060*/  S2R R2, SR_CTAID.X ;  /* 0x0000000000027919 */ /* 0x000ee20000002500 */
[----:B------:R-:W-:-:S04]  /*0070*/  UMOV UR4, 0x400 ;  /* 0x0000040000047882 */ /* 0x000fc80000000000 */
        /* <DEDUP_REMOVED lines=12> */
[----:B------:R0:W-:Y:S01]  /*0140*/  STS.64 [R9], RZ ;  /* 0x000000ff09007388 */ /* 0x0001e20000000a00 */
[----:B------:R-:W-:Y:S05]  /*0150*/  @P0 EXIT ;  /* 0x000000000000094d */ /* 0x000fea0003800000 */
[----:B------:R-:W1:Y:S01]  /*0160*/  LDC.64 R6, c[0x0][0x388] ;  /* 0x0000e200ff067b82 */ /* 0x000e620000000a00 */
[----:B------:R-:W2:Y:S01]  /*0170*/  LDCU.64 UR6, c[0x0][0x358] ;  /* 0x00006b00ff0677ac */ /* 0x000ea20008000a00 */
[----:B------:R-:W-:-:S04]  /*0180*/  IMAD R11, R3, R4, R2 ;  /* 0x00000004030b7224 */ /* 0x000fc800078e0202 */
[----:B-1----:R-:W-:-:S06]  /*0190*/  IMAD.WIDE.U32 R6, R11, 0x8, R6 ;  /* 0x000000080b067825 */ /* 0x002fcc00078e0006 */
[----:B--2---:R-:W2:Y:S01]  /*01a0*/  LDG.E.64 R6, desc[UR6][R6.64] ;  /* 0x0000000606067981 */ /* 0x004ea2000c1e1b00 */
[----:B------:R-:W-:-:S03]  /*01b0*/  ISETP.NE.AND P0, PT, R8, RZ, PT ;  /* 0x000000ff0800720c */ /* 0x000fc60003f05270 */
[----:B--2---:R1:W-:Y:S01]  /*01c0*/  STS.64 [R9], R6 ;  /* 0x0000000609007388 */ /* 0x0043e20000000a00 */
[----:B------:R-:W-:Y:S09]  /*01d0*/  BAR.SYNC.DEFER_BLOCKING 0x0 ;  /* 0x0000000000007b1d */ /* 0x000ff20000010000 */
[----:B------:R-:W-:Y:S05]  /*01e0*/  @P0 EXIT ;  /* 0x000000000000094d */ /* 0x000fea0003800000 */
[----:B------:R-:W-:-:S13]  /*01f0*/  ISETP.GT.U32.AND P0, PT, R17, 0x1, PT ;  /* 0x000000011100780c */ /* 0x000fda0003f04070 */
[----:B------:R-:W-:-:S06]  /*0200*/  @!P0 LEA R12, R15, UR4, 0x3 ;  /* 0x000000040f0c8c11 */ /* 0x000fcc000f8e18ff */
[----:B------:R-:W2:Y:S01]  /*0210*/  @!P0 LDS.64 R12, [R12] ;  /* 0x000000000c0c8984 */ /* 0x000ea20000000a00 */
[----:B------:R-:W-:Y:S05]  /*0220*/  @!P0 BRA `(.L_x_1056) ;  /* 0x0000000800148947 */ /* 0x000fea0003800000 */
[----:B------:R-:W-:Y:S01]  /*0230*/  LEA R0, R15, UR4, 0x3 ;  /* 0x000000040f007c11 */ /* 0x000fe2000f8e18ff */
[C---:B-1----:R-:W-:Y:S02]  /*0240*/  VIADD R6, R17.reuse, 0xfffffffe ;  /* 0xfffffffe11067836 */ /* 0x042fe40000000000 */
[----:B------:R-:W-:Y:S02]  /*0250*/  VIADD R16, R17, 0xffffffff ;  /* 0xffffffff11107836 */ /* 0x000fe40000000000 */
[----:B--2---:R1:W2:Y:S01]  /*0260*/  LDS.64 R12, [R0] ;  /* 0x00000000000c7984 */ /* 0x0042a20000000a00 */
[----:B------:R-:W-:Y:S01]  /*0270*/  ISETP.GE.U32.AND P0, PT, R6, 0x7, PT ;  /* 0x000000070600780c */ /* 0x000fe20003f06070 */
[----:B------:R-:W-:Y:S01]  /*0280*/  IMAD.MOV.U32 R20, RZ, RZ, 0x1 ;  /* 0x00000001ff147424 */ /* 0x000fe200078e00ff */
[----:B------:R-:W-:-:S11]  /*0290*/  LOP3.LUT R17, R16, 0x7, RZ, 0xc0, !PT ;  /* 0x0000000710117812 */ /* 0x000fd600078ec0ff */
[----:B-1----:R-:W-:Y:S05]  /*02a0*/  @!P0 BRA `(.L_x_1057) ;  /* 0x0000000000fc8947 */ /* 0x002fea0003800000 */
[----:B------:R-:W-:Y:S01]  /*02b0*/  USHF.L.U32 UR5, UR8, 0x3, URZ ;  /* 0x0000000308057899 */ /* 0x000fe200080006ff */
[----:B------:R-:W-:Y:S01]  /*02c0*/  LOP3.LUT R21, R16, 0xfffffff8, RZ, 0xc0, !PT ;  /* 0xfffffff810157812 */ /* 0x000fe200078ec0ff */
[----:B------:R-:W-:Y:S02]  /*02d0*/  IMAD.MOV.U32 R23, RZ, RZ, 0x1 ;  /* 0x00000001ff177424 */ /* 0x000fe400078e00ff */
[----:B------:R-:W-:Y:S02]  /*02e0*/  IMAD.MOV.U32 R20, RZ, RZ, RZ ;  /* 0x000000ffff147224 */ /* 0x000fe400078e00ff */
[----:B------:R-:W-:Y:S01]  /*02f0*/  LEA R22, R15, UR5, 0x3 ;  /* 0x000000050f167c11 */ /* 0x000fe2000f8e18ff */
[----:B------:R-:W-:-:S04]  /*0300*/  IMAD.MOV R21, RZ, RZ, -R21 ;  /* 0x000000ffff157224 */ /* 0x000fc800078e0a15 */
[----:B------:R-:W-:-:S07]  /*0310*/  VIADD R22, R22, UR4 ;  /* 0x0000000416167c36 */ /* 0x000fce0008000000 */
.L_x_1058:
[----:B------:R-:W2:Y:S01]  /*0320*/  LDS.64 R18, [R22] ;  /* 0x0000000016127984 */ /* 0x000ea20000000a00 */
[----:B------:R-:W-:Y:S02]  /*0330*/  IMAD R7, R23, UR8, RZ ;  /* 0x0000000817077c24 */ /* 0x000fe4000f8e02ff */
[----:B------:R-:W-:Y:S02]  /*0340*/  VIADD R21, R21, 0x8 ;  /* 0x0000000815157836 */ /* 0x000fe40000000000 */
[----:B------:R-:W-:Y:S02]  /*0350*/  IMAD R24, R7, 0x8, R0 ;  /* 0x0000000807187824 */ /* 0x000fe400078e0200 */
[----:B------:R-:W-:Y:S01]  /*0360*/  VIADD R20, R20, 0x8 ;  /* 0x0000000814147836 */ /* 0x000fe20000000000 */
[----:B------:R-:W-:Y:S01]  /*0370*/  ISETP.NE.AND P1, PT, R21, RZ, PT ;  /* 0x000000ff1500720c */ /* 0x000fe20003f25270 */
[----:B------:R-:W-:Y:S01]  /*0380*/  VIADD R25, R24, UR5 ;  /* 0x0000000518197c36 */ /* 0x000fe20008000000 */
[----:B------:R-:W1:Y:S01]  /*0390*/  LDS.64 R14, [R24+UR5] ;  /* 0x00000005180e7984 */ /* 0x000e620008000a00 */
[----:B------:R-:W-:-:S02]  /*03a0*/  VIADD R23, R23, 0x8 ;  /* 0x0000000817177836 */ /* 0x000fc40000000000 */
[----:B------:R-:W-:Y:S01]  /*03b0*/  VIADD R26, R25, UR5 ;  /* 0x00000005191a7c36 */ /* 0x000fe20008000000 */
[----:B------:R3:W4:Y:S03]  /*03c0*/  LDS.64 R10, [R25+UR5] ;  /* 0x00000005190a7984 */ /* 0x0007260008000a00 */
[----:B------:R-:W-:Y:S01]  /*03d0*/  VIADD R27, R26, UR5 ;  /* 0x000000051a1b7c36 */ /* 0x000fe20008000000 */
[----:B------:R-:W5:Y:S04]  /*03e0*/  LDS.64 R6, [R26+UR5] ;  /* 0x000000051a067984 */ /* 0x000f680008000a00 */
[----:B0-----:R0:W5:Y:S01]  /*03f0*/  LDS.64 R8, [R27+UR5] ;  /* 0x000000051b087984 */ /* 0x0011620008000a00 */
[----:B--2---:R-:W-:-:S04]  /*0400*/  ISETP.GT.U32.AND P0, PT, R12, R18, PT ;  /* 0x000000120c00720c */ /* 0x004fc80003f04070 */
[----:B------:R-:W-:-:S04]  /*0410*/  ISETP.GT.U32.AND.EX P0, PT, R13, R19, PT, P0 ;  /* 0x000000130d00720c */ /* 0x000fc80003f04100 */
[----:B------:R-:W-:Y:S01]  /*0420*/  SEL R29, R12, R18, P0 ;  /* 0x000000120c1d7207 */ /* 0x000fe20000000000 */
[----:B------:R-:W-:Y:S01]  /*0430*/  VIADD R18, R27, UR5 ;  /* 0x000000051b127c36 */ /* 0x000fe20008000000 */
[----:B------:R-:W-:Y:S02]  /*0440*/  SEL R19, R13, R19, P0 ;  /* 0x000000130d137207 */ /* 0x000fe40000000000 */
[----:B-1----:R-:W-:Y:S02]  /*0450*/  ISETP.GT.U32.AND P0, PT, R29, R14, PT ;  /* 0x0000000e1d00720c */ /* 0x002fe40003f04070 */
[----:B------:R-:W1:Y:S02]  /*0460*/  LDS.64 R12, [R18+UR5] ;  /* 0x00000005120c7984 */ /* 0x000e640008000a00 */
[----:B------:R-:W-:-:S04]  /*0470*/  ISETP.GT.U32.AND.EX P0, PT, R19, R15, PT, P0 ;  /* 0x0000000f1300720c */ /* 0x000fc80003f04100 */
[----:B---3--:R-:W-:Y:S02]  /*0480*/  SEL R25, R29, R14, P0 ;  /* 0x0000000e1d197207 */ /* 0x008fe40000000000 */
[----:B------:R-:W-:Y:S01]  /*0490*/  SEL R29, R19, R15, P0 ;  /* 0x0000000f131d7207 */ /* 0x000fe20000000000 */
[----:B------:R-:W-:Y:S01]  /*04a0*/  VIADD R19, R18, UR5 ;  /* 0x0000000512137c36 */ /* 0x000fe20008000000 */
[----:B----4-:R-:W-:-:S04]  /*04b0*/  ISETP.GT.U32.AND P0, PT, R25, R10, PT ;  /* 0x0000000a1900720c */ /* 0x010fc80003f04070 */
[-C--:B------:R-:W-:Y:S01]  /*04c0*/  ISETP.GT.U32.AND.EX P0, PT, R29, R11.reuse, PT, P0 ;  /* 0x0000000b1d00720c */ /* 0x080fe20003f04100 */
[----:B------:R2:W3:Y:S03]  /*04d0*/  LDS.64 R14, [R19+UR5] ;  /* 0x00000005130e7984 */ /* 0x0004e60008000a00 */
[----:B------:R-:W-:Y:S01]  /*04e0*/  SEL R25, R25, R10, P0 ;  /* 0x0000000a19197207 */ /* 0x000fe20000000000 */
[----:B------:R-:W-:Y:S01]  /*04f0*/  VIADD R10, R19, UR5 ;  /* 0x00000005130a7c36 */ /* 0x000fe20008000000 */
[----:B0-----:R-:W-:Y:S02]  /*0500*/  SEL R27, R29, R11, P0 ;  /* 0x0000000b1d1b7207 */ /* 0x001fe40000000000 */
[----:B-----5:R-:W-:Y:S01]  /*0510*/  ISETP.GT.U32.AND P0, PT, R25, R6, PT ;  /* 0x000000061900720c */ /* 0x020fe20003f04070 */
[----:B--2---:R-:W0:Y:S02]  /*0520*/  LDC R19, c[0x0][0x360] ;  /* 0x0000d800ff137b82 */ /* 0x004e240000000800 */
[----:B------:R-:W2:Y:S01]  /*0530*/  LDS.64 R10, [R10+UR5] ;  /* 0x000000050a0a7984 */ /* 0x000ea20008000a00 */
[----:B------:R-:W-:-:S04]  /*0540*/  ISETP.GT.U32.AND.EX P0, PT, R27, R7, PT, P0 ;  /* 0x000000071b00720c */ /* 0x000fc80003f04100 */
[----:B------:R-:W-:Y:S02]  /*0550*/  SEL R25, R25, R6, P0 ;  /* 0x0000000619197207 */ /* 0x000fe40000000000 */
[----:B------:R-:W-:Y:S02]  /*0560*/  SEL R27, R27, R7, P0 ;  /* 0x000000071b1b7207 */ /* 0x000fe40000000000 */
[----:B------:R-:W-:-:S04]  /*0570*/  ISETP.GT.U32.AND P0, PT, R25, R8, PT ;  /* 0x000000081900720c */ /* 0x000fc80003f04070 */
[----:B------:R-:W-:-:S04]  /*0580*/  ISETP.GT.U32.AND.EX P0, PT, R27, R9, PT, P0 ;  /* 0x000000091b00720c */ /* 0x000fc80003f04100 */
[----:B------:R-:W-:Y:S02]  /*0590*/  SEL R7, R25, R8, P0 ;  /* 0x0000000819077207 */ /* 0x000fe40000000000 */
[----:B------:R-:W-:Y:S02]  /*05a0*/  SEL R9, R27, R9, P0 ;  /* 0x000000091b097207 */ /* 0x000fe40000000000 */
[----:B-1----:R-:W-:Y:S01]  /*05b0*/  ISETP.GT.U32.AND P0, PT, R7, R12, PT ;  /* 0x0000000c0700720c */ /* 0x002fe20003f04070 */
[----:B0-----:R-:W-:-:S03]  /*05c0*/  IMAD R22, R19, 0x40, R22 ;  /* 0x0000004013167824 */ /* 0x001fc600078e0216 */
[----:B------:R-:W-:-:S04]  /*05d0*/  ISETP.GT.U32.AND.EX P0, PT, R9, R13, PT, P0 ;  /* 0x0000000d0900720c */ /* 0x000fc80003f04100 */
[----:B------:R-:W-:Y:S02]  /*05e0*/  SEL R7, R7, R12, P0 ;  /* 0x0000000c07077207 */ /* 0x000fe40000000000 */
[----:B------:R-:W-:Y:S02]  /*05f0*/  SEL R13, R9, R13, P0 ;  /* 0x0000000d090d7207 */ /* 0x000fe40000000000 */
[----:B---3--:R-:W-:-:S04]  /*0600*/  ISETP.GT.U32.AND P0, PT, R7, R14, PT ;  /* 0x0000000e0700720c */ /* 0x008fc80003f04070 */
[----:B------:R-:W-:-:S04]  /*0610*/  ISETP.GT.U32.AND.EX P0, PT, R13, R15, PT, P0 ;  /* 0x0000000f0d00720c */ /* 0x000fc80003f04100 */
[----:B------:R-:W-:Y:S02]  /*0620*/  SEL R7, R7, R14, P0 ;  /* 0x0000000e07077207 */ /* 0x000fe40000000000 */
[----:B------:R-:W-:Y:S02]  /*0630*/  SEL R13, R13, R15, P0 ;  /* 0x0000000f0d0d7207 */ /* 0x000fe40000000000 */
[----:B--2---:R-:W-:-:S04]  /*0640*/  ISETP.GT.U32.AND P0, PT, R7, R10, PT ;  /* 0x0000000a0700720c */ /* 0x004fc80003f04070 */
[----:B------:R-:W-:-:S04]  /*0650*/  ISETP.GT.U32.AND.EX P0, PT, R13, R11, PT, P0 ;  /* 0x0000000b0d00720c */ /* 0x000fc80003f04100 */
[----:B------:R-:W-:Y:S02]  /*0660*/  SEL R12, R7, R10, P0 ;  /* 0x0000000a070c7207 */ /* 0x000fe40000000000 */
[----:B------:R-:W-:Y:S01]  /*0670*/  SEL R13, R13, R11, P0 ;  /* 0x0000000b0d0d7207 */ /* 0x000fe20000000000 */
[----:B------:R-:W-:Y:S06]  /*0680*/  @P1 BRA `(.L_x_1058) ;  /* 0xfffffffc00241947 */ /* 0x000fec000383ffff */
[----:B------:R-:W-:-:S07]  /*0690*/  VIADD R20, R20, 0x1 ;  /* 0x0000000114147836 */ /* 0x000fce0000000000 */
.L_x_1057:
[----:B------:R-:W-:-:S13]  /*06a0*/  ISETP.NE.AND P0, PT, R17, RZ, PT ;  /* 0x000000ff1100720c */ /* 0x000fda0003f05270 */
[----:B------:R-:W-:Y:S05]  /*06b0*/  @!P0 BRA `(.L_x_1059) ;  /* 0x0000000000ec8947 */ /* 0x000fea0003800000 */
[----:B------:R-:W-:Y:S02]  /*06c0*/  ISETP.GE.U32.AND P0, PT, R17, 0x4, PT ;  /* 0x000000041100780c */ /* 0x000fe40003f06070 */
[----:B------:R-:W-:-:S04]  /*06d0*/  LOP3.LUT R21, R16, 0x3, RZ, 0xc0, !PT ;  /* 0x0000000310157812 */ /* 0x000fc800078ec0ff */
[----:B------:R-:W-:-:S07]  /*06e0*/  ISETP.NE.AND P1, PT, R21, RZ, PT ;  /* 0x000000ff1500720c */ /* 0x000fce0003f25270 */
[----:B------:R-:W-:Y:S06]  /*06f0*/  @!P0 BRA `(.L_x_1060) ;  /* 0x00000000006c8947 */ /* 0x000fec0003800000 */
[----:B------:R-:W1:Y:S01]  /*0700*/  LDC R14, c[0x0][0x360] ;  /* 0x0000d800ff0e7b82 */ /* 0x000e620000000800 */
[C---:B------:R-:W-:Y:S02]  /*0710*/  IMAD R7, R20.reuse, UR8, RZ ;  /* 0x0000000814077c24 */ /* 0x040fe4000f8e02ff */
[----:B------:R-:W-:Y:S02]  /*0720*/  VIADD R20, R20, 0x4 ;  /* 0x0000000414147836 */ /* 0x000fe40000000000 */
[----:B------:R-:W-:-:S05]  /*0730*/  IMAD R17, R7, 0x8, R0 ;  /* 0x0000000807117824 */ /* 0x000fca00078e0200 */
[----:B0-----:R-:W2:Y:S01]  /*0740*/  LDS.64 R8, [R17] ;  /* 0x0000000011087984 */ /* 0x001ea20000000a00 */
[----:B-1----:R-:W-:-:S04]  /*0750*/  IMAD R18, R14, 0x8, R17 ;  /* 0x000000080e127824 */ /* 0x002fc800078e0211 */
[C---:B------:R-:W-:Y:S01]  /*0760*/  IMAD R19, R14.reuse, 0x8, R18 ;  /* 0x000000080e137824 */ /* 0x040fe200078e0212 */
[----:B------:R-:W0:Y:S03]  /*0770*/  LDS.64 R10, [R18] ;  /* 0x00000000120a7984 */ /* 0x000e260000000a00 */
[----:B------:R-:W-:Y:S01]  /*0780*/  IMAD R14, R14, 0x8, R19 ;  /* 0x000000080e0e7824 */ /* 0x000fe200078e0213 */
[----:B------:R-:W1:Y:S05]  /*0790*/  LDS.64 R6, [R19] ;  /* 0x0000000013067984 */ /* 0x000e6a0000000a00 */
[----:B------:R-:W3:Y:S01]  /*07a0*/  LDS.64 R14, [R14] ;  /* 0x000000000e0e7984 */ /* 0x000ee20000000a00 */
[----:B--2---:R-:W-:-:S04]  /*07b0*/  ISETP.GT.U32.AND P0, PT, R12, R8, PT ;  /* 0x000000080c00720c */ /* 0x004fc80003f04070 */
[----:B------:R-:W-:-:S04]  /*07c0*/  ISETP.GT.U32.AND.EX P0, PT, R13, R9, PT, P0 ;  /* 0x000000090d00720c */ /* 0x000fc80003f04100 */
[----:B------:R-:W-:Y:S02]  /*07d0*/  SEL R23, R12, R8, P0 ;  /* 0x000000080c177207 */ /* 0x000fe40000000000 */
[----:B------:R-:W-:Y:S02]  /*07e0*/  SEL R13, R13, R9, P0 ;  /* 0x000000090d0d7207 */ /* 0x000fe40000000000 */
[----:B0-----:R-:W-:-:S04]  /*07f0*/  ISETP.GT.U32.AND P0, PT, R23, R10, PT ;  /* 0x0000000a1700720c */ /* 0x001fc80003f04070 */
[----:B------:R-:W-:-:S04]  /*0800*/  ISETP.GT.U32.AND.EX P0, PT, R13, R11, PT, P0 ;  /* 0x0000000b0d00720c */ /* 0x000fc80003f04100 */
[----:B------:R-:W-:Y:S02]  /*0810*/  SEL R9, R23, R10, P0 ;  /* 0x0000000a17097207 */ /* 0x000fe40000000000 */
[----:B------:R-:W-:Y:S02]  /*0820*/  SEL R11, R13, R11, P0 ;  /* 0x0000000b0d0b7207 */ /* 0x000fe40000000000 */
[----:B-1----:R-:W-:-:S04]  /*0830*/  ISETP.GT.U32.AND P0, PT, R9, R6, PT ;  /* 0x000000060900720c */ /* 0x002fc80003f04070 */
[----:B------:R-:W-:-:S04]  /*0840*/  ISETP.GT.U32.AND.EX P0, PT, R11, R7, PT, P0 ;  /* 0x000000070b00720c */ /* 0x000fc80003f04100 */
[----:B------:R-:W-:Y:S02]  /*0850*/  SEL R9, R9, R6, P0 ;  /* 0x0000000609097207 */ /* 0x000fe40000000000 */
[----:B------:R-:W-:Y:S02]  /*0860*/  SEL R7, R11, R7, P0 ;  /* 0x000000070b077207 */ /* 0x000fe40000000000 */
[----:B---3--:R-:W-:-:S04]  /*0870*/  ISETP.GT.U32.AND P0, PT, R9, R14, PT ;  /* 0x0000000e0900720c */ /* 0x008fc80003f04070 */
[----:B------:R-:W-:-:S04]  /*0880*/  ISETP.GT.U32.AND.EX P0, PT, R7, R15, PT, P0 ;  /* 0x0000000f0700720c */ /* 0x000fc80003f04100 */
[----:B------:R-:W-:Y:S02]  /*0890*/  SEL R12, R9, R14, P0 ;  /* 0x0000000e090c7207 */ /* 0x000fe40000000000 */
[----:B------:R-:W-:-:S07]  /*08a0*/  SEL R13, R7, R15, P0 ;  /* 0x0000000f070d7207 */ /* 0x000fce0000000000 */
.L_x_1060:
[----:B------:R-:W-:Y:S05]  /*08b0*/  @!P1 BRA `(.L_x_1059) ;  /* 0x00000000006c9947 */ /* 0x000fea0003800000 */
[----:B------:R-:W-:Y:S02]  /*08c0*/  ISETP.NE.AND P0, PT, R21, 0x1, PT ;  /* 0x000000011500780c */ /* 0x000fe40003f05270 */
[----:B------:R-:W-:-:S04]  /*08d0*/  LOP3.LUT R16, R16, 0x1, RZ, 0xc0, !PT ;  /* 0x0000000110107812 */ /* 0x000fc800078ec0ff */
[----:B------:R-:W-:-:S07]  /*08e0*/  ISETP.NE.U32.AND P1, PT, R16, 0x1, PT ;  /* 0x000000011000780c */ /* 0x000fce0003f25070 */
[----:B------:R-:W-:Y:S06]  /*08f0*/  @!P0 BRA `(.L_x_1061) ;  /* 0x00000000003c8947 */ /* 0x000fec0003800000 */
[----:B0-----:R-:W0:Y:S01]  /*0900*/  LDC R9, c[0x0][0x360] ;  /* 0x0000d800ff097b82 */ /* 0x001e220000000800 */
[C---:B------:R-:W-:Y:S02]  /*0910*/  IMAD R7, R20.reuse, UR8, RZ ;  /* 0x0000000814077c24 */ /* 0x040fe4000f8e02ff */
[----:B------:R-:W-:Y:S02]  /*0920*/  VIADD R20, R20, 0x2 ;  /* 0x0000000214147836 */ /* 0x000fe40000000000 */
[----:B------:R-:W-:-:S05]  /*0930*/  IMAD R10, R7, 0x8, R0 ;  /* 0x00000008070a7824 */ /* 0x000fca00078e0200 */
[----:B------:R-:W2:Y:S01]  /*0940*/  LDS.64 R6, [R10] ;  /* 0x000000000a067984 */ /* 0x000ea20000000a00 */
[----:B0-----:R-:W-:-:S06]  /*0950*/  IMAD R8, R9, 0x8, R10 ;  /* 0x0000000809087824 */ /* 0x001fcc00078e020a */
[----:B------:R-:W0:Y:S01]  /*0960*/  LDS.64 R8, [R8] ;  /* 0x0000000008087984 */ /* 0x000e220000000a00 */
[----:B--2---:R-:W-:-:S04]  /*0970*/  ISETP.GT.U32.AND P0, PT, R12, R6, PT ;  /* 0x000000060c00720c */ /* 0x004fc80003f04070 */
[----:B------:R-:W-:-:S04]  /*0980*/  ISETP.GT.U32.AND.EX P0, PT, R13, R7, PT, P0 ;  /* 0x000000070d00720c */ /* 0x000fc80003f04100 */
[----:B------:R-:W-:Y:S02]  /*0990*/  SEL R11, R12, R6, P0 ;  /* 0x000000060c0b7207 */ /* 0x000fe40000000000 */
[----:B------:R-:W-:Y:S02]  /*09a0*/  SEL R13, R13, R7, P0 ;  /* 0x000000070d0d7207 */ /* 0x000fe40000000000 */
[----:B0-----:R-:W-:-:S04]  /*09b0*/  ISETP.GT.U32.AND P0, PT, R11, R8, PT ;  /* 0x000000080b00720c */ /* 0x001fc80003f04070 */
[----:B------:R-:W-:-:S04]  /*09c0*/  ISETP.GT.U32.AND.EX P0, PT, R13, R9, PT, P0 ;  /* 0x000000090d00720c */ /* 0x000fc80003f04100 */
[----:B------:R-:W-:Y:S02]  /*09d0*/  SEL R12, R11, R8, P0 ;  /* 0x000000080b0c7207 */ /* 0x000fe40000000000 */
[----:B------:R-:W-:-:S07]  /*09e0*/  SEL R13, R13, R9, P0 ;  /* 0x000000090d0d7207 */ /* 0x000fce0000000000 */
.L_x_1061:
[----:B------:R-:W-:Y:S05]  /*09f0*/  @P1 BRA `(.L_x_1059) ;  /* 0x00000000001c1947 */ /* 0x000fea0003800000 */
[----:B------:R-:W-:-:S04]  /*0a00*/  IMAD R7, R20, UR8, RZ ;  /* 0x0000000814077c24 */ /* 0x000fc8000f8e02ff */
[----:B------:R-:W-:-:S06]  /*0a10*/  IMAD R7, R7, 0x8, R0 ;  /* 0x0000000807077824 */ /* 0x000fcc00078e0200 */
[----:B------:R-:W2:Y:S02]  /*0a20*/  LDS.64 R6, [R7] ;  /* 0x0000000007067984 */ /* 0x000ea40000000a00 */
[----:B--2---:R-:W-:-:S04]  /*0a30*/  ISETP.GT.U32.AND P0, PT, R12, R6, PT ;  /* 0x000000060c00720c */ /* 0x004fc80003f04070 */
[----:B------:R-:W-:-:S04]  /*0a40*/  ISETP.GT.U32.AND.EX P0, PT, R13, R7, PT, P0 ;  /* 0x000000070d00720c */ /* 0x000fc80003f04100 */
[----:B------:R-:W-:Y:S02]  /*0a50*/  SEL R12, R12, R6, P0 ;  /* 0x000000060c0c7207 */ /* 0x000fe40000000000 */
[----:B------:R-:W-:-:S07]  /*0a60*/  SEL R13, R13, R7, P0 ;  /* 0x000000070d0d7207 */ /* 0x000fce0000000000 */
.L_x_1059:
[----:B--2---:R3:W-:Y:S02]  /*0a70*/  STS.64 [R0], R12 ;  /* 0x0000000c00007388 */ /* 0x0047e40000000a00 */
.L_x_1056:
[----:B------:R-:W4:Y:S01]  /*0a80*/  LDCU.64 UR10, c[0x0][0x380] ;  /* 0x00007000ff0a77ac */ /* 0x000f220008000a00 */
[----:B------:R-:W-:Y:S02]  /*0a90*/  IMAD.MOV.U32 R3, RZ, RZ, RZ ;  /* 0x000000ffff037224 */ /* 0x000fe400078e00ff */
[----:B------:R-:W-:-:S04]  /*0aa0*/  IMAD.WIDE.U32 R2, R4, UR9, R2 ;  /* 0x0000000904027c25 */ /* 0x000fc8000f8e0002 */
[----:B------:R-:W-:Y:S01]  /*0ab0*/  IMAD R5, R5, UR9, R3 ;  /* 0x0000000905057c24 */ /* 0x000fe2000f8e0203 */
[----:B----4-:R-:W-:-:S04]  /*0ac0*/  LEA R4, P0, R2, UR10, 0x3 ;  /* 0x0000000a02047c11 */ /* 0x010fc8000f8018ff */
[----:B------:R-:W-:-:S05]  /*0ad0*/  LEA.HI.X R5, R2, UR11, R5, 0x3, P0 ;  /* 0x0000000b02057c11 */ /* 0x000fca00080f1c05 */
[----:B--2---:R-:W-:Y:S01]  /*0ae0*/  STG.E.64 desc[UR6][R4.64], R12 ;  /* 0x0000000c04007986 */ /* 0x004fe2000c101b06 */
[----:B------:R-:W-:Y:S05]  /*0af0*/  EXIT ;  /* 0x000000000000794d */ /* 0x000fea0003800000 */
.L_x_1062:
        /* <DEDUP_REMOVED lines=16> */
.L_x_3543:


//--------------------- .text.contiguous_reduce3_u64 --------------------------
	.section	.text.contiguous_reduce3_u64,"ax",@progbits
	.align	128
        .global         contiguous_reduce3_u64
        .type           contiguous_reduce3_u64,@function
        .size           contiguous_reduce3_u64,(.L_x_3466 - contiguous_reduce3_u64)
        .other          contiguous_reduce3_u64,@"STO_CUDA_ENTRY STV_DEFAULT"
contiguous_reduce3_u64:
.text.contiguous_reduce3_u64:
[----:B------:R-:W-:Y:S01]  /*0000*/  LDC R1, c[0x0][0x37c] ;  /* 0x0000df00ff017b82 */ /* 0x000fe20000000800 */
[----:B------:R-:W0:Y:S01]  /*0010*/  S2R R7, SR_TID.Y ;  /* 0x0000000000077919 */ /* 0x000e220000002200 */
[----:B------:R-:W1:Y:S06]  /*0020*/  LDCU UR7, c[0x0][0x360] ;  /* 0x00006c00ff0777ac */ /* 0x000e6c0008000800 */
[----:B------:R-:W0:Y:S01]  /*0030*/  S2UR UR8, SR_CTAID.Y ;  /* 0x00000000000879c3 */ /* 0x000e220000002600 */
[----:B------:R-:W1:Y:S01]  /*0040*/  S2R R6, SR_TID.X ;  /* 0x0000000000067919 */ /* 0x000e620000002100 */
[----:B------:R-:W2:Y:S01]  /*0050*/  LDCU.64 UR10, c[0x0][0x3b0] ;  /* 0x00007600ff0a77ac */ /* 0x000ea20008000a00 */
[----:B------:R-:W3:Y:S01]  /*0060*/  S2R R15, SR_CTAID.X ;  /* 0x00000000000f7919 */ /* 0x000ee20000002500 */
[----:B------:R-:W4:Y:S04]  /*0070*/  LDCU.64 UR12, c[0x0][0x3a8] ;  /* 0x00007500ff0c77ac */ /* 0x000f280008000a00 */
        /* <DEDUP_REMOVED lines=12> */
[----:B------:R0:W-:Y:S10]  /*0140*/  STS.64 [R4], RZ ;  /* 0x000000ff04007388 */ /* 0x0001f40000000a00 */
        /* <DEDUP_REMOVED lines=22> */
.L_x_1081:
[----:B------:R-:W-:-:S05]  /*02b0*/  IADD3 R27, PT, PT, R2, 0x3, RZ ;  /* 0x00000003021b7810 */ /* 0x000fca0007ffe0ff */
        /* <DEDUP_REMOVED lines=8> */
[----:B--2---:R-:W-:-:S06]  /*0340*/  VIADD R8, R0, 0xffffffe ;  /* 0x0ffffffe00087836 */ /* 0x004fcc0000000000 */
        /* <DEDUP_REMOVED lines=8> */
[----:B------:R-:W-:Y:S01]  /*03d0*/  @P0 IMAD.IADD R3, R3, 0x1, -R36 ;  /* 0x0000000103030824 */ /* 0x000fe200078e0a24 */
[----:B------:R-:W-:-:S04]  /*03e0*/  @P0 IADD3 R30, PT, PT, R30, 0x1, RZ ;  /* 0x000000011e1e0810 */ /* 0x000fc80007ffe0ff */
[----:B------:R-:W-:Y:S02]  /*03f0*/  ISETP.GE.U32.AND P1, PT, R3, R36, PT ;  /* 0x000000240300720c */ /* 0x000fe40003f26070 */
[----:B------:R-:W-:-:S11]  /*0400*/  MOV R3, RZ ;  /* 0x000000ff00037202 */ /* 0x000fd60000000f00 */
[----:B------:R-:W-:Y:S01]  /*0410*/  @P1 VIADD R30, R30, 0x1 ;  /* 0x000000011e1e1836 */ /* 0x000fe20000000000 */
[----:B------:R-:W-:-:S05]  /*0420*/  @!P2 LOP3.LUT R30, RZ, R36, RZ, 0x33, !PT ;  /* 0x00000024ff1ea212 */ /* 0x000fca00078e33ff */
[----:B------:R-:W-:-:S04]  /*0430*/  IMAD.MOV R39, RZ, RZ, -R30 ;  /* 0x000000ffff277224 */ /* 0x000fc800078e0a1e */
[----:B------:R-:W-:Y:S01]  /*0440*/  IMAD R39, R36, R39, R32 ;  /* 0x0000002724277224 */ /* 0x000fe200078e0220 */
[----:B------:R-:W-:Y:S06]  /*0450*/  BRA `(.L_x_1066) ;  /* 0x0000000000387947 */ /* 0x000fec0003800000 */
.L_x_1065:
[----:B------:R-:W-:Y:S01]  /*0460*/  IMAD.MOV.U32 R30, RZ, RZ, R32 ;  /* 0x000000ffff1e7224 */ /* 0x000fe200078e0020 */
[----:B------:R-:W-:Y:S01]  /*0470*/  MOV R3, R37 ;  /* 0x0000002500037202 */ /* 0x000fe20000000f00 */
[----:B------:R-:W-:Y:S01]  /*0480*/  IMAD.MOV.U32 R0, RZ, RZ, R36 ;  /* 0x000000ffff007224 */ /* 0x000fe200078e0024 */
[----:B------:R-:W-:-:S07]  /*0490*/  MOV R8, 0x4b0 ;  /* 0x000004b000087802 */ /* 0x000fce0000000f00 */
[----:B01-3--:R-:W-:Y:S05]  /*04a0*/  CALL.REL.NOINC `($__internal_24_$__cuda_sm20_div_s64) ;  /* 0x0000003400807944 */ /* 0x00bfea0003c00000 */
[-C--:B------:R-:W-:Y:S01]  /*04b0*/  IADD3 R11, P0, PT, RZ, -R10.reuse, RZ ;  /* 0x8000000aff0b7210 */ /* 0x080fe20007f1e0ff */
[----:B------:R-:W-:Y:S01]  /*04c0*/  IMAD.MOV.U32 R33, RZ, RZ, RZ ;  /* 0x000000ffff217224 */ /* 0x000fe200078e00ff */
[----:B------:R-:W-:-:S03]  /*04d0*/  MOV R30, R10 ;  /* 0x0000000a001e7202 */ /* 0x000fc60000000f00 */
[----:B------:R-:W-:Y:S02]  /*04e0*/  IMAD.X R3, RZ, RZ, ~R0, P0 ;  /* 0x000000ffff037224 */ /* 0x000fe400000e0e00 */
[----:B------:R-:W-:-:S04]  /*04f0*/  IMAD.WIDE.U32 R8, R36, R11, R32 ;  /* 0x0000000b24087225 */ /* 0x000fc800078e0020 */
[----:B------:R-:W-:Y:S02]  /*0500*/  IMAD R3, R3, R36, RZ ;  /* 0x0000002403037224 */ /* 0x000fe400078e02ff */
[----:B------:R-:W-:Y:S02]  /*0510*/  IMAD.MOV.U32 R39, RZ, RZ, R8 ;  /* 0x000000ffff277224 */ /* 0x000fe400078e0008 */
[----:B------:R-:W-:-:S04]  /*0520*/  IMAD R3, R37, R11, R3 ;  /* 0x0000000b25037224 */ /* 0x000fc800078e0203 */
[----:B------:R-:W-:-:S07]  /*0530*/  IMAD.IADD R3, R9, 0x1, R3 ;  /* 0x0000000109037824 */ /* 0x000fce00078e0203 */
.L_x_1066:
        /* <DEDUP_REMOVED lines=33> */
.L_x_1067:
[----:B------:R-:W-:Y:S01]  /*0750*/  MOV R0, R36 ;  /* 0x0000002400007202 */ /* 0x000fe20000000f00 */
[----:B------:R-:W-:Y:S01]  /*0760*/  IMAD.MOV.U32 R3, RZ, RZ, R37 ;  /* 0x000000ffff037224 */ /* 0x000fe200078e0025 */
[----:B------:R-:W-:-:S07]  /*0770*/  MOV R8, 0x790 ;  /* 0x0000079000087802 */ /* 0x000fce0000000f00 */
[----:B---3--:R-:W-:Y:S05]  /*0780*/  CALL.REL.NOINC `($__internal_24_$__cuda_sm20_div_s64) ;  /* 0x0000003000c87944 */ /* 0x008fea0003c00000 */
        /* <DEDUP_REMOVED lines=10> */
.L_x_1068:
        /* <DEDUP_REMOVED lines=34> */
.L_x_1069:
[----:B------:R-:W-:Y:S01]  /*0a50*/  MOV R30, R28 ;  /* 0x0000001c001e7202 */ /* 0x000fe20000000f00 */
[----:B------:R-:W-:Y:S01]  /*0a60*/  IMAD.MOV.U32 R0, RZ, RZ, R36 ;  /* 0x000000ffff007224 */ /* 0x000fe200078e0024 */
[----:B------:R-:W-:Y:S02]  /*0a70*/  MOV R3, R37 ;  /* 0x0000002500037202 */ /* 0x000fe40000000f00 */
[----:B------:R-:W-:-:S07]  /*0a80*/  MOV R8, 0xaa0 ;  /* 0x00000aa000087802 */ /* 0x000fce0000000f00 */
[----:B---3--:R-:W-:Y:S05]  /*0a90*/  CALL.REL.NOINC `($__internal_24_$__cuda_sm20_div_s64) ;  /* 0x0000003000047944 */ /* 0x008fea0003c00000 */
        /* <DEDUP_REMOVED lines=10> */
.L_x_1070:
        /* <DEDUP_REMOVED lines=33> */
.L_x_1071:
[----:B------:R-:W-:Y:S01]  /*0d50*/  MOV R0, R36 ;  /* 0x0000002400007202 */ /* 0x000fe20000000f00 */
[----:B------:R-:W-:Y:S01]  /*0d60*/  IMAD.MOV.U32 R3, RZ, RZ, R37 ;  /* 0x000000ffff037224 */ /* 0x000fe200078e0025 */
[----:B------:R-:W-:-:S07]  /*0d70*/  MOV R8, 0xd90 ;  /* 0x00000d9000087802 */ /* 0x000fce0000000f00 */
[----:B---3--:R-:W-:Y:S05]  /*0d80*/  CALL.REL.NOINC `($__internal_24_$__cuda_sm20_div_s64) ;  /* 0x0000002c00487944 */ /* 0x008fea0003c00000 */
        /* <DEDUP_REMOVED lines=9> */
.L_x_1072:
        /* <DEDUP_REMOVED lines=34> */
.L_x_1073:
[----:B------:R-:W-:Y:S01]  /*1040*/  IMAD.MOV.U32 R30, RZ, RZ, R28 ;  /* 0x000000ffff1e7224 */ /* 0x000fe200078e001c */
        /* <DEDUP_REMOVED lines=13> */
.L_x_1074:
        /* <DEDUP_REMOVED lines=34> */
.L_x_1075:
        /* <DEDUP_REMOVED lines=14> */
.L_x_1076:
        /* <DEDUP_REMOVED lines=34> */
.L_x_1077:
[----:B------:R-:W-:Y:S01]  /*1640*/  IMAD.MOV.U32 R30, RZ, RZ, R28 ;  /* 0x000000ffff1e7224 */ /* 0x000fe200078e001c */
        /* <DEDUP_REMOVED lines=14> */
.L_x_1078:
        /* <DEDUP_REMOVED lines=34> */
.L_x_1079:
[----:B------:R-:W-:Y:S01]  /*1950*/  MOV R0, R36 ;  /* 0x0000002400007202 */ /* 0x000fe20000000f00 */
[----:B------:R-:W-:Y:S01]  /*1960*/  IMAD.MOV.U32 R3, RZ, RZ, R37 ;  /* 0x000000ffff037224 */ /* 0x000fe200078e0025 */
[----:B------:R-:W-:-:S07]  /*1970*/  MOV R8, 0x1990 ;  /* 0x0000199000087802 */ /* 0x000fce0000000f00 */
[----:B---3--:R-:W-:Y:S05]  /*1980*/  CALL.REL.NOINC `($__internal_24_$__cuda_sm20_div_s64) ;  /* 0x0000002000487944 */ /* 0x008fea0003c00000 */
        /* <DEDUP_REMOVED lines=9> */
.L_x_1080:
        /* <DEDUP_REMOVED lines=13> */
.L_x_1064:
        /* <DEDUP_REMOVED lines=33> */
.L_x_1083:
[----:B------:R-:W-:Y:S01]  /*1d00*/  IMAD.MOV.U32 R30, RZ, RZ, R32 ;  /* 0x000000ffff1e7224 */ /* 0x000fe200078e0020 */
[----:B------:R-:W-:Y:S01]  /*1d10*/  MOV R0, R16 ;  /* 0x0000001000007202 */ /* 0x000fe20000000f00 */
[----:B------:R-:W-:Y:S01]  /*1d20*/  IMAD.MOV.U32 R3, RZ, RZ, R17 ;  /* 0x000000ffff037224 */ /* 0x000fe200078e0011 */
[----:B------:R-:W-:-:S07]  /*1d30*/  MOV R8, 0x1d50 ;  /* 0x00001d5000087802 */ /* 0x000fce0000000f00 */
[----:B------:R-:W-:Y:S05]  /*1d40*/  CALL.REL.NOINC `($__internal_24_$__cuda_sm20_div_s64) ;  /* 0x0000001c00587944 */ /* 0x000fea0003c00000 */
        /* <DEDUP_REMOVED lines=9> */
.L_x_1084:
        /* <DEDUP_REMOVED lines=35> */
.L_x_1085:
        /* <DEDUP_REMOVED lines=13> */
.L_x_1086:
        /* <DEDUP_REMOVED lines=36> */
.L_x_1087:
[----:B------:R-:W-:Y:S01]  /*2320*/  IMAD.MOV.U32 R30, RZ, RZ, R20 ;  /* 0x000000ffff1e7224 */ /* 0x000fe200078e0014 */
[----:B------:R-:W-:Y:S01]  /*2330*/  MOV R0, R18 ;  /* 0x0000001200007202 */ /* 0x000fe20000000f00 */
[----:B------:R-:W-:Y:S01]  /*2340*/  IMAD.MOV.U32 R3, RZ, RZ, R19 ;  /* 0x000000ffff037224 */ /* 0x000fe200078e0013 */
[----:B------:R-:W-:-:S07]  /*2350*/  MOV R8, 0x2370 ;  /* 0x0000237000087802 */ /* 0x000fce0000000f00 */
[----:B------:R-:W-:Y:S05]  /*2360*/  CALL.REL.NOINC `($__internal_24_$__cuda_sm20_div_s64) ;  /* 0x0000001400d07944 */ /* 0x000fea0003c00000 */
        /* <DEDUP_REMOVED lines=10> */
.L_x_1088:
        /* <DEDUP_REMOVED lines=37> */
.L_x_1089:
[----:B------:R-:W-:Y:S01]  /*2660*/  IMAD.MOV.U32 R0, RZ, RZ, R18 ;  /* 0x000000ffff007224 */ /* 0x000fe200078e0012 */
[----:B------:R-:W-:Y:S02]  /*2670*/  MOV R3, R19 ;  /* 0x0000001300037202 */ /* 0x000fe40000000f00 */
[----:B------:R-:W-:-:S07]  /*2680*/  MOV R8, 0x26a0 ;  /* 0x000026a000087802 */ /* 0x000fce0000000f00 */
[----:B------:R-:W-:Y:S05]  /*2690*/  CALL.REL.NOINC `($__internal_24_$__cuda_sm20_div_s64) ;  /* 0x0000001400047944 */ /* 0x000fea0003c00000 */
        /* <DEDUP_REMOVED lines=8> */
.L_x_1090:
        /* <DEDUP_REMOVED lines=10> */
.L_x_1082:
        /* <DEDUP_REMOVED lines=31> */
.L_x_1092:
[----:B------:R-:W-:Y:S01]  /*29b0*/  MOV R30, R32 ;  /* 0x00000020001e7202 */ /* 0x000fe20000000f00 */
[----:B------:R-:W-:Y:S01]  /*29c0*/  IMAD.MOV.U32 R0, RZ, RZ, R16 ;  /* 0x000000ffff007224 */ /* 0x000fe200078e0010 */
[----:B------:R-:W-:Y:S02]  /*29d0*/  MOV R3, R17 ;  /* 0x0000001100037202 */ /* 0x000fe40000000f00 */
[----:B------:R-:W-:-:S07]  /*29e0*/  MOV R8, 0x2a00 ;  /* 0x00002a0000087802 */ /* 0x000fce0000000f00 */
[----:B------:R-:W-:Y:S05]  /*29f0*/  CALL.REL.NOINC `($__internal_24_$__cuda_sm20_div_s64) ;  /* 0x00000010002c7944 */ /* 0x000fea0003c00000 */
        /* <DEDUP_REMOVED lines=9> */
.L_x_1093:
        /* <DEDUP_REMOVED lines=36> */
.L_x_1094:
[----:B------:R-:W-:Y:S01]  /*2cd0*/  MOV R0, R18 ;  /* 0x0000001200007202 */ /* 0x000fe20000000f00 */
[----:B------:R-:W-:Y:S01]  /*2ce0*/  IMAD.MOV.U32 R3, RZ, RZ, R19 ;  /* 0x000000ffff037224 */ /* 0x000fe200078e0013 */
[----:B------:R-:W-:-:S07]  /*2cf0*/  MOV R8, 0x2d10 ;  /* 0x00002d1000087802 */ /* 0x000fce0000000f00 */
[----:B------:R-:W-:Y:S05]  /*2d00*/  CALL.REL.NOINC `($__internal_24_$__cuda_sm20_div_s64) ;  /* 0x0000000c00687944 */ /* 0x000fea0003c00000 */
        /* <DEDUP_REMOVED lines=8> */
.L_x_1095:
        /* <DEDUP_REMOVED lines=10> */
.L_x_1091:
        /* <DEDUP_REMOVED lines=26> */
[----:B------:R-:W-:-:S04]  /*2fd0*/  @!P1 LOP3.LUT R3, RZ, R8, RZ, 0x33, !PT ;  /* 0x00000008ff039212 */ /* 0x000fc800078e33ff */
[----:B------:R-:W-:Y:S01]  /*2fe0*/  MOV R8, R3 ;  /* 0x0000000300087202 */ /* 0x000fe20000000f00 */
[----:B------:R-:W-:Y:S06]  /*2ff0*/  BRA `(.L_x_1097) ;  /* 0x0000000000107947 */ /* 0x000fec0003800000 */
.L_x_1096:
[----:B------:R-:W-:-:S07]  /*3000*/  MOV R0, 0x3020 ;  /* 0x0000302000007802 */ /* 0x000fce0000000f00 */
[----:B------:R-:W-:Y:S05]  /*3010*/  CALL.REL.NOINC `($__internal_25_$__cuda_sm20_rem_s64) ;  /* 0x0000000c00f07944 */ /* 0x000fea0003c00000 */
[----:B------:R-:W-:Y:S01]  /*3020*/  MOV R8, R3 ;  /* 0x0000000300087202 */ /* 0x000fe20000000f00 */
[----:B------:R-:W-:-:S07]  /*3030*/  IMAD.MOV.U32 R9, RZ, RZ, R10 ;  /* 0x000000ffff097224 */ /* 0x000fce00078e000a */
.L_x_1097:
[----:B------:R-:W0:Y:S02]  /*3040*/  LDC.64 R10, c[0x0][0x398] ;  /* 0x0000e600ff0a7b82 */ /* 0x000e240000000a00 */
[----:B0-----:R-:W-:-:S06]  /*3050*/  IMAD.WIDE.U32 R2, R2, 0x8, R10 ;  /* 0x0000000802027825 */ /* 0x001fcc00078e000a */
[----:B------:R-:W2:Y:S02]  /*3060*/  LDG.E.64 R2, desc[UR10][R2.64] ;  /* 0x0000000a02027981 */ /* 0x000ea4000c1e1b00 */
[-C--:B--2---:R-:W-:Y:S02]  /*3070*/  IMAD R11, R3, R8.reuse, RZ ;  /* 0x00000008030b7224 */ /* 0x084fe400078e02ff */
[----:B------:R-:W-:-:S04]  /*3080*/  IMAD.WIDE.U32 R28, R2, R8, R28 ;  /* 0x00000008021c7225 */ /* 0x000fc800078e001c */
[----:B------:R-:W-:-:S05]  /*3090*/  IMAD R11, R2, R9, R11 ;  /* 0x00000009020b7224 */ /* 0x000fca00078e020b */
[----:B------:R-:W-:-:S07]  /*30a0*/  IADD3 R29, PT, PT, R29, R11, RZ ;  /* 0x0000000b1d1d7210 */ /* 0x000fce0007ffe0ff */
.L_x_1063:
        /* <DEDUP_REMOVED lines=11> */
[----:B0-----:R-:W-:-:S05]  /*3160*/  @!P0 LEA R3, R3, R0, 0x18 ;  /* 0x0000000003038211 */ /* 0x001fca00078ec0ff */
[----:B------:R-:W-:-:S06]  /*3170*/  @!P0 IMAD R2, R6, 0x8, R3 ;  /* 0x0000000806028824 */ /* 0x000fcc00078e0203 */
[----:B------:R-:W0:Y:S01]  /*3180*/  @!P0 LDS.64 R2, [R2] ;  /* 0x0000000002028984 */ /* 0x000e220000000a00 */
        /* <DEDUP_REMOVED lines=14> */
[----:B------:R-:W-:Y:S01]  /*3270*/  IMAD.MOV.U32 R25, RZ, RZ, 0x1 ;  /* 0x00000001ff197424 */ /* 0x000fe200078e00ff */
[----:B------:R-:W-:-:S03]  /*3280*/  MOV R18, RZ ;  /* 0x000000ff00127202 */ /* 0x000fc60000000f00 */
[----:B------:R-:W-:Y:S01]  /*3290*/  LEA R6, R6, UR5, 0x3 ;  /* 0x0000000506067c11 */ /* 0x000fe2000f8e18ff */
[----:B------:R-:W-:-:S03]  /*32a0*/  IMAD.MOV R19, RZ, RZ, -R19 ;  /* 0x000000ffff137224 */ /* 0x000fc600078e0a13 */
[----:B------:R-:W-:-:S07]  /*32b0*/  IADD3 R20, PT, PT, R6, UR4, RZ ;  /* 0x0000000406147c10 */ /* 0x000fce000fffe0ff */
.L_x_1100:
[----:B------:R-:W1:Y:S01]  /*32c0*/  LDS.64 R16, [R20] ;  /* 0x0000000014107984 */ /* 0x000e620000000a00 */
[----:B------:R-:W-:Y:S01]  /*32d0*/  IMAD R7, R25, UR7, RZ ;  /* 0x0000000719077c24 */ /* 0x000fe2000f8e02ff */
[----:B------:R-:W-:Y:S01]  /*32e0*/  IADD3 R19, PT, PT, R19, 0x8, RZ ;  /* 0x0000000813137810 */ /* 0x000fe20007ffe0ff */
[----:B------:R-:W-:Y:S01]  /*32f0*/  VIADD R25, R25, 0x8 ;  /* 0x0000000819197836 */ /* 0x000fe20000000000 */
[----:B------:R-:W-:Y:S01]  /*3300*/  IADD3 R18, PT, PT, R18, 0x8, RZ ;  /* 0x0000000812127810 */ /* 0x000fe20007ffe0ff */
[----:B------:R-:W-:Y:S01]  /*3310*/  IMAD R21, R7, 0x8, R0 ;  /* 0x0000000807157824 */ /* 0x000fe200078e0200 */
[----:B------:R-:W-:-:S04]  /*3320*/  ISETP.NE.AND P1, PT, R19, RZ, PT ;  /* 0x000000ff1300720c */ /* 0x000fc80003f25270 */
[----:B------:R-:W2:Y:S01]  /*3330*/  LDS.64 R8, [R21+UR5] ;  /* 0x0000000515087984 */ /* 0x000ea20008000a00 */
[----:B------:R-:W-:-:S05]  /*3340*/  IADD3 R22, PT, PT, R21, UR5, RZ ;  /* 0x0000000515167c10 */ /* 0x000fca000fffe0ff */
[----:B------:R-:W3:Y:S01]  /*3350*/  LDS.64 R6, [R22+UR5] ;  /* 0x0000000516067984 */ /* 0x000ee20008000a00 */
[----:B------:R-:W-:-:S05]  /*3360*/  VIADD R23, R22, UR5 ;  /* 0x0000000516177c36 */ /* 0x000fca0008000000 */
[----:B------:R4:W5:Y:S01]  /*3370*/  LDS.64 R10, [R23+UR5] ;  /* 0x00000005170a7984 */ /* 0x0009620008000a00 */
[----:B------:R-:W-:-:S05]  /*3380*/  IADD3 R24, PT, PT, R23, UR5, RZ ;  /* 0x0000000517187c10 */ /* 0x000fca000fffe0ff */
[----:B------:R-:W0:Y:S01]  /*3390*/  LDS.64 R12, [R24+UR5] ;  /* 0x00000005180c7984 */ /* 0x000e220008000a00 */
[----:B-1----:R-:W-:-:S04]  /*33a0*/  ISETP.GT.U32.AND P0, PT, R2, R16, PT ;  /* 0x000000100200720c */ /* 0x002fc80003f04070 */
[----:B------:R-:W-:-:S04]  /*33b0*/  ISETP.GT.U32.AND.EX P0, PT, R3, R17, PT, P0 ;  /* 0x000000110300720c */ /* 0x000fc80003f04100 */
[----:B------:R-:W-:Y:S01]  /*33c0*/  SEL R27, R2, R16, P0 ;  /* 0x00000010021b7207 */ /* 0x000fe20000000000 */
[----:B------:R-:W-:Y:S01]  /*33d0*/  VIADD R16, R24, UR5 ;  /* 0x0000000518107c36 */ /* 0x000fe20008000000 */
[----:B------:R-:W-:Y:S02]  /*33e0*/  SEL R17, R3, R17, P0 ;  /* 0x0000001103117207 */ /* 0x000fe40000000000 */
[----:B--2---:R-:W-:Y:S02]  /*33f0*/  ISETP.GT.U32.AND P0, PT, R27, R8, PT ;  /* 0x000000081b00720c */ /* 0x004fe40003f04070 */
[----:B------:R-:W1:Y:S02]  /*3400*/  LDS.64 R2, [R16+UR5] ;  /* 0x0000000510027984 */ /* 0x000e640008000a00 */
[----:B------:R-:W-:-:S04]  /*3410*/  ISETP.GT.U32.AND.EX P0, PT, R17, R9, PT, P0 ;  /* 0x000000091100720c */ /* 0x000fc80003f04100 */
[----:B------:R-:W-:Y:S02]  /*3420*/  SEL R21, R27, R8, P0 ;  /* 0x000000081b157207 */ /* 0x000fe40000000000 */
[----:B----4-:R-:W-:Y:S02]  /*3430*/  SEL R23, R17, R9, P0 ;  /* 0x0000000911177207 */ /* 0x010fe40000000000 */
[----:B---3--:R-:W-:Y:S02]  /*3440*/  ISETP.GT.U32.AND P0, PT, R21, R6, PT ;  /* 0x000000061500720c */ /* 0x008fe40003f04070 */
[----:B------:R-:W-:Y:S02]  /*3450*/  IADD3 R17, PT, PT, R16, UR5, RZ ;  /* 0x0000000510117c10 */ /* 0x000fe4000fffe0ff */
[----:B------:R-:W-:-:S03]  /*3460*/  ISETP.GT.U32.AND.EX P0, PT, R23, R7, PT, P0 ;  /* 0x000000071700720c */ /* 0x000fc60003f04100 */
[----:B------:R2:W3:Y:S01]  /*3470*/  LDS.64 R8, [R17+UR5] ;  /* 0x0000000511087984 */ /* 0x0004e20008000a00 */
[----:B------:R-:W-:Y:S01]  /*3480*/  SEL R21, R21, R6, P0 ;  /* 0x0000000615157207 */ /* 0x000fe20000000000 */
[----:B------:R-:W-:Y:S01]  /*3490*/  VIADD R6, R17, UR5 ;  /* 0x0000000511067c36 */ /* 0x000fe20008000000 */
[----:B------:R-:W-:Y:S02]  /*34a0*/  SEL R23, R23, R7, P0 ;  /* 0x0000000717177207 */ /* 0x000fe40000000000 */
[----:B-----5:R-:W-:-:S03]  /*34b0*/  ISETP.GT.U32.AND P0, PT, R21, R10, PT ;  /* 0x0000000a1500720c */ /* 0x020fc60003f04070 */
[----:B------:R-:W4:Y:S01]  /*34c0*/  LDS.64 R6, [R6+UR5] ;  /* 0x0000000506067984 */ /* 0x000f220008000a00 */
[-C--:B------:R-:W-:Y:S01]  /*34d0*/  ISETP.GT.U32.AND.EX P0, PT, R23, R11.reuse, PT, P0 ;  /* 0x0000000b1700720c */ /* 0x080fe20003f04100 */
[----:B--2---:R-:W2:Y:S03]  /*34e0*/  LDC R17, c[0x0][0x360] ;  /* 0x0000d800ff117b82 */ /* 0x004ea60000000800 */
[----:B------:R-:W-:Y:S02]  /*34f0*/  SEL R21, R21, R10, P0 ;  /* 0x0000000a15157207 */ /* 0x000fe40000000000 */
[----:B------:R-:W-:Y:S02]  /*3500*/  SEL R23, R23, R11, P0 ;  /* 0x0000000b17177207 */ /* 0x000fe40000000000 */
[----:B0-----:R-:W-:-:S04]  /*3510*/  ISETP.GT.U32.AND P0, PT, R21, R12, PT ;  /* 0x0000000c1500720c */ /* 0x001fc80003f04070 */
[----:B------:R-:W-:-:S04]  /*3520*/  ISETP.GT.U32.AND.EX P0, PT, R23, R13, PT, P0 ;  /* 0x0000000d1700720c */ /* 0x000fc80003f04100 */
[----:B------:R-:W-:Y:S02]  /*3530*/  SEL R11, R21, R12, P0 ;  /* 0x0000000c150b7207 */ /* 0x000fe40000000000 */
[----:B------:R-:W-:Y:S02]  /*3540*/  SEL R13, R23, R13, P0 ;  /* 0x0000000d170d7207 */ /* 0x000fe40000000000 */
[----:B-1----:R-:W-:-:S04]  /*3550*/  ISETP.GT.U32.AND P0, PT, R11, R2, PT ;  /* 0x000000020b00720c */ /* 0x002fc80003f04070 */
[----:B------:R-:W-:Y:S01]  /*3560*/  ISETP.GT.U32.AND.EX P0, PT, R13, R3, PT, P0 ;  /* 0x000000030d00720c */ /* 0x000fe20003f04100 */
[----:B--2---:R-:W-:-:S03]  /*3570*/  IMAD R20, R17, 0x40, R20 ;  /* 0x0000004011147824 */ /* 0x004fc600078e0214 */
[----:B------:R-:W-:Y:S02]  /*3580*/  SEL R11, R11, R2, P0 ;  /* 0x000000020b0b7207 */ /* 0x000fe40000000000 */
[----:B------:R-:W-:Y:S02]  /*3590*/  SEL R13, R13, R3, P0 ;  /* 0x000000030d0d7207 */ /* 0x000fe40000000000 */
[----:B---3--:R-:W-:-:S04]  /*35a0*/  ISETP.GT.U32.AND P0, PT, R11, R8, PT ;  /* 0x000000080b00720c */ /* 0x008fc80003f04070 */
[----:B------:R-:W-:-:S04]  /*35b0*/  ISETP.GT.U32.AND.EX P0, PT, R13, R9, PT, P0 ;  /* 0x000000090d00720c */ /* 0x000fc80003f04100 */
[----:B------:R-:W-:Y:S02]  /*35c0*/  SEL R3, R11, R8, P0 ;  /* 0x000000080b037207 */ /* 0x000fe40000000000 */
[----:B------:R-:W-:Y:S02]  /*35d0*/  SEL R9, R13, R9, P0 ;  /* 0x000000090d097207 */ /* 0x000fe40000000000 */
[----:B----4-:R-:W-:-:S04]  /*35e0*/  ISETP.GT.U32.AND P0, PT, R3, R6, PT ;  /* 0x000000060300720c */ /* 0x010fc80003f04070 */
[----:B------:R-:W-:-:S04]  /*35f0*/  ISETP.GT.U32.AND.EX P0, PT, R9, R7, PT, P0 ;  /* 0x000000070900720c */ /* 0x000fc80003f04100 */
[----:B------:R-:W-:Y:S02]  /*3600*/  SEL R2, R3, R6, P0 ;  /* 0x0000000603027207 */ /* 0x000fe40000000000 */
[----:B------:R-:W-:Y:S01]  /*3610*/  SEL R3, R9, R7, P0 ;  /* 0x0000000709037207 */ /* 0x000fe20000000000 */
[----:B------:R-:W-:Y:S06]  /*3620*/  @P1 BRA `(.L_x_1100) ;  /* 0xfffffffc00241947 */ /* 0x000fec000383ffff */
[----:B------:R-:W-:-:S07]  /*3630*/  IADD3 R18, PT, PT, R18, 0x1, RZ ;  /* 0x0000000112127810 */ /* 0x000fce0007ffe0ff */
.L_x_1099:
        /* <DEDUP_REMOVED lines=10> */
[----:B------:R-:W1:Y:S01]  /*36e0*/  LDS.64 R6, [R4] ;  /* 0x0000000004067984 */ /* 0x000e620000000a00 */
[----:B--2---:R-:W-:-:S05]  /*36f0*/  LEA R16, R13, R4, 0x3 ;  /* 0x000000040d107211 */ /* 0x004fca00078e18ff */
[----:B------:R-:W2:Y:S01]  /*3700*/  LDS.64 R8, [R16] ;  /* 0x0000000010087984 */ /* 0x000ea20000000a00 */
[----:B------:R-:W-:-:S05]  /*3710*/  IMAD R17, R13, 0x8, R16 ;  /* 0x000000080d117824 */ /* 0x000fca00078e0210 */
[----:B------:R-:W3:Y:S01]  /*3720*/  LDS.64 R10, [R17] ;  /* 0x00000000110a7984 */ /* 0x000ee20000000a00 */
[----:B------:R-:W-:-:S06]  /*3730*/  LEA R12, R13, R17, 0x3 ;  /* 0x000000110d0c7211 */ /* 0x000fcc00078e18ff */
[----:B------:R-:W4:Y:S01]  /*3740*/  LDS.64 R12, [R12] ;  /* 0x000000000c0c7984 */ /* 0x000f220000000a00 */
[----:B-1----:R-:W-:-:S04]  /*3750*/  ISETP.GT.U32.AND P0, PT, R2, R6, PT ;  /* 0x000000060200720c */ /* 0x002fc80003f04070 */
[----:B------:R-:W-:-:S04]  /*3760*/  ISETP.GT.U32.AND.EX P0, PT, R3, R7, PT, P0 ;  /* 0x000000070300720c */ /* 0x000fc80003f04100 */
[----:B------:R-:W-:Y:S02]  /*3770*/  SEL R19, R2, R6, P0 ;  /* 0x0000000602137207 */ /* 0x000fe40000000000 */
[----:B------:R-:W-:Y:S02]  /*3780*/  SEL R7, R3, R7, P0 ;  /* 0x0000000703077207 */ /* 0x000fe40000000000 */
[----:B--2---:R-:W-:-:S04]  /*3790*/  ISETP.GT.U32.AND P0, PT, R19, R8, PT ;  /* 0x000000081300720c */ /* 0x004fc80003f04070 */
[----:B------:R-:W-:-:S04]  /*37a0*/  ISETP.GT.U32.AND.EX P0, PT, R7, R9, PT, P0 ;  /* 0x000000090700720c */ /* 0x000fc80003f04100 */
        /* <DEDUP_REMOVED lines=9> */
[----:B------:R-:W-:-:S07]  /*3840*/  SEL R3, R11, R13, P0 ;  /* 0x0000000d0b037207 */ /* 0x000fce0000000000 */
.L_x_1102:
        /* <DEDUP_REMOVED lines=9> */
[----:B------:R-:W1:Y:S01]  /*38e0*/  LDS.64 R4, [R8] ;  /* 0x0000000008047984 */ /* 0x000e620000000a00 */
[----:B--2---:R-:W-:-:S06]  /*38f0*/  IMAD R6, R7, 0x8, R8 ;  /* 0x0000000807067824 */ /* 0x004fcc00078e0208 */
[----:B------:R-:W2:Y:S01]  /*3900*/  LDS.64 R6, [R6] ;  /* 0x0000000006067984 */ /* 0x000ea20000000a00 */
[----:B-1----:R-:W-:-:S04]  /*3910*/  ISETP.GT.U32.AND P0, PT, R2, R4, PT ;  /* 0x000000040200720c */ /* 0x002fc80003f04070 */
[----:B------:R-:W-:-:S04]  /*3920*/  ISETP.GT.U32.AND.EX P0, PT, R3, R5, PT, P0 ;  /* 0x000000050300720c */ /* 0x000fc80003f04100 */
[----:B------:R-:W-:Y:S02]  /*3930*/  SEL R9, R2, R4, P0 ;  /* 0x0000000402097207 */ /* 0x000fe40000000000 */
[----:B------:R-:W-:Y:S02]  /*3940*/  SEL R3, R3, R5, P0 ;  /* 0x0000000503037207 */ /* 0x000fe40000000000 */
[----:B--2---:R-:W-:-:S04]  /*3950*/  ISETP.GT.U32.AND P0, PT, R9, R6, PT ;  /* 0x000000060900720c */ /* 0x004fc80003f04070 */
[----:B------:R-:W-:-:S04]  /*3960*/  ISETP.GT.U32.AND.EX P0, PT, R3, R7, PT, P0 ;  /* 0x000000070300720c */ /* 0x000fc80003f04100 */
[----:B------:R-:W-:Y:S02]  /*3970*/  SEL R2, R9, R6, P0 ;  /* 0x0000000609027207 */ /* 0x000fe40000000000 */
[----:B------:R-:W-:-:S07]  /*3980*/  SEL R3, R3, R7, P0 ;  /* 0x0000000703037207 */ /* 0x000fce0000000000 */
.L_x_1103:
[----:B------:R-:W-:Y:S05]  /*3990*/  @P1 BRA `(.L_x_1101) ;  /* 0x00000000001c1947 */ /* 0x000fea0003800000 */
[----:B------:R-:W-:-:S04]  /*39a0*/  IMAD R5, R18, UR7, RZ ;  /* 0x0000000712057c24 */ /* 0x000fc8000f8e02ff */
[----:B------:R-:W-:-:S06]  /*39b0*/  IMAD R5, R5, 0x8, R0 ;  /* 0x0000000805057824 */ /* 0x000fcc00078e0200 */
[----:B------:R-:W1:Y:S02]  /*39c0*/  LDS.64 R4, [R5] ;  /* 0x0000000005047984 */ /* 0x000e640000000a00 */
[----:B-1----:R-:W-:-:S04]  /*39d0*/  ISETP.GT.U32.AND P0, PT, R2, R4, PT ;  /* 0x000000040200720c */ /* 0x002fc80003f04070 */
[----:B------:R-:W-:-:S04]  /*39e0*/  ISETP.GT.U32.AND.EX P0, PT, R3, R5, PT, P0 ;  /* 0x000000050300720c */ /* 0x000fc80003f04100 */
[----:B------:R-:W-:Y:S02]  /*39f0*/  SEL R2, R2, R4, P0 ;  /* 0x0000000402027207 */ /* 0x000fe40000000000 */
[----:B------:R-:W-:-:S07]  /*3a00*/  SEL R3, R3, R5, P0 ;  /* 0x0000000503037207 */ /* 0x000fce0000000000 */
.L_x_1101:
[----:B-1----:R1:W-:Y:S02]  /*3a10*/  STS.64 [R0], R2 ;  /* 0x0000000200007388 */ /* 0x0023e40000000a00 */
.L_x_1098:
        /* <DEDUP_REMOVED lines=9> */
        .weak           $__internal_24_$__cuda_sm20_div_s64
        .type           $__internal_24_$__cuda_sm20_div_s64,@function
        .size           $__internal_24_$__cuda_sm20_div_s64,($__internal_25_$__cuda_sm20_rem_s64 - $__internal_24_$__cuda_sm20_div_s64)
$__internal_24_$__cuda_sm20_div_s64:
        /* <DEDUP_REMOVED lines=82> */
[----:B------:R-:W-:Y:S06]  /*3fd0*/  RET.REL.NODEC R8 `(contiguous_reduce3_u64) ;  /* 0xffffffc008087950 */ /* 0x000fec0003c3ffff */
        .weak           $__internal_25_$__cuda_sm20_rem_s64
        .type           $__internal_25_$__cuda_sm20_rem_s64,@function
        .size           $__internal_25_$__cuda_sm20_rem_s64,(.L_x_3466 - $__internal_25_$__cuda_sm20_rem_s64)
$__internal_25_$__cuda_sm20_rem_s64:
        /* <DEDUP_REMOVED lines=50> */
[----:B------:R-:W-:-:S03]  /*4300*/  ISETP.GE.U32.AND.EX P0, PT, R3, R11, PT, P0 ;  /* 0x0000000b0300720c */ /* 0x000fc60003f06100 */
[----:B------:R-:W-:Y:S01]  /*4310*/  IMAD.X R17, R3, 0x1, ~R11, P1 ;  /* 0x0000000103117824 */ /* 0x000fe200008e0e0b */
[----:B------:R-:W-:Y:S02]  /*4320*/  SEL R13, R13, R19, P0 ;  /* 0x000000130d0d7207 */ /* 0x000fe40000000000 */
[----:B------:R-:W-:Y:S01]  /*4330*/  ISETP.NE.U32.AND P1, PT, R8, RZ, PT ;  /* 0x000000ff0800720c */ /* 0x000fe20003f25070 */
[----:B------:R-:W-:Y:S01]  /*4340*/  IMAD.MOV.U32 R8, RZ, RZ, R0 ;  /* 0x000000ffff087224 */ /* 0x000fe200078e0000 */
[----:B------:R-:W-:Y:S02]  /*4350*/  SEL R17, R17, R3, P0 ;  /* 0x0000000311117207 */ /* 0x000fe40000000000 */
[CC--:B------:R-:W-:Y:S02]  /*4360*/  ISETP.GE.U32.AND P0, PT, R13.reuse, R10.reuse, PT ;  /* 0x0000000a0d00720c */ /* 0x0c0fe40003f06070 */
[----:B------:R-:W-:Y:S02]  /*4370*/  IADD3 R3, P2, PT, R13, -R10, RZ ;  /* 0x8000000a0d037210 */ /* 0x000fe40007f5e0ff */
[----:B------:R-:W-:Y:S01]  /*4380*/  ISETP.NE.AND.EX P1, PT, R9, RZ, PT, P1 ;  /* 0x000000ff0900720c */ /* 0x000fe20003f25310 */
[----:B------:R-:W-:Y:S01]  /*4390*/  HFMA2 R9, -RZ, RZ, 0, 0 ;  /* 0x00000000ff097431 */ /* 0x000fe200000001ff */
[----:B------:R-:W-:-:S02]  /*43a0*/  ISETP.GE.U32.AND.EX P0, PT, R17, R11, PT, P0 ;  /* 0x0000000b1100720c */ /* 0x000fc40003f06100 */
[----:B------:R-:W-:Y:S02]  /*43b0*/  IADD3.X R10, PT, PT, R17, ~R11, RZ, P2, !PT ;  /* 0x8000000b110a7210 */ /* 0x000fe400017fe4ff */
[----:B------:R-:W-:Y:S02]  /*43c0*/  SEL R3, R3, R13, P0 ;  /* 0x0000000d03037207 */ /* 0x000fe40000000000 */
[----:B------:R-:W-:Y:S02]  /*43d0*/  SEL R10, R10, R17, P0 ;  /* 0x000000110a0a7207 */ /* 0x000fe40000000000 */
[----:B------:R-:W-:Y:S02]  /*43e0*/  SEL R3, R3, 0xffffffff, P1 ;  /* 0xffffffff03037807 */ /* 0x000fe40000800000 */
[----:B------:R-:W-:Y:S01]  /*43f0*/  SEL R10, R10, 0xffffffff, P1 ;  /* 0xffffffff0a0a7807 */ /* 0x000fe20000800000 */
[----:B------:R-:W-:Y:S06]  /*4400*/  RET.REL.NODEC R8 `(contiguous_reduce3_u64) ;  /* 0xffffffb808fc7950 */ /* 0x000fec0003c3ffff */
.L_x_1104:
        /* <DEDUP_REMOVED lines=15> */
.L_x_3466:


//--------------------- .text.contiguous_reduce22_u64 --------------------------
	.section	.text.contiguous_reduce22_u64,"ax",@progbits
	.align	128
        .global         contiguous_reduce22_u64
        .type           contiguous_reduce22_u64,@function
        .size           contiguous_reduce22_u64,(.L_x_3545 - contiguous_reduce22_u64)
        .other          contiguous_reduce22_u64,@"STO_CUDA_ENTRY STV_DEFAULT"
contiguous_reduce22_u64:
.text.contiguous_reduce22_u64:
[----:B------:R-:W-:Y:S01]  /*0000*/  LDC R1, c[0x0][0x37c] ;  /* 0x0000df00ff017b82 */ /* 0x000fe20000000800 */
[----:B------:R-:W0:Y:S07]  /*0010*/  S2R R0, SR_TID.X ;  /* 0x0000000000007919 */ /* 0x000e2e0000002100 */
[----:B------:R-:W1:Y:S01]  /*0020*/  S2UR UR6, SR_CTAID.X ;  /* 0x00000000000679c3 */ /* 0x000e620000002500 */
[----:B------:R-:W2:Y:S01]  /*0030*/  LDCU.64 UR8, c[0x0][0x390] ;  /* 0x00007200ff0877ac */ /* 0x000ea20008000a00 */
[----:B------:R-:W-:Y:S01]  /*0040*/  BSSY.RECONVERGENT B0, `(.L_x_1105) ;  /* 0x000002f000007945 */ /* 0x000fe20003800200 */
[----:B------:R-:W-:Y:S01]  /*0050*/  UMOV UR4, 0x400 ;  /* 0x0000040000047882 */ /* 0x000fe20000000000 */
[----:B------:R-:W3:Y:S04]  /*0060*/  LDCU.64 UR12, c[0x0][0x358] ;  /* 0x00006b00ff0c77ac */ /* 0x000ee80008000a00 */
[----:B------:R-:W1:Y:S08]  /*0070*/  LDC R3, c[0x0][0x360] ;  /* 0x0000d800ff037b82 */ /* 0x000e700000000800 */
[----:B------:R-:W4:Y:S01]  /*0080*/  S2UR UR5, SR_CgaCtaId ;  /* 0x00000000000579c3 */ /* 0x000f220000008800 */
[----:B-1----:R-:W-:-:S04]  /*0090*/  IMAD R5, R3, UR6, RZ ;  /* 0x0000000603057c24 */ /* 0x002fc8000f8e02ff */
[----:B0-----:R-:W-:Y:S01]  /*00a0*/  IMAD R4, R5, 0x2, R0 ;  /* 0x0000000205047824 */ /* 0x001fe200078e0200 */
[----:B----4-:R-:W-:-:S03]  /*00b0*/  ULEA UR4, UR5, UR4, 0x18 ;  /* 0x0000000405047291 */ /* 0x010fc6000f8ec0ff */
[----:B------:R-:W-:-:S03]  /*00c0*/  IMAD.IADD R6, R4, 0x1, R3 ;  /* 0x0000000104067824 */ /* 0x000fc600078e0203 */
[----:B------:R-:W-:Y:S02]  /*00d0*/  LEA R2, R0, UR4, 0x3 ;  /* 0x0000000400027c11 */ /* 0x000fe4000f8e18ff */
[----:B--2---:R-:W-:-:S03]  /*00e0*/  ISETP.GE.U32.AND P0, PT, R6, UR8, PT ;  /* 0x0000000806007c0c */ /* 0x004fc6000bf06070 */
[----:B------:R0:W-:Y:S01]  /*00f0*/  STS.64 [R2], RZ ;  /* 0x000000ff02007388 */ /* 0x0001e20000000a00 */
[----:B------:R-:W-:-:S13]  /*0100*/  ISETP.GE.U32.AND.EX P0, PT, RZ, UR9, PT, P0 ;  /* 0x00000009ff007c0c */ /* 0x000fda000bf06100 */
[----:B0--3--:R-:W-:Y:S05]  /*0110*/  @P0 BRA `(.L_x_1106) ;  /* 0x0000000000540947 */ /* 0x009fea0003800000 */
[----:B------:R-:W0:Y:S01]  /*0120*/  S2R R9, SR_CTAID.Y ;  /* 0x0000000000097919 */ /* 0x000e220000002600 */
[----:B------:R-:W1:Y:S01]  /*0130*/  LDCU.64 UR4, c[0x0][0x388] ;  /* 0x00007100ff0477ac */ /* 0x000e620008000a00 */
[----:B------:R-:W-:Y:S02]  /*0140*/  IMAD.MOV.U32 R5, RZ, RZ, RZ ;  /* 0x000000ffff057224 */ /* 0x000fe400078e00ff */
[----:B------:R-:W-:Y:S02]  /*0150*/  IMAD.MOV.U32 R7, RZ, RZ, RZ ;  /* 0x000000ffff077224 */ /* 0x000fe400078e00ff */
[----:B0-----:R-:W-:-:S04]  /*0160*/  IMAD.WIDE.U32 R4, R9, UR8, R4 ;  /* 0x0000000809047c25 */ /* 0x001fc8000f8e0004 */
[C---:B------:R-:W-:Y:S01]  /*0170*/  IMAD R11, R9.reuse, UR9, RZ ;  /* 0x00000009090b7c24 */ /* 0x040fe2000f8e02ff */
[----:B-1----:R-:W-:Y:S01]  /*0180*/  LEA R8, P0, R4, UR4, 0x3 ;  /* 0x0000000404087c11 */ /* 0x002fe2000f8018ff */
[----:B------:R-:W-:-:S04]  /*0190*/  IMAD.WIDE.U32 R6, R9, UR8, R6 ;  /* 0x0000000809067c25 */ /* 0x000fc8000f8e0006 */
[----:B------:R-:W-:Y:S01]  /*01a0*/  IMAD.IADD R9, R5, 0x1, R11 ;  /* 0x0000000105097824 */ /* 0x000fe200078e020b */
[----:B------:R-:W-:Y:S01]  /*01b0*/  LEA R10, P1, R6, UR4, 0x3 ;  /* 0x00000004060a7c11 */ /* 0x000fe2000f8218ff */
[----:B------:R-:W-:-:S03]  /*01c0*/  IMAD.IADD R5, R11, 0x1, R7 ;  /* 0x000000010b057824 */ /* 0x000fc600078e0207 */
[----:B------:R-:W-:Y:S02]  /*01d0*/  LEA.HI.X R9, R4, UR5, R9, 0x3, P0 ;  /* 0x0000000504097c11 */ /* 0x000fe400080f1c09 */
[----:B------:R-:W-:-:S03]  /*01e0*/  LEA.HI.X R11, R6, UR5, R5, 0x3, P1 ;  /* 0x00000005060b7c11 */ /* 0x000fc600088f1c05 */
[----:B------:R-:W2:Y:S04]  /*01f0*/  LDG.E.64 R4, desc[UR12][R8.64] ;  /* 0x0000000c08047981 */ /* 0x000ea8000c1e1b00 */
[----:B------:R-:W2:Y:S02]  /*0200*/  LDG.E.64 R6, desc[UR12][R10.64] ;  /* 0x0000000c0a067981 */ /* 0x000ea4000c1e1b00 */
[----:B--2---:R-:W-:-:S04]  /*0210*/  ISETP.GT.U32.AND P0, PT, R4, R6, PT ;  /* 0x000000060400720c */ /* 0x004fc80003f04070 */
[----:B------:R-:W-:-:S04]  /*0220*/  ISETP.GT.U32.AND.EX P0, PT, R5, R7, PT, P0 ;  /* 0x000000070500720c */ /* 0x000fc80003f04100 */
[----:B------:R-:W-:Y:S02]  /*0230*/  SEL R4, R4, R6, P0 ;  /* 0x0000000604047207 */ /* 0x000fe40000000000 */
[----:B------:R-:W-:-:S05]  /*0240*/  SEL R5, R5, R7, P0 ;  /* 0x0000000705057207 */ /* 0x000fca0000000000 */
[----:B------:R1:W-:Y:S01]  /*0250*/  STS.64 [R2], R4 ;  /* 0x0000000402007388 */ /* 0x0003e20000000a00 */
[----:B------:R-:W-:Y:S05]  /*0260*/  BRA `(.L_x_1107) ;  /* 0x0000000000307947 */ /* 0x000fea0003800000 */
.L_x_1106:
[----:B------:R-:W-:-:S04]  /*0270*/  ISETP.GE.U32.AND P0, PT, R4, UR8, PT ;  /* 0x0000000804007c0c */ /* 0x000fc8000bf06070 */
[----:B------:R-:W-:-:S13]  /*0280*/  ISETP.GE.U32.AND.EX P0, PT, RZ, UR9, PT, P0 ;  /* 0x00000009ff007c0c */ /* 0x000fda000bf06100 */
[----:B------:R-:W-:Y:S05]  /*0290*/  @P0 BRA `(.L_x_1107) ;  /* 0x0000000000240947 */ /* 0x000fea0003800000 */
[----:B------:R-:W0:Y:S01]  /*02a0*/  S2R R7, SR_CTAID.Y ;  /* 0x0000000000077919 */ /* 0x000e220000002600 */
        /* <DEDUP_REMOVED lines=8> */
.L_x_1107:
[----:B------:R-:W-:Y:S05]  /*0330*/  BSYNC.RECONVERGENT B0 ;  /* 0x0000000000007941 */ /* 0x000fea0003800200 */
.L_x_1105:
[----:B------:R-:W-:Y:S01]  /*0340*/  BAR.SYNC.DEFER_BLOCKING 0x0 ;  /* 0x0000000000007b1d */ /* 0x000fe20000010000 */
[----:B------:R-:W-:-:S13]  /*0350*/  ISETP.GE.U32.AND P0, PT, R3, 0x42, PT ;  /* 0x000000420300780c */ /* 0x000fda0003f06070 */
[----:B------:R-:W-:Y:S05]  /*0360*/  @!P0 BRA `(.L_x_1108) ;  /* 0x0000000000448947 */ /* 0x000fea0003800000 */
.L_x_1111:
[----:B------:R-:W-:Y:S01]  /*0370*/  SHF.R.U32.HI R9, RZ, 0x1, R3 ;  /* 0x00000001ff097819 */ /* 0x000fe20000011603 */
[----:B------:R-:W-:Y:S03]  /*0380*/  BSSY.RECONVERGENT B0, `(.L_x_1109) ;  /* 0x000000b000007945 */ /* 0x000fe60003800200 */
[----:B------:R-:W-:-:S13]  /*0390*/  ISETP.GE.U32.AND P0, PT, R0, R9, PT ;  /* 0x000000090000720c */ /* 0x000fda0003f06070 */
[----:B--2---:R-:W-:Y:S05]  /*03a0*/  @P0 BRA `(.L_x_1110) ;  /* 0x0000000000200947 */ /* 0x004fea0003800000 */
[----:B0-----:R-:W-:Y:S01]  /*03b0*/  IMAD R6, R9, 0x8, R2 ;  /* 0x0000000809067824 */ /* 0x001fe200078e0202 */
[----:B-1----:R-:W-:Y:S05]  /*03c0*/  LDS.64 R4, [R2] ;  /* 0x0000000002047984 */ /* 0x002fea0000000a00 */
[----:B------:R-:W0:Y:S02]  /*03d0*/  LDS.64 R6, [R6] ;  /* 0x0000000006067984 */ /* 0x000e240000000a00 */
[----:B0-----:R-:W-:-:S04]  /*03e0*/  ISETP.GT.U32.AND P0, PT, R4, R6, PT ;  /* 0x000000060400720c */ /* 0x001fc80003f04070 */
[----:B------:R-:W-:-:S04]  /*03f0*/  ISETP.GT.U32.AND.EX P0, PT, R5, R7, PT, P0 ;  /* 0x000000070500720c */ /* 0x000fc80003f04100 */
[----:B------:R-:W-:Y:S02]  /*0400*/  SEL R4, R4, R6, P0 ;  /* 0x0000000604047207 */ /* 0x000fe40000000000 */
[----:B------:R-:W-:-:S05]  /*0410*/  SEL R5, R5, R7, P0 ;  /* 0x0000000705057207 */ /* 0x000fca0000000000 */
[----:B------:R2:W-:Y:S02]  /*0420*/  STS.64 [R2], R4 ;  /* 0x0000000402007388 */ /* 0x0005e40000000a00 */
.L_x_1110:
[----:B------:R-:W-:Y:S05]  /*0430*/  BSYNC.RECONVERGENT B0 ;  /* 0x0000000000007941 */ /* 0x000fea0003800200 */
.L_x_1109:
[----:B------:R-:W-:Y:S01]  /*0440*/  BAR.SYNC.DEFER_BLOCKING 0x0 ;  /* 0x0000000000007b1d */ /* 0x000fe20000010000 */
[----:B------:R-:W-:Y:S01]  /*0450*/  ISETP.GT.U32.AND P0, PT, R3, 0x83, PT ;  /* 0x000000830300780c */ /* 0x000fe20003f04070 */
[----:B------:R-:W-:-:S12]  /*0460*/  IMAD.MOV.U32 R3, RZ, RZ, R9 ;  /* 0x000000ffff037224 */ /* 0x000fd800078e0009 */
[----:B------:R-:W-:Y:S05]  /*0470*/  @P0 BRA `(.L_x_1111) ;  /* 0xfffffffc00bc0947 */ /* 0x000fea000383ffff */
.L_x_1108:
[----:B------:R-:W-:-:S13]  /*0480*/  ISETP.GT.U32.AND P0, PT, R0, 0x1f, PT ;  /* 0x0000001f0000780c */ /* 0x000fda0003f04070 */
[----:B------:R-:W-:Y:S05]  /*0490*/  @P0 EXIT ;  /* 0x000000000000094d */ /* 0x000fea0003800000 */
[----:B-12---:R-:W-:Y:S01]  /*04a0*/  LDS.64 R4, [R2] ;  /* 0x0000000002047984 */ /* 0x006fe20000000a00 */
[----:B------:R-:W-:-:S03]  /*04b0*/  ISETP.NE.AND P1, PT, R0, RZ, PT ;  /* 0x000000ff0000720c */ /* 0x000fc60003f25270 */
[----:B0-----:R-:W0:Y:S02]  /*04c0*/  LDS.64 R6, [R2+0x100] ;  /* 0x0001000002067984 */ /* 0x001e240000000a00 */
[----:B0-----:R-:W-:-:S04]  /*04d0*/  ISETP.GT.U32.AND P0, PT, R4, R6, PT ;  /* 0x000000060400720c */ /* 0x001fc80003f04070 */
[----:B------:R-:W-:-:S04]  /*04e0*/  ISETP.GT.U32.AND.EX P0, PT, R5, R7, PT, P0 ;  /* 0x000000070500720c */ /* 0x000fc80003f04100 */
[----:B------:R-:W-:Y:S02]  /*04f0*/  SEL R8, R4, R6, P0 ;  /* 0x0000000604087207 */ /* 0x000fe40000000000 */
[----:B------:R-:W-:-:S05]  /*0500*/  SEL R9, R5, R7, P0 ;  /* 0x0000000705097207 */ /* 0x000fca0000000000 */
[----:B------:R-:W-:Y:S04]  /*0510*/  STS.64 [R2], R8 ;  /* 0x0000000802007388 */ /* 0x000fe80000000a00 */
[----:B------:R-:W-:Y:S04]  /*0520*/  LDS.64 R4, [R2] ;  /* 0x0000000002047984 */ /* 0x000fe80000000a00 */
[----:B------:R-:W0:Y:S02]  /*0530*/  LDS.64 R6, [R2+0x80] ;  /* 0x0000800002067984 */ /* 0x000e240000000a00 */
        /* <DEDUP_REMOVED lines=51> */
.L_x_1112:
        /* <DEDUP_REMOVED lines=9> */
.L_x_3545:


//--------------------- .text.contiguous_reduce2_u64 --------------------------
	.section	.text.contiguous_reduce2_u64,"ax",@progbits
	.align	128
        .global         contiguous_reduce2_u64
        .type           contiguous_reduce2_u64,@function
        .size           contiguous_reduce2_u64,(.L_x_3468 - contiguous_reduce2_u64)
        .other          contiguous_reduce2_u64,@"STO_CUDA_ENTRY STV_DEFAULT"
contiguous_reduce2_u64:
.text.contiguous_reduce2_u64:
        /* <DEDUP_REMOVED lines=18> */
[----:B------:R1:W-:Y:S01]  /*0120*/  STS.64 [R3], RZ ;  /* 0x000000ff03007388 */ /* 0x0003e20000000a00 */
[----:B------:R-:W-:Y:S02]  /*0130*/  ISETP.GE.U32.AND.EX P0, PT, RZ, UR9, PT, P0 ;  /* 0x00000009ff007c0c */ /* 0x000fe4000bf06100 */
[----:B0-----:R-:W-:Y:S01]  /*0140*/  MOV R8, UR4 ;  /* 0x0000000400087c02 */ /* 0x001fe20008000f00 */
[----:B------:R-:W-:-:S10]  /*0150*/  IMAD.U32 R9, RZ, RZ, UR5 ;  /* 0x00000005ff097e24 */ /* 0x000fd4000f8e00ff */
[----:B-1-3--:R-:W-:Y:S05]  /*0160*/  @P0 BRA `(.L_x_1114) ;  /* 0x0000002c00b00947 */ /* 0x00afea0003800000 */
        /* <DEDUP_REMOVED lines=23> */
.L_x_1141:
        /* <DEDUP_REMOVED lines=32> */
.L_x_1118:
[----:B------:R-:W-:Y:S01]  /*04e0*/  MOV R26, R6 ;  /* 0x00000006001a7202 */ /* 0x000fe20000000f00 */
[----:B------:R-:W-:Y:S01]  /*04f0*/  IMAD.MOV.U32 R13, RZ, RZ, R7 ;  /* 0x000000ffff0d7224 */ /* 0x000fe200078e0007 */
[----:B------:R-:W-:Y:S01]  /*0500*/  MOV R14, R34 ;  /* 0x00000022000e7202 */ /* 0x000fe20000000f00 */
[----:B------:R-:W-:Y:S01]  /*0510*/  IMAD.MOV.U32 R11, RZ, RZ, R35 ;  /* 0x000000ffff0b7224 */ /* 0x000fe200078e0023 */
[----:B------:R-:W-:-:S07]  /*0520*/  MOV R12, 0x540 ;  /* 0x00000540000c7802 */ /* 0x000fce0000000f00 */
[----:B-1----:R-:W-:Y:S05]  /*0530*/  CALL.REL.NOINC `($__internal_26_$__cuda_sm20_div_s64) ;  /* 0x0000006400c47944 */ /* 0x002fea0003c00000 */
        /* <DEDUP_REMOVED lines=9> */
.L_x_1119:
[----:B------:R-:W-:Y:S05]  /*05d0*/  BSYNC.RECONVERGENT B1 ;  /* 0x0000000000017941 */ /* 0x000fea0003800200 */
.L_x_1117:
        /* <DEDUP_REMOVED lines=34> */
.L_x_1121:
[----:B------:R-:W-:Y:S01]  /*0800*/  IMAD.MOV.U32 R26, RZ, RZ, R20 ;  /* 0x000000ffff1a7224 */ /* 0x000fe200078e0014 */
[----:B------:R-:W-:Y:S01]  /*0810*/  MOV R13, R9 ;  /* 0x00000009000d7202 */ /* 0x000fe20000000f00 */
[----:B------:R-:W-:Y:S01]  /*0820*/  IMAD.MOV.U32 R14, RZ, RZ, R34 ;  /* 0x000000ffff0e7224 */ /* 0x000fe200078e0022 */
[----:B------:R-:W-:Y:S02]  /*0830*/  MOV R11, R35 ;  /* 0x00000023000b7202 */ /* 0x000fe40000000f00 */
[----:B------:R-:W-:-:S07]  /*0840*/  MOV R12, 0x860 ;  /* 0x00000860000c7802 */ /* 0x000fce0000000f00 */
[----:B------:R-:W-:Y:S05]  /*0850*/  CALL.REL.NOINC `($__internal_26_$__cuda_sm20_div_s64) ;  /* 0x0000006000fc7944 */ /* 0x000fea0003c00000 */
        /* <DEDUP_REMOVED lines=9> */
.L_x_1122:
[----:B------:R-:W-:Y:S05]  /*08f0*/  BSYNC.RECONVERGENT B1 ;  /* 0x0000000000017941 */ /* 0x000fea0003800200 */
.L_x_1120:
        /* <DEDUP_REMOVED lines=33> */
.L_x_1124:
[----:B------:R-:W-:Y:S01]  /*0b10*/  IMAD.MOV.U32 R26, RZ, RZ, R36 ;  /* 0x000000ffff1a7224 */ /* 0x000fe200078e0024 */
[----:B------:R-:W-:Y:S01]  /*0b20*/  MOV R13, R37 ;  /* 0x00000025000d7202 */ /* 0x000fe20000000f00 */
[----:B------:R-:W-:Y:S01]  /*0b30*/  IMAD.MOV.U32 R14, RZ, RZ, R20 ;  /* 0x000000ffff0e7224 */ /* 0x000fe200078e0014 */
[----:B------:R-:W-:Y:S02]  /*0b40*/  MOV R11, R21 ;  /* 0x00000015000b7202 */ /* 0x000fe40000000f00 */
[----:B------:R-:W-:-:S07]  /*0b50*/  MOV R12, 0xb70 ;  /* 0x00000b70000c7802 */ /* 0x000fce0000000f00 */
[----:B------:R-:W-:Y:S05]  /*0b60*/  CALL.REL.NOINC `($__internal_26_$__cuda_sm20_div_s64) ;  /* 0x0000006000387944 */ /* 0x000fea0003c00000 */
        /* <DEDUP_REMOVED lines=10> */
.L_x_1125:
[----:B------:R-:W-:Y:S05]  /*0c10*/  BSYNC.RECONVERGENT B1 ;  /* 0x0000000000017941 */ /* 0x000fea0003800200 */
.L_x_1123:
        /* <DEDUP_REMOVED lines=35> */
.L_x_1127:
[----:B------:R-:W-:Y:S01]  /*0e50*/  MOV R26, R34 ;  /* 0x00000022001a7202 */ /* 0x000fe20000000f00 */
[----:B------:R-:W-:Y:S01]  /*0e60*/  IMAD.MOV.U32 R13, RZ, RZ, R35 ;  /* 0x000000ffff0d7224 */ /* 0x000fe200078e0023 */
[----:B------:R-:W-:Y:S01]  /*0e70*/  MOV R14, R20 ;  /* 0x00000014000e7202 */ /* 0x000fe20000000f00 */
[----:B------:R-:W-:Y:S01]  /*0e80*/  IMAD.MOV.U32 R11, RZ, RZ, R21 ;  /* 0x000000ffff0b7224 */ /* 0x000fe200078e0015 */
[----:B------:R-:W-:-:S07]  /*0e90*/  MOV R12, 0xeb0 ;  /* 0x00000eb0000c7802 */ /* 0x000fce0000000f00 */
[----:B------:R-:W-:Y:S05]  /*0ea0*/  CALL.REL.NOINC `($__internal_26_$__cuda_sm20_div_s64) ;  /* 0x0000005c00687944 */ /* 0x000fea0003c00000 */
        /* <DEDUP_REMOVED lines=11> */
.L_x_1128:
[----:B------:R-:W-:Y:S05]  /*0f60*/  BSYNC.RECONVERGENT B1 ;  /* 0x0000000000017941 */ /* 0x000fea0003800200 */
.L_x_1126:
        /* <DEDUP_REMOVED lines=36> */
.L_x_1130:
        /* <DEDUP_REMOVED lines=16> */
.L_x_1131:
[----:B------:R-:W-:Y:S05]  /*12b0*/  BSYNC.RECONVERGENT B1 ;  /* 0x0000000000017941 */ /* 0x000fea0003800200 */
.L_x_1129:
        /* <DEDUP_REMOVED lines=35> */
.L_x_1133:
        /* <DEDUP_REMOVED lines=17> */
.L_x_1134:
[----:B------:R-:W-:Y:S05]  /*1600*/  BSYNC.RECONVERGENT B1 ;  /* 0x0000000000017941 */ /* 0x000fea0003800200 */
.L_x_1132:
        /* <DEDUP_REMOVED lines=35> */
.L_x_1136:
        /* <DEDUP_REMOVED lines=16> */
.L_x_1137:
[----:B------:R-:W-:Y:S05]  /*1940*/  BSYNC.RECONVERGENT B1 ;  /* 0x0000000000017941 */ /* 0x000fea0003800200 */
.L_x_1135:
        /* <DEDUP_REMOVED lines=35> */
.L_x_1139:
        /* <DEDUP_REMOVED lines=16> */
.L_x_1140:
[----:B------:R-:W-:Y:S05]  /*1c80*/  BSYNC.RECONVERGENT B1 ;  /* 0x0000000000017941 */ /* 0x000fea0003800200 */
.L_x_1138:
        /* <DEDUP_REMOVED lines=8> */
.L_x_1116:
        /* <DEDUP_REMOVED lines=36> */
.L_x_1144:
[----:B------:R-:W-:Y:S01]  /*1f50*/  MOV R26, R6 ;  /* 0x00000006001a7202 */ /* 0x000fe20000000f00 */
[----:B------:R-:W-:Y:S01]  /*1f60*/  IMAD.MOV.U32 R13, RZ, RZ, R7 ;  /* 0x000000ffff0d7224 */ /* 0x000fe200078e0007 */
[----:B------:R-:W-:Y:S01]  /*1f70*/  MOV R14, R16 ;  /* 0x00000010000e7202 */ /* 0x000fe20000000f00 */
[----:B------:R-:W-:Y:S01]  /*1f80*/  IMAD.MOV.U32 R11, RZ, RZ, R17 ;  /* 0x000000ffff0b7224 */ /* 0x000fe200078e0011 */
[----:B------:R-:W-:-:S07]  /*1f90*/  MOV R12, 0x1fb0 ;  /* 0x00001fb0000c7802 */ /* 0x000fce0000000f00 */
[----:B------:R-:W-:Y:S05]  /*1fa0*/  CALL.REL.NOINC `($__internal_26_$__cuda_sm20_div_s64) ;  /* 0x0000004c00287944 */ /* 0x000fea0003c00000 */
        /* <DEDUP_REMOVED lines=9> */
.L_x_1145:
[----:B------:R-:W-:Y:S05]  /*2040*/  BSYNC.RECONVERGENT B1 ;  /* 0x0000000000017941 */ /* 0x000fea0003800200 */
.L_x_1143:
        /* <DEDUP_REMOVED lines=34> */
.L_x_1147:
        /* <DEDUP_REMOVED lines=17> */
.L_x_1148:
[----:B------:R-:W-:Y:S05]  /*2380*/  BSYNC.RECONVERGENT B1 ;  /* 0x0000000000017941 */ /* 0x000fea0003800200 */
.L_x_1146:
        /* <DEDUP_REMOVED lines=36> */
.L_x_1150:
        /* <DEDUP_REMOVED lines=16> */
.L_x_1151:
[----:B------:R-:W-:Y:S05]  /*26d0*/  BSYNC.RECONVERGENT B1 ;  /* 0x0000000000017941 */ /* 0x000fea0003800200 */
.L_x_1149:
        /* <DEDUP_REMOVED lines=35> */
.L_x_1153:
[----:B------:R-:W-:Y:S01]  /*2910*/  MOV R26, R18 ;  /* 0x00000012001a7202 */ /* 0x000fe20000000f00 */
[----:B------:R-:W-:Y:S01]  /*2920*/  IMAD.MOV.U32 R13, RZ, RZ, R19 ;  /* 0x000000ffff0d7224 */ /* 0x000fe200078e0013 */
[----:B------:R-:W-:Y:S01]  /*2930*/  MOV R14, R16 ;  /* 0x00000010000e7202 */ /* 0x000fe20000000f00 */
[----:B------:R-:W-:Y:S01]  /*2940*/  IMAD.MOV.U32 R11, RZ, RZ, R17 ;  /* 0x000000ffff0b7224 */ /* 0x000fe200078e0011 */
[----:B------:R-:W-:-:S07]  /*2950*/  MOV R12, 0x2970 ;  /* 0x00002970000c7802 */ /* 0x000fce0000000f00 */
[----:B------:R-:W-:Y:S05]  /*2960*/  CALL.REL.NOINC `($__internal_26_$__cuda_sm20_div_s64) ;  /* 0x0000004000b87944 */ /* 0x000fea0003c00000 */
        /* <DEDUP_REMOVED lines=10> */
.L_x_1154:
[----:B------:R-:W-:Y:S05]  /*2a10*/  BSYNC.RECONVERGENT B1 ;  /* 0x0000000000017941 */ /* 0x000fea0003800200 */
.L_x_1152:
[----:B------:R-:W-:Y:S01]  /*2a20*/  MOV R36, R22 ;  /* 0x0000001600247202 */ /* 0x000fe20000000f00 */
[----:B------:R-:W-:Y:S02]  /*2a30*/  IMAD R11, R11, R38, RZ ;  /* 0x000000260b0b7224 */ /* 0x000fe400078e02ff */
[----:B------:R-:W-:Y:S02]  /*2a40*/  VIADD R8, R8, 0xfffffffe ;  /* 0xfffffffe08087836 */ /* 0x000fe40000000000 */
[----:B------:R-:W-:-:S04]  /*2a50*/  IMAD.WIDE.U32 R22, R38, R10, R36 ;  /* 0x0000000a26167225 */ /* 0x000fc800078e0024 */
[----:B------:R-:W-:-:S05]  /*2a60*/  IMAD R11, R39, R10, R11 ;  /* 0x0000000a270b7224 */ /* 0x000fca00078e020b */
[----:B------:R-:W-:-:S07]  /*2a70*/  IADD3 R23, PT, PT, R23, R11, RZ ;  /* 0x0000000b17177210 */ /* 0x000fce0007ffe0ff */
.L_x_1142:
        /* <DEDUP_REMOVED lines=30> */
.L_x_1156:
[----:B------:R-:W-:Y:S01]  /*2c60*/  MOV R18, R6 ;  /* 0x0000000600127202 */ /* 0x000fe20000000f00 */
[----:B------:R-:W-:Y:S01]  /*2c70*/  IMAD.MOV.U32 R19, RZ, RZ, R7 ;  /* 0x000000ffff137224 */ /* 0x000fe200078e0007 */
[----:B------:R-:W-:Y:S01]  /*2c80*/  MOV R24, R10 ;  /* 0x0000000a00187202 */ /* 0x000fe20000000f00 */
[----:B------:R-:W-:Y:S01]  /*2c90*/  IMAD.MOV.U32 R21, RZ, RZ, R11 ;  /* 0x000000ffff157224 */ /* 0x000fe200078e000b */
[----:B------:R-:W-:-:S07]  /*2ca0*/  MOV R26, 0x2cc0 ;  /* 0x00002cc0001a7802 */ /* 0x000fce0000000f00 */
[----:B------:R-:W-:Y:S05]  /*2cb0*/  CALL.REL.NOINC `($__internal_27_$__cuda_sm20_rem_s64) ;  /* 0x0000004400307944 */ /* 0x000fea0003c00000 */
.L_x_1157:
[----:B------:R-:W-:Y:S05]  /*2cc0*/  BSYNC.RECONVERGENT B1 ;  /* 0x0000000000017941 */ /* 0x000fea0003800200 */
.L_x_1155:
        /* <DEDUP_REMOVED lines=30> */
.L_x_1159:
[----:B------:R-:W-:Y:S01]  /*2eb0*/  MOV R24, R10 ;  /* 0x0000000a00187202 */ /* 0x000fe20000000f00 */
[----:B------:R-:W-:Y:S01]  /*2ec0*/  IMAD.MOV.U32 R21, RZ, RZ, R11 ;  /* 0x000000ffff157224 */ /* 0x000fe200078e000b */
[----:B------:R-:W-:Y:S01]  /*2ed0*/  MOV R18, R20 ;  /* 0x0000001400127202 */ /* 0x000fe20000000f00 */
[----:B------:R-:W-:Y:S01]  /*2ee0*/  IMAD.MOV.U32 R19, RZ, RZ, R9 ;  /* 0x000000ffff137224 */ /* 0x000fe200078e0009 */
[----:B------:R-:W-:-:S07]  /*2ef0*/  MOV R26, 0x2f10 ;  /* 0x00002f10001a7802 */ /* 0x000fce0000000f00 */
[----:B------:R-:W-:Y:S05]  /*2f00*/  CALL.REL.NOINC `($__internal_27_$__cuda_sm20_rem_s64) ;  /* 0x00000040009c7944 */ /* 0x000fea0003c00000 */
.L_x_1160:
[----:B------:R-:W-:Y:S05]  /*2f10*/  BSYNC.RECONVERGENT B1 ;  /* 0x0000000000017941 */ /* 0x000fea0003800200 */
.L_x_1158:
[----:B------:R-:W-:Y:S02]  /*2f20*/  IMAD R7, R7, R16, RZ ;  /* 0x0000001007077224 */ /* 0x000fe400078e02ff */
[----:B------:R-:W-:-:S04]  /*2f30*/  IMAD.WIDE.U32 R22, R16, R6, R22 ;  /* 0x0000000610167225 */ /* 0x000fc800078e0016 */
[----:B------:R-:W-:-:S05]  /*2f40*/  IMAD R7, R17, R6, R7 ;  /* 0x0000000611077224 */ /* 0x000fca00078e0207 */
[----:B------:R-:W-:-:S07]  /*2f50*/  IADD3 R23, PT, PT, R23, R7, RZ ;  /* 0x0000000717177210 */ /* 0x000fce0007ffe0ff */
.L_x_1115:
[----:B------:R-:W0:Y:S02]  /*2f60*/  LDCU.64 UR4, c[0x0][0x388] ;  /* 0x00007100ff0477ac */ /* 0x000e240008000a00 */
[----:B0-----:R-:W-:Y:S02]  /*2f70*/  LEA R6, P1, R22, UR4, 0x3 ;  /* 0x0000000416067c11 */ /* 0x001fe4000f8218ff */
[----:B------:R-:W-:Y:S02]  /*2f80*/  LEA R8, P0, R4, UR4, 0x3 ;  /* 0x0000000404087c11 */ /* 0x000fe4000f8018ff */
[----:B------:R-:W-:Y:S02]  /*2f90*/  LEA.HI.X R7, R22, UR5, R23, 0x3, P1 ;  /* 0x0000000516077c11 */ /* 0x000fe400088f1c17 */
[----:B------:R-:W-:-:S04]  /*2fa0*/  LEA.HI.X R9, R4, UR5, R5, 0x3, P0 ;  /* 0x0000000504097c11 */ /* 0x000fc800080f1c05 */
        /* <DEDUP_REMOVED lines=8> */
.L_x_1114:
        /* <DEDUP_REMOVED lines=18> */
.L_x_1188:
        /* <DEDUP_REMOVED lines=30> */
.L_x_1165:
        /* <DEDUP_REMOVED lines=15> */
.L_x_1166:
[----:B------:R-:W-:Y:S05]  /*3420*/  BSYNC.RECONVERGENT B1 ;  /* 0x0000000000017941 */ /* 0x000fea0003800200 */
.L_x_1164:
        /* <DEDUP_REMOVED lines=39> */
.L_x_1168:
        /* <DEDUP_REMOVED lines=17> */
.L_x_1169:
[----:B------:R-:W-:Y:S05]  /*37b0*/  BSYNC.RECONVERGENT B1 ;  /* 0x0000000000017941 */ /* 0x000fea0003800200 */
.L_x_1167:
        /* <DEDUP_REMOVED lines=37> */
.L_x_1171:
        /* <DEDUP_REMOVED lines=17> */
.L_x_1172:
[----:B------:R-:W-:Y:S05]  /*3b20*/  BSYNC.RECONVERGENT B1 ;  /* 0x0000000000017941 */ /* 0x000fea0003800200 */
.L_x_1170:
        /* <DEDUP_REMOVED lines=38> */
.L_x_1174:
[----:B------:R-:W-:Y:S01]  /*3d90*/  IMAD.MOV.U32 R26, RZ, RZ, R20 ;  /* 0x000000ffff1a7224 */ /* 0x000fe200078e0014 */
[----:B------:R-:W-:Y:S01]  /*3da0*/  MOV R13, R21 ;  /* 0x00000015000d7202 */ /* 0x000fe20000000f00 */
[----:B------:R-:W-:Y:S01]  /*3db0*/  IMAD.MOV.U32 R14, RZ, RZ, R36 ;  /* 0x000000ffff0e7224 */ /* 0x000fe200078e0024 */
[----:B------:R-:W-:Y:S02]  /*3dc0*/  MOV R11, R37 ;  /* 0x00000025000b7202 */ /* 0x000fe40000000f00 */
[----:B------:R-:W-:-:S07]  /*3dd0*/  MOV R12, 0x3df0 ;  /* 0x00003df0000c7802 */ /* 0x000fce0000000f00 */
[----:B-1----:R-:W-:Y:S05]  /*3de0*/  CALL.REL.NOINC `($__internal_26_$__cuda_sm20_div_s64) ;  /* 0x0000002c00987944 */ /* 0x002fea0003c00000 */
        /* <DEDUP_REMOVED lines=11> */
.L_x_1175:
[----:B------:R-:W-:Y:S05]  /*3ea0*/  BSYNC.RECONVERGENT B1 ;  /* 0x0000000000017941 */ /* 0x000fea0003800200 */
.L_x_1173:
        /* <DEDUP_REMOVED lines=38> */
.L_x_1177:
        /* <DEDUP_REMOVED lines=17> */
.L_x_1178:
[----:B------:R-:W-:Y:S05]  /*4220*/  BSYNC.RECONVERGENT B1 ;  /* 0x0000000000017941 */ /* 0x000fea0003800200 */
.L_x_1176:
        /* <DEDUP_REMOVED lines=40> */
.L_x_1180:
        /* <DEDUP_REMOVED lines=17> */
.L_x_1181:
[----:B------:R-:W-:Y:S05]  /*45c0*/  BSYNC.RECONVERGENT B1 ;  /* 0x0000000000017941 */ /* 0x000fea0003800200 */
.L_x_1179:
        /* <DEDUP_REMOVED lines=40> */
.L_x_1183:
        /* <DEDUP_REMOVED lines=17> */
.L_x_1184:
[----:B------:R-:W-:Y:S05]  /*4960*/  BSYNC.RECONVERGENT B1 ;  /* 0x0000000000017941 */ /* 0x000fea0003800200 */
.L_x_1182:
        /* <DEDUP_REMOVED lines=38> */
.L_x_1186:
        /* <DEDUP_REMOVED lines=17> */
.L_x_1187:
[----:B------:R-:W-:Y:S05]  /*4ce0*/  BSYNC.RECONVERGENT B1 ;  /* 0x0000000000017941 */ /* 0x000fea0003800200 */
.L_x_1185:
        /* <DEDUP_REMOVED lines=15> */
.L_x_1163:
        /* <DEDUP_REMOVED lines=37> */
.L_x_1191:
[----:B------:R-:W-:Y:S01]  /*5030*/  IMAD.MOV.U32 R26, RZ, RZ, R18 ;  /* 0x000000ffff1a7224 */ /* 0x000fe200078e0012 */
[----:B------:R-:W-:Y:S01]  /*5040*/  MOV R13, R19 ;  /* 0x00000013000d7202 */ /* 0x000fe20000000f00 */
[----:B------:R-:W-:Y:S01]  /*5050*/  IMAD.MOV.U32 R14, RZ, RZ, R6 ;  /* 0x000000ffff0e7224 */ /* 0x000fe200078e0006 */
[----:B------:R-:W-:Y:S02]  /*5060*/  MOV R11, R7 ;  /* 0x00000007000b7202 */ /* 0x000fe40000000f00 */
[----:B------:R-:W-:-:S07]  /*5070*/  MOV R12, 0x5090 ;  /* 0x00005090000c7802 */ /* 0x000fce0000000f00 */
[----:B------:R-:W-:Y:S05]  /*5080*/  CALL.REL.NOINC `($__internal_26_$__cuda_sm20_div_s64) ;  /* 0x0000001800f07944 */ /* 0x000fea0003c00000 */
        /* <DEDUP_REMOVED lines=9> */
.L_x_1192:
[----:B------:R-:W-:Y:S05]  /*5120*/  BSYNC.RECONVERGENT B1 ;  /* 0x0000000000017941 */ /* 0x000fea0003800200 */
.L_x_1190:
        /* <DEDUP_REMOVED lines=39> */
.L_x_1194:
        /* <DEDUP_REMOVED lines=17> */
.L_x_1195:
[----:B------:R-:W-:Y:S05]  /*54b0*/  BSYNC.RECONVERGENT B1 ;  /* 0x0000000000017941 */ /* 0x000fea0003800200 */
.L_x_1193:
        /* <DEDUP_REMOVED lines=40> */
.L_x_1197:
        /* <DEDUP_REMOVED lines=17> */
.L_x_1198:
[----:B------:R-:W-:Y:S05]  /*5850*/  BSYNC.RECONVERGENT B1 ;  /* 0x0000000000017941 */ /* 0x000fea0003800200 */
.L_x_1196:
        /* <DEDUP_REMOVED lines=40> */
.L_x_1200:
        /* <DEDUP_REMOVED lines=17> */
.L_x_1201:
[----:B------:R-:W-:Y:S05]  /*5bf0*/  BSYNC.RECONVERGENT B1 ;  /* 0x0000000000017941 */ /* 0x000fea0003800200 */
.L_x_1199:
        /* <DEDUP_REMOVED lines=11> */
.L_x_1189:
        /* <DEDUP_REMOVED lines=35> */
.L_x_1204:
[----:B------:R-:W-:Y:S01]  /*5ee0*/  IMAD.MOV.U32 R26, RZ, RZ, R18 ;  /* 0x000000ffff1a7224 */ /* 0x000fe200078e0012 */
[----:B------:R-:W-:Y:S01]  /*5ef0*/  MOV R13, R19 ;  /* 0x00000013000d7202 */ /* 0x000fe20000000f00 */
[----:B------:R-:W-:Y:S01]  /*5f00*/  IMAD.MOV.U32 R11, RZ, RZ, R5 ;  /* 0x000000ffff0b7224 */ /* 0x000fe200078e0005 */
[----:B------:R-:W-:Y:S02]  /*5f10*/  MOV R14, R4 ;  /* 0x00000004000e7202 */ /* 0x000fe40000000f00 */
[----:B------:R-:W-:-:S07]  /*5f20*/  MOV R12, 0x5f40 ;  /* 0x00005f40000c7802 */ /* 0x000fce0000000f00 */
[----:B------:R-:W-:Y:S05]  /*5f30*/  CALL.REL.NOINC `($__internal_26_$__cuda_sm20_div_s64) ;  /* 0x0000000c00447944 */ /* 0x000fea0003c00000 */
        /* <DEDUP_REMOVED lines=8> */
.L_x_1205:
[----:B------:R-:W-:Y:S05]  /*5fc0*/  BSYNC.RECONVERGENT B1 ;  /* 0x0000000000017941 */ /* 0x000fea0003800200 */
.L_x_1203:
        /* <DEDUP_REMOVED lines=39> */
.L_x_1207:
        /* <DEDUP_REMOVED lines=17> */
.L_x_1208:
[----:B------:R-:W-:Y:S05]  /*6350*/  BSYNC.RECONVERGENT B1 ;  /* 0x0000000000017941 */ /* 0x000fea0003800200 */
.L_x_1206:
        /* <DEDUP_REMOVED lines=11> */
.L_x_1202:
        /* <DEDUP_REMOVED lines=31> */
.L_x_1210:
[----:B------:R-:W-:Y:S02]  /*6600*/  MOV R24, R20 ;  /* 0x0000001400187202 */ /* 0x000fe40000000f00 */
[----:B------:R-:W-:-:S07]  /*6610*/  MOV R26, 0x6630 ;  /* 0x00006630001a7802 */ /* 0x000fce0000000f00 */
[----:B------:R-:W-:Y:S05]  /*6620*/  CALL.REL.NOINC `($__internal_27_$__cuda_sm20_rem_s64) ;  /* 0x0000000800d47944 */ /* 0x000fea0003c00000 */
[----:B------:R-:W-:Y:S01]  /*6630*/  MOV R4, R6 ;  /* 0x0000000600047202 */ /* 0x000fe20000000f00 */
[----:B------:R-:W-:-:S07]  /*6640*/  IMAD.MOV.U32 R5, RZ, RZ, R7 ;  /* 0x000000ffff057224 */ /* 0x000fce00078e0007 */
.L_x_1211:
[----:B------:R-:W-:Y:S05]  /*6650*/  BSYNC.RECONVERGENT B1 ;  /* 0x0000000000017941 */ /* 0x000fea0003800200 */
.L_x_1209:
        /* <DEDUP_REMOVED lines=9> */
.L_x_1162:
[----:B------:R-:W2:Y:S04]  /*66f0*/  LDG.E.64 R4, desc[UR12][R8.64] ;  /* 0x0000000c08047981 */ /* 0x000ea8000c1e1b00 */
[----:B--2---:R1:W-:Y:S02]  /*6700*/  STS.64 [R3], R4 ;  /* 0x0000000403007388 */ /* 0x0043e40000000a00 */
.L_x_1161:
[----:B------:R-:W-:Y:S05]  /*6710*/  BSYNC.RECONVERGENT B0 ;  /* 0x0000000000007941 */ /* 0x000fea0003800200 */
.L_x_1113:
[----:B------:R-:W-:Y:S01]  /*6720*/  BAR.SYNC.DEFER_BLOCKING 0x0 ;  /* 0x0000000000007b1d */ /* 0x000fe20000010000 */
[----:B------:R-:W-:-:S13]  /*6730*/  ISETP.GE.U32.AND P0, PT, R2, 0x42, PT ;  /* 0x000000420200780c */ /* 0x000fda0003f06070 */
[----:B------:R-:W-:Y:S05]  /*6740*/  @!P0 BRA `(.L_x_1212) ;  /* 0x0000000000448947 */ /* 0x000fea0003800000 */
.L_x_1215:
[----:B------:R-:W-:Y:S01]  /*6750*/  SHF.R.U32.HI R8, RZ, 0x1, R2 ;  /* 0x00000001ff087819 */ /* 0x000fe20000011602 */
[----:B------:R-:W-:Y:S03]  /*6760*/  BSSY.RECONVERGENT B0, `(.L_x_1213) ;  /* 0x000000b000007945 */ /* 0x000fe60003800200 */
[----:B------:R-:W-:-:S13]  /*6770*/  ISETP.GE.U32.AND P0, PT, R0, R8, PT ;  /* 0x000000080000720c */ /* 0x000fda0003f06070 */
[----:B--2---:R-:W-:Y:S05]  /*6780*/  @P0 BRA `(.L_x_1214) ;  /* 0x0000000000200947 */ /* 0x004fea0003800000 */
[----:B------:R-:W-:Y:S01]  /*6790*/  LEA R6, R8, R3, 0x3 ;  /* 0x0000000308067211 */ /* 0x000fe200078e18ff */
[----:B01----:R-:W-:Y:S05]  /*67a0*/  LDS.64 R4, [R3] ;  /* 0x0000000003047984 */ /* 0x003fea0000000a00 */
[----:B------:R-:W0:Y:S02]  /*67b0*/  LDS.64 R6, [R6] ;  /* 0x0000000006067984 */ /* 0x000e240000000a00 */
[----:B0-----:R-:W-:-:S04]  /*67c0*/  ISETP.GT.U32.AND P0, PT, R4, R6, PT ;  /* 0x000000060400720c */ /* 0x001fc80003f04070 */
[----:B------:R-:W-:-:S04]  /*67d0*/  ISETP.GT.U32.AND.EX P0, PT, R5, R7, PT, P0 ;  /* 0x000000070500720c */ /* 0x000fc80003f04100 */
[----:B------:R-:W-:Y:S02]  /*67e0*/  SEL R4, R4, R6, P0 ;  /* 0x0000000604047207 */ /* 0x000fe40000000000 */
[----:B------:R-:W-:-:S05]  /*67f0*/  SEL R5, R5, R7, P0 ;  /* 0x0000000705057207 */ /* 0x000fca0000000000 */
[----:B------:R2:W-:Y:S02]  /*6800*/  STS.64 [R3], R4 ;  /* 0x0000000403007388 */ /* 0x0005e40000000a00 */
.L_x_1214:
[----:B------:R-:W-:Y:S05]  /*6810*/  BSYNC.RECONVERGENT B0 ;  /* 0x0000000000007941 */ /* 0x000fea0003800200 */
.L_x_1213:
[----:B------:R-:W-:Y:S01]  /*6820*/  BAR.SYNC.DEFER_BLOCKING 0x0 ;  /* 0x0000000000007b1d */ /* 0x000fe20000010000 */
[----:B------:R-:W-:Y:S01]  /*6830*/  ISETP.GT.U32.AND P0, PT, R2, 0x83, PT ;  /* 0x000000830200780c */ /* 0x000fe20003f04070 */
[----:B------:R-:W-:-:S12]  /*6840*/  IMAD.MOV.U32 R2, RZ, RZ, R8 ;  /* 0x000000ffff027224 */ /* 0x000fd800078e0008 */
[----:B------:R-:W-:Y:S05]  /*6850*/  @P0 BRA `(.L_x_1215) ;  /* 0xfffffffc00bc0947 */ /* 0x000fea000383ffff */
.L_x_1212:
[----:B------:R-:W-:-:S13]  /*6860*/  ISETP.GT.U32.AND P0, PT, R0, 0x1f, PT ;  /* 0x0000001f0000780c */ /* 0x000fda0003f04070 */
[----:B------:R-:W-:Y:S05]  /*6870*/  @P0 EXIT ;  /* 0x000000000000094d */ /* 0x000fea0003800000 */
[----:B012---:R-:W-:Y:S01]  /*6880*/  LDS.64 R4, [R3] ;  /* 0x0000000003047984 */ /* 0x007fe20000000a00 */
[----:B------:R-:W-:-:S03]  /*6890*/  ISETP.NE.AND P1, PT, R0, RZ, PT ;  /* 0x000000ff0000720c */ /* 0x000fc60003f25270 */
        /* <DEDUP_REMOVED lines=59> */
        .weak           $__internal_26_$__cuda_sm20_div_s64
        .type           $__internal_26_$__cuda_sm20_div_s64,@function
        .size           $__internal_26_$__cuda_sm20_div_s64,($__internal_27_$__cuda_sm20_rem_s64 - $__internal_26_$__cuda_sm20_div_s64)
$__internal_26_$__cuda_sm20_div_s64:
        /* <DEDUP_REMOVED lines=82> */
[----:B------:R-:W-:Y:S06]  /*7170*/  RET.REL.NODEC R12 `(contiguous_reduce2_u64) ;  /* 0xffffff8c0ca07950 */ /* 0x000fec0003c3ffff */
        .weak           $__internal_27_$__cuda_sm20_rem_s64
        .type           $__internal_27_$__cuda_sm20_rem_s64,@function
        .size           $__internal_27_$__cuda_sm20_rem_s64,(.L_x_3468 - $__internal_27_$__cuda_sm20_rem_s64)
$__internal_27_$__cuda_sm20_rem_s64:
        /* <DEDUP_REMOVED lines=76> */
[----:B------:R-:W-:Y:S06]  /*7640*/  RET.REL.NODEC R26 `(contiguous_reduce2_u64) ;  /* 0xffffff881a6c7950 */ /* 0x000fec0003c3ffff */
.L_x_1216:
        /* <DEDUP_REMOVED lines=11> */
.L_x_3468:


//--------------------- .text.uncontiguous_reduce_u64 --------------------------
	.section	.text.uncontiguous_reduce_u64,"ax",@progbits
	.align	128
        .global         uncontiguous_reduce_u64
        .type           uncontiguous_reduce_u64,@function
        .size           uncontiguous_reduce_u64,(.L_x_3470 - uncontiguous_reduce_u64)
        .other          uncontiguous_reduce_u64,@"STO_CUDA_ENTRY STV_DEFAULT"
uncontiguous_reduce_u64:
.text.uncontiguous_reduce_u64:
[----:B------:R-:W-:Y:S01]  /*0000*/  LDC R1, c[0x0][0x37c] ;  /* 0x0000df00ff017b82 */ /* 0x000fe20000000800 */
[----:B------:R-:W0:Y:S07]  /*0010*/  S2R R0, SR_CTAID.X ;  /* 0x0000000000007919 */ /* 0x000e2e0000002500 */
[----:B------:R-:W1:Y:S01]  /*0020*/  S2UR UR5, SR_CgaCtaId ;  /* 0x00000000000579c3 */ /* 0x000e620000008800 */
[----:B------:R-:W2:Y:S01]  /*0030*/  LDCU UR8, c[0x0][0x360] ;  /* 0x00006c00ff0877ac */ /* 0x000ea20008000800 */
[----:B------:R-:W-:Y:S01]  /*0040*/  BSSY.RECONVERGENT B0, `(.L_x_1217) ;  /* 0x0000690000007945 */ /* 0x000fe20003800200 */
[----:B------:R-:W3:Y:S01]  /*0050*/  S2R R2, SR_TID.X ;  /* 0x0000000000027919 */ /* 0x000ee20000002100 */
[----:B------:R-:W4:Y:S04]  /*0060*/  LDCU.64 UR10, c[0x0][0x3a8] ;  /* 0x00007500ff0a77ac */ /* 0x000f280008000a00 */
        /* <DEDUP_REMOVED lines=9> */
[----:B------:R0:W-:Y:S02]  /*0100*/  STS.64 [R3], RZ ;  /* 0x000000ff03007388 */ /* 0x0001e40000000a00 */
[----:B------:R-:W-:-:S05]  /*0110*/  VIADD R7, R14, UR8 ;  /* 0x000000080e077c36 */ /* 0x000fca0008000000 */
        /* <DEDUP_REMOVED lines=19> */
[----:B------:R-:W-:Y:S01]  /*0250*/  HFMA2 R6, -RZ, RZ, 0, 0 ;  /* 0x00000000ff067431 */ /* 0x000fe200000001ff */
[----:B------:R-:W-:Y:S01]  /*0260*/  IADD3 R9, PT, PT, R11, -0x2, RZ ;  /* 0xfffffffe0b097810 */ /* 0x000fe20007ffe0ff */
[----:B------:R-:W-:Y:S02]  /*0270*/  IMAD.MOV.U32 R5, RZ, RZ, RZ ;  /* 0x000000ffff057224 */ /* 0x000fe400078e00ff */
[----:B------:R-:W-:-:S07]  /*0280*/  IMAD.MOV R10, RZ, RZ, -R10 ;  /* 0x000000ffff0a7224 */ /* 0x000fce00078e0a0a */
.L_x_1245:
        /* <DEDUP_REMOVED lines=33> */
.L_x_1222:
[----:B------:R-:W-:Y:S01]  /*04a0*/  IMAD.MOV.U32 R29, RZ, RZ, R14 ;  /* 0x000000ffff1d7224 */ /* 0x000fe200078e000e */
[----:B------:R-:W-:Y:S01]  /*04b0*/  MOV R26, R15 ;  /* 0x0000000f001a7202 */ /* 0x000fe20000000f00 */
[----:B------:R-:W-:Y:S01]  /*04c0*/  IMAD.MOV.U32 R13, RZ, RZ, R16 ;  /* 0x000000ffff0d7224 */ /* 0x000fe200078e0010 */
[----:B------:R-:W-:Y:S02]  /*04d0*/  MOV R12, R17 ;  /* 0x00000011000c7202 */ /* 0x000fe40000000f00 */
[----:B------:R-:W-:-:S07]  /*04e0*/  MOV R11, 0x500 ;  /* 0x00000500000b7802 */ /* 0x000fce0000000f00 */
[----:B------:R-:W-:Y:S05]  /*04f0*/  CALL.REL.NOINC `($__internal_28_$__cuda_sm20_div_s64) ;  /* 0x00000068003c7944 */ /* 0x000fea0003c00000 */
        /* <DEDUP_REMOVED lines=9> */
.L_x_1223:
[----:B------:R-:W-:Y:S05]  /*0590*/  BSYNC.RECONVERGENT B1 ;  /* 0x0000000000017941 */ /* 0x000fea0003800200 */
.L_x_1221:
        /* <DEDUP_REMOVED lines=36> */
.L_x_1225:
[----:B------:R-:W-:Y:S01]  /*07e0*/  IMAD.MOV.U32 R29, RZ, RZ, R7 ;  /* 0x000000ffff1d7224 */ /* 0x000fe200078e0007 */
[----:B------:R-:W-:Y:S01]  /*07f0*/  MOV R26, R8 ;  /* 0x00000008001a7202 */ /* 0x000fe20000000f00 */
[----:B------:R-:W-:Y:S01]  /*0800*/  IMAD.MOV.U32 R13, RZ, RZ, R16 ;  /* 0x000000ffff0d7224 */ /* 0x000fe200078e0010 */
[----:B------:R-:W-:Y:S02]  /*0810*/  MOV R12, R17 ;  /* 0x00000011000c7202 */ /* 0x000fe40000000f00 */
[----:B------:R-:W-:-:S07]  /*0820*/  MOV R11, 0x840 ;  /* 0x00000840000b7802 */ /* 0x000fce0000000f00 */
[----:B------:R-:W-:Y:S05]  /*0830*/  CALL.REL.NOINC `($__internal_28_$__cuda_sm20_div_s64) ;  /* 0x00000064006c7944 */ /* 0x000fea0003c00000 */
        /* <DEDUP_REMOVED lines=10> */
.L_x_1226:
[----:B------:R-:W-:Y:S05]  /*08e0*/  BSYNC.RECONVERGENT B1 ;  /* 0x0000000000017941 */ /* 0x000fea0003800200 */
.L_x_1224:
        /* <DEDUP_REMOVED lines=8> */
[----:B------:R-:W-:Y:S01]  /*0970*/  VIADD R5, R9, 0xfffffffe ;  /* 0xfffffffe09057836 */ /* 0x000fe20000000000 */
        /* <DEDUP_REMOVED lines=28> */
.L_x_1228:
[----:B------:R-:W-:Y:S01]  /*0b40*/  MOV R29, R14 ;  /* 0x0000000e001d7202 */ /* 0x000fe20000000f00 */
[----:B------:R-:W-:Y:S01]  /*0b50*/  IMAD.MOV.U32 R26, RZ, RZ, R15 ;  /* 0x000000ffff1a7224 */ /* 0x000fe200078e000f */
[----:B------:R-:W-:Y:S01]  /*0b60*/  MOV R13, R16 ;  /* 0x00000010000d7202 */ /* 0x000fe20000000f00 */
[----:B------:R-:W-:Y:S01]  /*0b70*/  IMAD.MOV.U32 R12, RZ, RZ, R17 ;  /* 0x000000ffff0c7224 */ /* 0x000fe200078e0011 */
[----:B------:R-:W-:-:S07]  /*0b80*/  MOV R11, 0xba0 ;  /* 0x00000ba0000b7802 */ /* 0x000fce0000000f00 */
[----:B------:R-:W-:Y:S05]  /*0b90*/  CALL.REL.NOINC `($__internal_28_$__cuda_sm20_div_s64) ;  /* 0x0000006000947944 */ /* 0x000fea0003c00000 */
        /* <DEDUP_REMOVED lines=10> */
.L_x_1229:
[----:B------:R-:W-:Y:S05]  /*0c40*/  BSYNC.RECONVERGENT B1 ;  /* 0x0000000000017941 */ /* 0x000fea0003800200 */
.L_x_1227:
        /* <DEDUP_REMOVED lines=34> */
.L_x_1231:
        /* <DEDUP_REMOVED lines=16> */
.L_x_1232:
[----:B------:R-:W-:Y:S05]  /*0f70*/  BSYNC.RECONVERGENT B1 ;  /* 0x0000000000017941 */ /* 0x000fea0003800200 */
.L_x_1230:
[----:B------:R-:W-:-:S05]  /*0f80*/  IADD3 R8, PT, PT, R9, -0x1, RZ ;  /* 0xffffffff09087810 */ /* 0x000fca0007ffe0ff */
        /* <DEDUP_REMOVED lines=36> */
.L_x_1234:
        /* <DEDUP_REMOVED lines=17> */
.L_x_1235:
[----:B------:R-:W-:Y:S05]  /*12e0*/  BSYNC.RECONVERGENT B1 ;  /* 0x0000000000017941 */ /* 0x000fea0003800200 */
.L_x_1233:
        /* <DEDUP_REMOVED lines=35> */
.L_x_1237:
        /* <DEDUP_REMOVED lines=16> */
.L_x_1238:
[----:B------:R-:W-:Y:S05]  /*1620*/  BSYNC.RECONVERGENT B1 ;  /* 0x0000000000017941 */ /* 0x000fea0003800200 */
.L_x_1236:
        /* <DEDUP_REMOVED lines=33> */
[----:B------:R-:W-:Y:S02]  /*1840*/  IMAD R27, R16, R27, R14 ;  /* 0x0000001b101b7224 */ /* 0x000fe400078e020e */
[----:B------:R-:W-:Y:S01]  /*1850*/  IMAD.MOV.U32 R14, RZ, RZ, R13 ;  /* 0x000000ffff0e7224 */ /* 0x000fe200078e000d */
[----:B------:R-:W-:Y:S06]  /*1860*/  BRA `(.L_x_1241) ;  /* 0x0000000000447947 */ /* 0x000fec0003800000 */
.L_x_1240:
[----:B------:R-:W-:Y:S01]  /*1870*/  MOV R29, R14 ;  /* 0x0000000e001d7202 */ /* 0x000fe20000000f00 */
[----:B------:R-:W-:Y:S01]  /*1880*/  IMAD.MOV.U32 R26, RZ, RZ, R15 ;  /* 0x000000ffff1a7224 */ /* 0x000fe200078e000f */
[----:B------:R-:W-:Y:S01]  /*1890*/  MOV R13, R16 ;  /* 0x00000010000d7202 */ /* 0x000fe20000000f00 */
[----:B------:R-:W-:Y:S01]  /*18a0*/  IMAD.MOV.U32 R12, RZ, RZ, R17 ;  /* 0x000000ffff0c7224 */ /* 0x000fe200078e0011 */
[----:B------:R-:W-:-:S07]  /*18b0*/  MOV R11, 0x18d0 ;  /* 0x000018d0000b7802 */ /* 0x000fce0000000f00 */
[----:B------:R-:W-:Y:S05]  /*18c0*/  CALL.REL.NOINC `($__internal_28_$__cuda_sm20_div_s64) ;  /* 0x0000005400487944 */ /* 0x000fea0003c00000 */
        /* <DEDUP_REMOVED lines=9> */
[----:B------:R-:W-:-:S03]  /*1960*/  MOV R27, R12 ;  /* 0x0000000c001b7202 */ /* 0x000fc60000000f00 */
[----:B------:R-:W-:-:S07]  /*1970*/  IMAD.IADD R11, R13, 0x1, R11 ;  /* 0x000000010d0b7824 */ /* 0x000fce00078e020b */
.L_x_1241:
[----:B------:R-:W-:Y:S05]  /*1980*/  BSYNC.RECONVERGENT B1 ;  /* 0x0000000000017941 */ /* 0x000fea0003800200 */
.L_x_1239:
        /* <DEDUP_REMOVED lines=36> */
.L_x_1243:
        /* <DEDUP_REMOVED lines=8> */
[----:B------:R-:W-:Y:S02]  /*1c50*/  MOV R13, R21 ;  /* 0x00000015000d7202 */ /* 0x000fe40000000f00 */
[-C--:B------:R-:W-:Y:S02]  /*1c60*/  IADD3.X R7, PT, PT, RZ, ~R25.reuse, RZ, P0, !PT ;  /* 0x80000019ff077210 */ /* 0x080fe400007fe4ff */
[----:B------:R-:W-:Y:S01]  /*1c70*/  MOV R8, R25 ;  /* 0x0000001900087202 */ /* 0x000fe20000000f00 */
[----:B------:R-:W-:-:S04]  /*1c80*/  IMAD.WIDE.U32 R12, R16, R5, R12 ;  /* 0x00000005100c7225 */ /* 0x000fc800078e000c */
[----:B------:R-:W-:-:S04]  /*1c90*/  IMAD R7, R7, R16, RZ ;  /* 0x0000001007077224 */ /* 0x000fc800078e02ff */
[----:B------:R-:W-:Y:S01]  /*1ca0*/  IMAD R5, R17, R5, R7 ;  /* 0x0000000511057224 */ /* 0x000fe200078e0207 */
[----:B------:R-:W-:Y:S01]  /*1cb0*/  MOV R17, R12 ;  /* 0x0000000c00117202 */ /* 0x000fe20000000f00 */
[----:B------:R-:W-:Y:S02]  /*1cc0*/  IMAD.MOV.U32 R7, RZ, RZ, R24 ;  /* 0x000000ffff077224 */ /* 0x000fe400078e0018 */
[----:B------:R-:W-:-:S07]  /*1cd0*/  IMAD.IADD R5, R5, 0x1, R13 ;  /* 0x0000000105057824 */ /* 0x000fce00078e020d */
.L_x_1244:
[----:B------:R-:W-:Y:S05]  /*1ce0*/  BSYNC.RECONVERGENT B1 ;  /* 0x0000000000017941 */ /* 0x000fea0003800200 */
.L_x_1242:
[----:B------:R-:W-:Y:S01]  /*1cf0*/  MOV R13, R6 ;  /* 0x00000006000d7202 */ /* 0x000fe20000000f00 */
[----:B------:R-:W-:Y:S02]  /*1d00*/  IMAD R5, R5, R34, RZ ;  /* 0x0000002205057224 */ /* 0x000fe400078e02ff */
[----:B------:R-:W-:Y:S02]  /*1d10*/  IMAD.MOV.U32 R12, RZ, RZ, R22 ;  /* 0x000000ffff0c7224 */ /* 0x000fe400078e0016 */
[-C--:B------:R-:W-:Y:S02]  /*1d20*/  IMAD R5, R35, R17.reuse, R5 ;  /* 0x0000001123057224 */ /* 0x080fe400078e0205 */
[----:B------:R-:W-:-:S04]  /*1d30*/  IMAD.WIDE.U32 R12, R34, R17, R12 ;  /* 0x00000011220c7225 */ /* 0x000fc800078e000c */
[----:B------:R-:W-:Y:S01]  /*1d40*/  VIADD R9, R9, 0xfffffffc ;  /* 0xfffffffc09097836 */ /* 0x000fe20000000000 */
[----:B------:R-:W-:Y:S01]  /*1d50*/  IADD3 R6, PT, PT, R13, R5, RZ ;  /* 0x000000050d067210 */ /* 0x000fe20007ffe0ff */
[----:B------:R-:W-:Y:S01]  /*1d60*/  IMAD.MOV.U32 R5, RZ, RZ, R12 ;  /* 0x000000ffff057224 */ /* 0x000fe200078e000c */
[----:B------:R-:W-:Y:S06]  /*1d70*/  @P2 BRA `(.L_x_1245) ;  /* 0xffffffe400442947 */ /* 0x000fec000383ffff */
[----:B------:R-:W-:-:S07]  /*1d80*/  IADD3 R9, PT, PT, R9, 0x1, RZ ;  /* 0x0000000109097810 */ /* 0x000fce0007ffe0ff */
.L_x_1220:
        /* <DEDUP_REMOVED lines=36> */
.L_x_1248:
[----:B------:R-:W-:Y:S01]  /*1fd0*/  MOV R29, R14 ;  /* 0x0000000e001d7202 */ /* 0x000fe20000000f00 */
[----:B------:R-:W-:Y:S01]  /*1fe0*/  IMAD.MOV.U32 R26, RZ, RZ, R15 ;  /* 0x000000ffff1a7224 */ /* 0x000fe200078e000f */
[----:B------:R-:W-:Y:S01]  /*1ff0*/  MOV R13, R16 ;  /* 0x00000010000d7202 */ /* 0x000fe20000000f00 */
[----:B------:R-:W-:Y:S01]  /*2000*/  IMAD.MOV.U32 R12, RZ, RZ, R17 ;  /* 0x000000ffff0c7224 */ /* 0x000fe200078e0011 */
[----:B------:R-:W-:-:S07]  /*2010*/  MOV R11, 0x2030 ;  /* 0x00002030000b7802 */ /* 0x000fce0000000f00 */
[----:B------:R-:W-:Y:S05]  /*2020*/  CALL.REL.NOINC `($__internal_28_$__cuda_sm20_div_s64) ;  /* 0x0000004c00707944 */ /* 0x000fea0003c00000 */
        /* <DEDUP_REMOVED lines=9> */
.L_x_1249:
[----:B------:R-:W-:Y:S05]  /*20c0*/  BSYNC.RECONVERGENT B1 ;  /* 0x0000000000017941 */ /* 0x000fea0003800200 */
.L_x_1247:
        /* <DEDUP_REMOVED lines=36> */
.L_x_1251:
        /* <DEDUP_REMOVED lines=8> */
[-C--:B------:R-:W-:Y:S01]  /*2390*/  MOV R19, R25.reuse ;  /* 0x0000001900137202 */ /* 0x080fe20000000f00 */
[----:B------:R-:W-:Y:S01]  /*23a0*/  IMAD.MOV.U32 R18, RZ, RZ, R24 ;  /* 0x000000ffff127224 */ /* 0x000fe200078e0018 */
[----:B------:R-:W-:-:S05]  /*23b0*/  IADD3.X R13, PT, PT, RZ, ~R25, RZ, P0, !PT ;  /* 0x80000019ff0d7210 */ /* 0x000fca00007fe4ff */
[----:B------:R-:W-:Y:S01]  /*23c0*/  IMAD R10, R13, R16, RZ ;  /* 0x000000100d0a7224 */ /* 0x000fe200078e02ff */
[----:B------:R-:W-:-:S03]  /*23d0*/  MOV R13, R8 ;  /* 0x00000008000d7202 */ /* 0x000fc60000000f00 */
[-C--:B------:R-:W-:Y:S02]  /*23e0*/  IMAD R17, R17, R11.reuse, R10 ;  /* 0x0000000b11117224 */ /* 0x080fe400078e020a */
[----:B------:R-:W-:-:S04]  /*23f0*/  IMAD.WIDE.U32 R12, R16, R11, R12 ;  /* 0x0000000b100c7225 */ /* 0x000fc800078e000c */
[----:B------:R-:W-:Y:S01]  /*2400*/  IMAD.MOV.U32 R11, RZ, RZ, R12 ;  /* 0x000000ffff0b7224 */ /* 0x000fe200078e000c */
[----:B------:R-:W-:-:S07]  /*2410*/  IADD3 R13, PT, PT, R17, R13, RZ ;  /* 0x0000000d110d7210 */ /* 0x000fce0007ffe0ff */
.L_x_1252:
[----:B------:R-:W-:Y:S05]  /*2420*/  BSYNC.RECONVERGENT B1 ;  /* 0x0000000000017941 */ /* 0x000fea0003800200 */
.L_x_1250:
[----:B------:R-:W0:Y:S01]  /*2430*/  LDC.64 R16, c[0x0][0x390] ;  /* 0x0000e400ff107b82 */ /* 0x000e220000000a00 */
[----:B------:R-:W-:-:S04]  /*2440*/  VIADD R7, R9, 0xffffffff ;  /* 0xffffffff09077836 */ /* 0x000fc80000000000 */
[----:B0-----:R-:W-:-:S06]  /*2450*/  IMAD.WIDE.U32 R16, R7, 0x8, R16 ;  /* 0x0000000807107825 */ /* 0x001fcc00078e0010 */
        /* <DEDUP_REMOVED lines=35> */
.L_x_1254:
        /* <DEDUP_REMOVED lines=16> */
.L_x_1255:
[----:B------:R-:W-:Y:S05]  /*2790*/  BSYNC.RECONVERGENT B1 ;  /* 0x0000000000017941 */ /* 0x000fea0003800200 */
.L_x_1253:
        /* <DEDUP_REMOVED lines=36> */
.L_x_1257:
        /* <DEDUP_REMOVED lines=14> */
[----:B------:R-:W-:-:S03]  /*2ac0*/  MOV R7, R24 ;  /* 0x0000001800077202 */ /* 0x000fc60000000f00 */
[----:B------:R-:W-:-:S07]  /*2ad0*/  IMAD.IADD R5, R5, 0x1, R11 ;  /* 0x0000000105057824 */ /* 0x000fce00078e020b */
.L_x_1258:
[----:B------:R-:W-:Y:S05]  /*2ae0*/  BSYNC.RECONVERGENT B1 ;  /* 0x0000000000017941 */ /* 0x000fea0003800200 */
.L_x_1256:
[----:B------:R-:W-:Y:S01]  /*2af0*/  IMAD R5, R5, R38, RZ ;  /* 0x0000002605057224 */ /* 0x000fe200078e02ff */
[----:B------:R-:W-:Y:S01]  /*2b00*/  IADD3 R9, PT, PT, R9, -0x2, RZ ;  /* 0xfffffffe09097810 */ /* 0x000fe20007ffe0ff */
[----:B------:R-:W-:Y:S02]  /*2b10*/  IMAD.MOV.U32 R34, RZ, RZ, R20 ;  /* 0x000000ffff227224 */ /* 0x000fe400078e0014 */
[-C--:B------:R-:W-:Y:S02]  /*2b20*/  IMAD R5, R39, R10.reuse, R5 ;  /* 0x0000000a27057224 */ /* 0x080fe400078e0205 */
[----:B------:R-:W-:-:S04]  /*2b30*/  IMAD.WIDE.U32 R34, R38, R10, R34 ;  /* 0x0000000a26227225 */ /* 0x000fc800078e0022 */
[----:B------:R-:W-:Y:S01]  /*2b40*/  IMAD.IADD R6, R35, 0x1, R5 ;  /* 0x0000000123067824 */ /* 0x000fe200078e0205 */
[----:B------:R-:W-:-:S07]  /*2b50*/  MOV R5, R34 ;  /* 0x0000002200057202 */ /* 0x000fce0000000f00 */
.L_x_1246:
        /* <DEDUP_REMOVED lines=22> */
[----:B------:R-:W-:Y:S02]  /*2cc0*/  IMAD R13, R16, R11, R14 ;  /* 0x0000000b100d7224 */ /* 0x000fe400078e020e */
[----:B------:R-:W-:-:S03]  /*2cd0*/  HFMA2 R11, -RZ, RZ, 0, 0 ;  /* 0x00000000ff0b7431 */ /* 0x000fc600000001ff */
[----:B------:R-:W-:-:S13]  /*2ce0*/  ISETP.GE.U32.AND P0, PT, R13, R16, PT ;  /* 0x000000100d00720c */ /* 0x000fda0003f06070 */
[----:B------:R-:W-:-:S05]  /*2cf0*/  @P0 IMAD.IADD R13, R13, 0x1, -R16 ;  /* 0x000000010d0d0824 */ /* 0x000fca00078e0a10 */
[----:B------:R-:W-:-:S13]  /*2d00*/  ISETP.GE.U32.AND P0, PT, R13, R16, PT ;  /* 0x000000100d00720c */ /* 0x000fda0003f06070 */
[----:B------:R-:W-:Y:S02]  /*2d10*/  @P0 IADD3 R13, PT, PT, -R16, R13, RZ ;  /* 0x0000000d100d0210 */ /* 0x000fe40007ffe1ff */
[----:B------:R-:W-:-:S05]  /*2d20*/  @!P1 LOP3.LUT R13, RZ, R16, RZ, 0x33, !PT ;  /* 0x00000010ff0d9212 */ /* 0x000fca00078e33ff */
[----:B------:R-:W-:Y:S01]  /*2d30*/  IMAD.MOV.U32 R10, RZ, RZ, R13 ;  /* 0x000000ffff0a7224 */ /* 0x000fe200078e000d */
[----:B------:R-:W-:Y:S06]  /*2d40*/  BRA `(.L_x_1261) ;  /* 0x0000000000207947 */ /* 0x000fec0003800000 */
.L_x_1260:
[----:B------:R-:W-:Y:S01]  /*2d50*/  IMAD.MOV.U32 R20, RZ, RZ, R14 ;  /* 0x000000ffff147224 */ /* 0x000fe200078e000e */
[----:B------:R-:W-:Y:S01]  /*2d60*/  MOV R24, R15 ;  /* 0x0000000f00187202 */ /* 0x000fe20000000f00 */
[----:B------:R-:W-:Y:S01]  /*2d70*/  IMAD.MOV.U32 R21, RZ, RZ, R16 ;  /* 0x000000ffff157224 */ /* 0x000fe200078e0010 */
[----:B------:R-:W-:Y:S02]  /*2d80*/  MOV R22, R17 ;  /* 0x0000001100167202 */ /* 0x000fe40000000f00 */
[----:B------:R-:W-:-:S07]  /*2d90*/  MOV R23, 0x2db0 ;  /* 0x00002db000177802 */ /* 0x000fce0000000f00 */
[----:B------:R-:W-:Y:S05]  /*2da0*/  CALL.REL.NOINC `($__internal_29_$__cuda_sm20_rem_s64) ;  /* 0x0000004400607944 */ /* 0x000fea0003c00000 */
[----:B------:R-:W-:Y:S01]  /*2db0*/  IMAD.MOV.U32 R10, RZ, RZ, R12 ;  /* 0x000000ffff0a7224 */ /* 0x000fe200078e000c */
[----:B------:R-:W-:-:S07]  /*2dc0*/  MOV R11, R13 ;  /* 0x0000000d000b7202 */ /* 0x000fce0000000f00 */
.L_x_1261:
[----:B------:R-:W-:Y:S05]  /*2dd0*/  BSYNC.RECONVERGENT B1 ;  /* 0x0000000000017941 */ /* 0x000fea0003800200 */
.L_x_1259:
        /* <DEDUP_REMOVED lines=33> */
.L_x_1263:
[----:B------:R-:W-:Y:S01]  /*2ff0*/  MOV R21, R16 ;  /* 0x0000001000157202 */ /* 0x000fe20000000f00 */
[----:B------:R-:W-:Y:S01]  /*3000*/  IMAD.MOV.U32 R22, RZ, RZ, R17 ;  /* 0x000000ffff167224 */ /* 0x000fe200078e0011 */
[----:B------:R-:W-:Y:S01]  /*3010*/  MOV R20, R7 ;  /* 0x0000000700147202 */ /* 0x000fe20000000f00 */
[----:B------:R-:W-:Y:S01]  /*3020*/  IMAD.MOV.U32 R24, RZ, RZ, R8 ;  /* 0x000000ffff187224 */ /* 0x000fe200078e0008 */
[----:B------:R-:W-:-:S07]  /*3030*/  MOV R23, 0x3050 ;  /* 0x0000305000177802 */ /* 0x000fce0000000f00 */
[----:B------:R-:W-:Y:S05]  /*3040*/  CALL.REL.NOINC `($__internal_29_$__cuda_sm20_rem_s64) ;  /* 0x0000004000b87944 */ /* 0x000fea0003c00000 */
[----:B------:R-:W-:Y:S01]  /*3050*/  MOV R8, R12 ;  /* 0x0000000c00087202 */ /* 0x000fe20000000f00 */
[----:B------:R-:W-:-:S07]  /*3060*/  IMAD.MOV.U32 R9, RZ, RZ, R13 ;  /* 0x000000ffff097224 */ /* 0x000fce00078e000d */
.L_x_1264:
[----:B------:R-:W-:Y:S05]  /*3070*/  BSYNC.RECONVERGENT B1 ;  /* 0x0000000000017941 */ /* 0x000fea0003800200 */
.L_x_1262:
[----:B------:R-:W-:Y:S01]  /*3080*/  MOV R10, R5 ;  /* 0x00000005000a7202 */ /* 0x000fe20000000f00 */
[----:B------:R-:W-:Y:S02]  /*3090*/  IMAD R7, R9, R18, RZ ;  /* 0x0000001209077224 */ /* 0x000fe400078e02ff */
[----:B------:R-:W-:Y:S02]  /*30a0*/  IMAD.MOV.U32 R11, RZ, RZ, R6 ;  /* 0x000000ffff0b7224 */ /* 0x000fe400078e0006 */
[-C--:B------:R-:W-:Y:S02]  /*30b0*/  IMAD R7, R19, R8.reuse, R7 ;  /* 0x0000000813077224 */ /* 0x080fe400078e0207 */
[----:B------:R-:W-:-:S04]  /*30c0*/  IMAD.WIDE.U32 R10, R18, R8, R10 ;  /* 0x00000008120a7225 */ /* 0x000fc800078e000a */
[----:B------:R-:W-:Y:S01]  /*30d0*/  IMAD.MOV.U32 R5, RZ, RZ, R10 ;  /* 0x000000ffff057224 */ /* 0x000fe200078e000a */
[----:B------:R-:W-:-:S07]  /*30e0*/  IADD3 R6, PT, PT, R11, R7, RZ ;  /* 0x000000070b067210 */ /* 0x000fce0007ffe0ff */
.L_x_1219:
        /* <DEDUP_REMOVED lines=13> */
.L_x_1218:
[----:B------:R-:W-:-:S04]  /*31c0*/  ISETP.GE.U32.AND P0, PT, R14, UR10, PT ;  /* 0x0000000a0e007c0c */ /* 0x000fc8000bf06070 */
[----:B------:R-:W-:-:S13]  /*31d0*/  ISETP.GE.U32.AND.EX P0, PT, RZ, UR11, PT, P0 ;  /* 0x0000000bff007c0c */ /* 0x000fda000bf06100 */
[----:B------:R-:W-:Y:S05]  /*31e0*/  @P0 BRA `(.L_x_1265) ;  /* 0x0000003400d40947 */ /* 0x000fea0003800000 */
[----:B------:R-:W-:Y:S02]  /*31f0*/  ISETP.GE.AND P0, PT, R9, RZ, PT ;  /* 0x000000ff0900720c */ /* 0x000fe40003f06270 */
[----:B------:R-:W-:-:S11]  /*3200*/  CS2R R6, SRZ ;  /* 0x0000000000067805 */ /* 0x000fd6000001ff00 */
[----:B------:R-:W-:Y:S05]  /*3210*/  @!P0 BRA `(.L_x_1266) ;  /* 0x0000003400b48947 */ /* 0x000fea0003800000 */
[----:B------:R-:W-:Y:S02]  /*3220*/  ISETP.GE.U32.AND P0, PT, R9, 0x7, PT ;  /* 0x000000070900780c */ /* 0x000fe40003f06070 */
[----:B------:R-:W-:Y:S02]  /*3230*/  CS2R R6, SRZ ;  /* 0x0000000000067805 */ /* 0x000fe4000001ff00 */
[----:B------:R-:W-:Y:S01]  /*3240*/  MOV R15, R14 ;  /* 0x0000000e000f7202 */ /* 0x000fe20000000f00 */
[----:B------:R-:W-:Y:S01]  /*3250*/  IMAD.MOV.U32 R14, RZ, RZ, RZ ;  /* 0x000000ffff0e7224 */ /* 0x000fe200078e00ff */
[----:B------:R-:W-:-:S07]  /*3260*/  LOP3.LUT R10, R11, 0x7, RZ, 0xc0, !PT ;  /* 0x000000070b0a7812 */ /* 0x000fce00078ec0ff */
[----:B------:R-:W-:Y:S05]  /*3270*/  @!P0 BRA `(.L_x_1267) ;  /* 0x0000001c003c8947 */ /* 0x000fea0003800000 */
[----:B------:R-:W0:Y:S01]  /*3280*/  LDC.64 R22, c[0x0][0x390] ;  /* 0x0000e400ff167b82 */ /* 0x000e220000000a00 */
[C---:B------:R-:W-:Y:S02]  /*3290*/  LOP3.LUT R8, R11.reuse, 0xfffffff8, RZ, 0xc0, !PT ;  /* 0xfffffff80b087812 */ /* 0x040fe400078ec0ff */
[----:B------:R-:W-:Y:S02]  /*32a0*/  CS2R R6, SRZ ;  /* 0x0000000000067805 */ /* 0x000fe4000001ff00 */
[----:B------:R-:W-:Y:S01]  /*32b0*/  IADD3 R9, PT, PT, R11, -0x4, RZ ;  /* 0xfffffffc0b097810 */ /* 0x000fe20007ffe0ff */
[----:B------:R-:W-:Y:S02]  /*32c0*/  IMAD.MOV R8, RZ, RZ, -R8 ;  /* 0x000000ffff087224 */ /* 0x000fe400078e0a08 */
[----:B------:R-:W1:Y:S08]  /*32d0*/  LDC.64 R16, c[0x0][0x398] ;  /* 0x0000e600ff107b82 */ /* 0x000e700000000a00 */
[----:B------:R-:W2:Y:S08]  /*32e0*/  LDC.64 R18, c[0x0][0x390] ;  /* 0x0000e400ff127b82 */ /* 0x000eb00000000a00 */
[----:B------:R-:W3:Y:S02]  /*32f0*/  LDC.64 R20, c[0x0][0x398] ;  /* 0x0000e600ff147b82 */ /* 0x000ee40000000a00 */
.L_x_1292:
        /* <DEDUP_REMOVED lines=33> */
.L_x_1269:
[----:B------:R-:W-:Y:S01]  /*3510*/  IMAD.MOV.U32 R29, RZ, RZ, R15 ;  /* 0x000000ffff1d7224 */ /* 0x000fe200078e000f */
[----:B------:R-:W-:Y:S01]  /*3520*/  MOV R26, R14 ;  /* 0x0000000e001a7202 */ /* 0x000fe20000000f00 */
[----:B------:R-:W-:Y:S01]  /*3530*/  IMAD.MOV.U32 R13, RZ, RZ, R34 ;  /* 0x000000ffff0d7224 */ /* 0x000fe200078e0022 */
[----:B------:R-:W-:Y:S02]  /*3540*/  MOV R12, R35 ;  /* 0x00000023000c7202 */ /* 0x000fe40000000f00 */
[----:B------:R-:W-:-:S07]  /*3550*/  MOV R11, 0x3570 ;  /* 0x00003570000b7802 */ /* 0x000fce0000000f00 */
[----:B-123--:R-:W-:Y:S05]  /*3560*/  CALL.REL.NOINC `($__internal_28_$__cuda_sm20_div_s64) ;  /* 0x0000003800207944 */ /* 0x00efea0003c00000 */
[----:B------:R-:W-:Y:S01]  /*3570*/  IADD3 R27, P0, PT, RZ, -R24, RZ ;  /* 0x80000018ff1b7210 */ /* 0x000fe20007f1e0ff */
[----:B------:R-:W-:Y:S01]  /*3580*/  IMAD.MOV.U32 R13, RZ, RZ, R14 ;  /* 0x000000ffff0d7224 */ /* 0x000fe200078e000e */
[----:B------:R-:W-:-:S03]  /*3590*/  MOV R12, R15 ;  /* 0x0000000f000c7202 */ /* 0x000fc60000000f00 */
[----:B------:R-:W-:Y:S02]  /*35a0*/  IMAD.X R11, RZ, RZ, ~R25, P0 ;  /* 0x000000ffff0b7224 */ /* 0x000fe400000e0e19 */
[----:B------:R-:W-:-:S04]  /*35b0*/  IMAD.WIDE.U32 R12, R34, R27, R12 ;  /* 0x0000001b220c7225 */ /* 0x000fc800078e000c */
[----:B------:R-:W-:Y:S01]  /*35c0*/  IMAD R11, R11, R34, RZ ;  /* 0x000000220b0b7224 */ /* 0x000fe200078e02ff */
[----:B------:R-:W-:Y:S02]  /*35d0*/  MOV R15, R12 ;  /* 0x0000000c000f7202 */ /* 0x000fe40000000f00 */
[----:B------:R-:W-:Y:S01]  /*35e0*/  MOV R34, R24 ;  /* 0x0000001800227202 */ /* 0x000fe20000000f00 */
[----:B------:R-:W-:Y:S02]  /*35f0*/  IMAD R11, R35, R27, R11 ;  /* 0x0000001b230b7224 */ /* 0x000fe400078e020b */
[----:B------:R-:W-:Y:S02]  /*3600*/  IMAD.MOV.U32 R35, RZ, RZ, R25 ;  /* 0x000000ffff237224 */ /* 0x000fe400078e0019 */
[----:B------:R-:W-:-:S07]  /*3610*/  IMAD.IADD R11, R13, 0x1, R11 ;  /* 0x000000010d0b7824 */ /* 0x000fce00078e020b */
.L_x_1270:
[----:B------:R-:W-:Y:S05]  /*3620*/  BSYNC.RECONVERGENT B1 ;  /* 0x0000000000017941 */ /* 0x000fea0003800200 */
.L_x_1268:
[----:B------:R-:W-:Y:S01]  /*3630*/  IADD3 R14, PT, PT, R9, 0x2, RZ ;  /* 0x00000002090e7810 */ /* 0x000fe20007ffe0ff */
        /* <DEDUP_REMOVED lines=38> */
.L_x_1272:
[----:B------:R-:W-:Y:S01]  /*38a0*/  IMAD.MOV.U32 R29, RZ, RZ, R34 ;  /* 0x000000ffff1d7224 */ /* 0x000fe200078e0022 */
[----:B------:R-:W-:Y:S01]  /*38b0*/  MOV R26, R35 ;  /* 0x00000023001a7202 */ /* 0x000fe20000000f00 */
[----:B------:R-:W-:Y:S01]  /*38c0*/  IMAD.MOV.U32 R13, RZ, RZ, R36 ;  /* 0x000000ffff0d7224 */ /* 0x000fe200078e0024 */
[----:B------:R-:W-:Y:S02]  /*38d0*/  MOV R12, R37 ;  /* 0x00000025000c7202 */ /* 0x000fe40000000f00 */
[----:B------:R-:W-:-:S07]  /*38e0*/  MOV R11, 0x3900 ;  /* 0x00003900000b7802 */ /* 0x000fce0000000f00 */
[----:B-1----:R-:W-:Y:S05]  /*38f0*/  CALL.REL.NOINC `($__internal_28_$__cuda_sm20_div_s64) ;  /* 0x00000034003c7944 */ /* 0x002fea0003c00000 */
        /* <DEDUP_REMOVED lines=11> */
.L_x_1273:
[----:B------:R-:W-:Y:S05]  /*39b0*/  BSYNC.RECONVERGENT B1 ;  /* 0x0000000000017941 */ /* 0x000fea0003800200 */
.L_x_1271:
        /* <DEDUP_REMOVED lines=38> */
.L_x_1275:
[----:B------:R-:W-:Y:S01]  /*3c20*/  MOV R29, R34 ;  /* 0x00000022001d7202 */ /* 0x000fe20000000f00 */
[----:B------:R-:W-:Y:S01]  /*3c30*/  IMAD.MOV.U32 R26, RZ, RZ, R35 ;  /* 0x000000ffff1a7224 */ /* 0x000fe200078e0023 */
[----:B------:R-:W-:Y:S01]  /*3c40*/  MOV R13, R36 ;  /* 0x00000024000d7202 */ /* 0x000fe20000000f00 */
[----:B------:R-:W-:Y:S01]  /*3c50*/  IMAD.MOV.U32 R12, RZ, RZ, R37 ;  /* 0x000000ffff0c7224 */ /* 0x000fe200078e0025 */
[----:B------:R-:W-:-:S07]  /*3c60*/  MOV R11, 0x3c80 ;  /* 0x00003c80000b7802 */ /* 0x000fce0000000f00 */
[----:B-1----:R-:W-:Y:S05]  /*3c70*/  CALL.REL.NOINC `($__internal_28_$__cuda_sm20_div_s64) ;  /* 0x00000030005c7944 */ /* 0x002fea0003c00000 */
        /* <DEDUP_REMOVED lines=11> */
.L_x_1276:
[----:B------:R-:W-:Y:S05]  /*3d30*/  BSYNC.RECONVERGENT B1 ;  /* 0x0000000000017941 */ /* 0x000fea0003800200 */
.L_x_1274:
[----:B------:R-:W-:-:S04]  /*3d40*/  IMAD.WIDE.U32 R36, R9, 0x8, R18 ;  /* 0x0000000809247825 */ /* 0x000fc800078e0012 */
[----:B------:R-:W-:Y:S02]  /*3d50*/  IMAD.WIDE.U32 R12, R5, 0x8, R20 ;  /* 0x00000008050c7825 */ /* 0x000fe400078e0014 */
[----:B------:R-:W2:Y:S04]  /*3d60*/  LDG.E.64 R36, desc[UR6][R36.64] ;  /* 0x0000000624247981 */ /* 0x000ea8000c1e1b00 */
[----:B------:R-:W3:Y:S01]  /*3d70*/  LDG.E.64 R12, desc[UR6][R12.64] ;  /* 0x000000060c0c7981 */ /* 0x000ee2000c1e1b00 */
[----:B------:R-:W-:Y:S01]  /*3d80*/  IMAD.MOV.U32 R15, RZ, RZ, R6 ;  /* 0x000000ffff0f7224 */ /* 0x000fe200078e0006 */
[----:B------:R-:W-:Y:S01]  /*3d90*/  BSSY.RECONVERGENT B1, `(.L_x_1277) ;  /* 0x0000032000017945 */ /* 0x000fe20003800200 */
[----:B------:R-:W-:Y:S02]  /*3da0*/  IADD3 R6, PT, PT, R9, -0x4, RZ ;  /* 0xfffffffc09067810 */ /* 0x000fe40007ffe0ff */
        /* <DEDUP_REMOVED lines=31> */
.L_x_1278:
        /* <DEDUP_REMOVED lines=17> */
.L_x_1279:
[----:B------:R-:W-:Y:S05]  /*40b0*/  BSYNC.RECONVERGENT B1 ;  /* 0x0000000000017941 */ /* 0x000fea0003800200 */
.L_x_1277:
[C---:B------:R-:W-:Y:S01]  /*40c0*/  IADD3 R5, PT, PT, R9.reuse, -0x1, RZ ;  /* 0xffffffff09057810 */ /* 0x040fe20007ffe0ff */
        /* <DEDUP_REMOVED lines=38> */
.L_x_1281:
        /* <DEDUP_REMOVED lines=17> */
.L_x_1282:
[----:B------:R-:W-:Y:S05]  /*4440*/  BSYNC.RECONVERGENT B1 ;  /* 0x0000000000017941 */ /* 0x000fea0003800200 */
.L_x_1280:
        /* <DEDUP_REMOVED lines=38> */
.L_x_1284:
        /* <DEDUP_REMOVED lines=17> */
.L_x_1285:
[----:B------:R-:W-:Y:S05]  /*47c0*/  BSYNC.RECONVERGENT B1 ;  /* 0x0000000000017941 */ /* 0x000fea0003800200 */
.L_x_1283:
        /* <DEDUP_REMOVED lines=38> */
.L_x_1287:
        /* <DEDUP_REMOVED lines=17> */
.L_x_1288:
[----:B------:R-:W-:Y:S05]  /*4b40*/  BSYNC.RECONVERGENT B1 ;  /* 0x0000000000017941 */ /* 0x000fea0003800200 */
.L_x_1286:
        /* <DEDUP_REMOVED lines=36> */
.L_x_1290:
        /* <DEDUP_REMOVED lines=15> */
[----:B------:R-:W-:-:S04]  /*4e80*/  IMAD R7, R37, R11, R7 ;  /* 0x0000000b25077224 */ /* 0x000fc800078e0207 */
[----:B------:R-:W-:-:S07]  /*4e90*/  IMAD.IADD R11, R13, 0x1, R7 ;  /* 0x000000010d0b7824 */ /* 0x000fce00078e0207 */
.L_x_1291:
[----:B------:R-:W-:Y:S05]  /*4ea0*/  BSYNC.RECONVERGENT B1 ;  /* 0x0000000000017941 */ /* 0x000fea0003800200 */
.L_x_1289:
[----:B-1----:R-:W-:-:S05]  /*4eb0*/  IMAD.WIDE.U32 R24, R6, 0x8, R16 ;  /* 0x0000000806187825 */ /* 0x002fca00078e0010 */
[----:B------:R-:W2:Y:S01]  /*4ec0*/  LDG.E.64 R6, desc[UR6][R24.64] ;  /* 0x0000000618067981 */ /* 0x000ea2000c1e1b00 */
[----:B------:R-:W-:Y:S01]  /*4ed0*/  MOV R13, R5 ;  /* 0x00000005000d7202 */ /* 0x000fe20000000f00 */
[----:B------:R-:W-:Y:S02]  /*4ee0*/  IMAD.MOV.U32 R12, RZ, RZ, R38 ;  /* 0x000000ffff0c7224 */ /* 0x000fe400078e0026 */
[----:B------:R-:W-:Y:S02]  /*4ef0*/  VIADD R9, R9, 0xfffffff8 ;  /* 0xfffffff809097836 */ /* 0x000fe40000000000 */
[-C--:B--2---:R-:W-:Y:S02]  /*4f00*/  IMAD R7, R7, R35.reuse, RZ ;  /* 0x0000002307077224 */ /* 0x084fe400078e02ff */
[----:B------:R-:W-:-:S04]  /*4f10*/  IMAD.WIDE.U32 R12, R6, R35, R12 ;  /* 0x00000023060c7225 */ /* 0x000fc800078e000c */
[----:B------:R-:W-:Y:S01]  /*4f20*/  IMAD R11, R6, R11, R7 ;  /* 0x0000000b060b7224 */ /* 0x000fe200078e0207 */
[----:B------:R-:W-:-:S03]  /*4f30*/  MOV R7, R12 ;  /* 0x0000000c00077202 */ /* 0x000fc60000000f00 */
[----:B------:R-:W-:Y:S01]  /*4f40*/  IMAD.IADD R6, R13, 0x1, R11 ;  /* 0x000000010d067824 */ /* 0x000fe200078e020b */
[----:B------:R-:W-:Y:S06]  /*4f50*/  @P2 BRA `(.L_x_1292) ;  /* 0xffffffe000e82947 */ /* 0x000fec000383ffff */
[----:B------:R-:W-:-:S07]  /*4f60*/  IADD3 R9, PT, PT, R9, 0x3, RZ ;  /* 0x0000000309097810 */ /* 0x000fce0007ffe0ff */
.L_x_1267:
        /* <DEDUP_REMOVED lines=35> */
.L_x_1295:
        /* <DEDUP_REMOVED lines=11> */
[----:B------:R-:W-:-:S04]  /*5250*/  IMAD.WIDE.U32 R10, R16, R19, R10 ;  /* 0x00000013100a7225 */ /* 0x000fc800078e000a */
[----:B------:R-:W-:Y:S02]  /*5260*/  IMAD R13, R13, R16, RZ ;  /* 0x000000100d0d7224 */ /* 0x000fe400078e02ff */
[----:B------:R-:W-:Y:S02]  /*5270*/  IMAD.MOV.U32 R15, RZ, RZ, R10 ;  /* 0x000000ffff0f7224 */ /* 0x000fe400078e000a */
[----:B------:R-:W-:Y:S01]  /*5280*/  IMAD R13, R17, R19, R13 ;  /* 0x00000013110d7224 */ /* 0x000fe200078e020d */
[----:B------:R-:W-:-:S04]  /*5290*/  MOV R19, R25 ;  /* 0x0000001900137202 */ /* 0x000fc80000000f00 */
[----:B------:R-:W-:-:S07]  /*52a0*/  IADD3 R10, PT, PT, R11, R13, RZ ;  /* 0x0000000d0b0a7210 */ /* 0x000fce0007ffe0ff */
.L_x_1296:
[----:B------:R-:W-:Y:S05]  /*52b0*/  BSYNC.RECONVERGENT B1 ;  /* 0x0000000000017941 */ /* 0x000fea0003800200 */
.L_x_1294:
[----:B------:R-:W0:Y:S01]  /*52c0*/  LDC.64 R16, c[0x0][0x390] ;  /* 0x0000e400ff107b82 */ /* 0x000e220000000a00 */
[----:B------:R-:W-:-:S07]  /*52d0*/  VIADD R8, R9, 0xffffffff ;  /* 0xffffffff09087836 */ /* 0x000fce0000000000 */
        /* <DEDUP_REMOVED lines=36> */
[----:B------:R-:W-:Y:S02]  /*5520*/  IMAD R17, R16, R17, R18 ;  /* 0x0000001110117224 */ /* 0x000fe400078e0212 */
[----:B------:R-:W-:Y:S01]  /*5530*/  IMAD.MOV.U32 R18, RZ, RZ, R11 ;  /* 0x000000ffff127224 */ /* 0x000fe200078e000b */
[----:B------:R-:W-:Y:S06]  /*5540*/  BRA `(.L_x_1299) ;  /* 0x0000000000447947 */ /* 0x000fec0003800000 */
.L_x_1298:
        /* <DEDUP_REMOVED lines=17> */
.L_x_1299:
[----:B------:R-:W-:Y:S05]  /*5660*/  BSYNC.RECONVERGENT B1 ;  /* 0x0000000000017941 */ /* 0x000fea0003800200 */
.L_x_1297:
        /* <DEDUP_REMOVED lines=40> */
.L_x_1301:
        /* <DEDUP_REMOVED lines=17> */
.L_x_1302:
[----:B------:R-:W-:Y:S05]  /*5a00*/  BSYNC.RECONVERGENT B1 ;  /* 0x0000000000017941 */ /* 0x000fea0003800200 */
.L_x_1300:
        /* <DEDUP_REMOVED lines=39> */
.L_x_1304:
        /* <DEDUP_REMOVED lines=17> */
.L_x_1305:
[----:B------:R-:W-:Y:S05]  /*5d90*/  BSYNC.RECONVERGENT B1 ;  /* 0x0000000000017941 */ /* 0x000fea0003800200 */
.L_x_1303:
[----:B------:R-:W0:Y:S02]  /*5da0*/  LDC.64 R10, c[0x0][0x398] ;  /* 0x0000e600ff0a7b82 */ /* 0x000e240000000a00 */
[----:B0-----:R-:W-:-:S06]  /*5db0*/  IMAD.WIDE.U32 R10, R6, 0x8, R10 ;  /* 0x00000008060a7825 */ /* 0x001fcc00078e000a */
[----:B------:R-:W2:Y:S01]  /*5dc0*/  LDG.E.64 R10, desc[UR6][R10.64] ;  /* 0x000000060a0a7981 */ /* 0x000ea2000c1e1b00 */
[----:B------:R-:W-:Y:S01]  /*5dd0*/  IMAD.MOV.U32 R6, RZ, RZ, R16 ;  /* 0x000000ffff067224 */ /* 0x000fe200078e0010 */
[----:B------:R-:W-:Y:S01]  /*5de0*/  IADD3 R9, PT, PT, R9, -0x4, RZ ;  /* 0xfffffffc09097810 */ /* 0x000fe20007ffe0ff */
[-C--:B--2---:R-:W-:Y:S02]  /*5df0*/  IMAD R8, R11, R13.reuse, RZ ;  /* 0x0000000d0b087224 */ /* 0x084fe400078e02ff */
[----:B------:R-:W-:-:S04]  /*5e00*/  IMAD.WIDE.U32 R12, R10, R13, R6 ;  /* 0x0000000d0a0c7225 */ /* 0x000fc800078e0006 */
[----:B------:R-:W-:Y:S02]  /*5e10*/  IMAD R19, R10, R19, R8 ;  /* 0x000000130a137224 */ /* 0x000fe400078e0208 */
[----:B------:R-:W-:-:S03]  /*5e20*/  IMAD.MOV.U32 R7, RZ, RZ, R12 ;  /* 0x000000ffff077224 */ /* 0x000fc600078e000c */
[----:B------:R-:W-:-:S07]  /*5e30*/  IADD3 R6, PT, PT, R13, R19, RZ ;  /* 0x000000130d067210 */ /* 0x000fce0007ffe0ff */
.L_x_1293:
        /* <DEDUP_REMOVED lines=34> */
.L_x_1308:
        /* <DEDUP_REMOVED lines=9> */
[----:B------:R-:W-:Y:S01]  /*60f0*/  IMAD.MOV.U32 R18, RZ, RZ, R24 ;  /* 0x000000ffff127224 */ /* 0x000fe200078e0018 */
[----:B------:R-:W-:Y:S01]  /*6100*/  MOV R19, R25 ;  /* 0x0000001900137202 */ /* 0x000fe20000000f00 */
[----:B------:R-:W-:Y:S02]  /*6110*/  IMAD.X R5, RZ, RZ, ~R25, P0 ;  /* 0x000000ffff057224 */ /* 0x000fe400000e0e19 */
[----:B------:R-:W-:-:S04]  /*6120*/  IMAD.WIDE.U32 R10, R16, R13, R10 ;  /* 0x0000000d100a7225 */ /* 0x000fc800078e000a */
[----:B------:R-:W-:Y:S01]  /*6130*/  IMAD R5, R5, R16, RZ ;  /* 0x0000001005057224 */ /* 0x000fe200078e02ff */
[----:B------:R-:W-:-:S03]  /*6140*/  MOV R15, R10 ;  /* 0x0000000a000f7202 */ /* 0x000fc60000000f00 */
[----:B------:R-:W-:-:S05]  /*6150*/  IMAD R5, R17, R13, R5 ;  /* 0x0000000d11057224 */ /* 0x000fca00078e0205 */
[----:B------:R-:W-:-:S07]  /*6160*/  IADD3 R13, PT, PT, R11, R5, RZ ;  /* 0x000000050b0d7210 */ /* 0x000fce0007ffe0ff */
.L_x_1309:
[----:B------:R-:W-:Y:S05]  /*6170*/  BSYNC.RECONVERGENT B1 ;  /* 0x0000000000017941 */ /* 0x000fea0003800200 */
.L_x_1307:
        /* <DEDUP_REMOVED lines=41> */
.L_x_1311:
[----:B------:R-:W-:Y:S01]  /*6410*/  MOV R29, R18 ;  /* 0x00000012001d7202 */ /* 0x000fe20000000f00 */
[----:B------:R-:W-:Y:S01]  /*6420*/  IMAD.MOV.U32 R26, RZ, RZ, R19 ;  /* 0x000000ffff1a7224 */ /* 0x000fe200078e0013 */
[----:B------:R-:W-:Y:S02]  /*6430*/  MOV R13, R16 ;  /* 0x00000010000d7202 */ /* 0x000fe40000000f00 */
[----:B------:R-:W-:Y:S02]  /*6440*/  MOV R12, R17 ;  /* 0x00000011000c7202 */ /* 0x000fe40000000f00 */
[----:B------:R-:W-:-:S07]  /*6450*/  MOV R11, 0x6470 ;  /* 0x00006470000b7802 */ /* 0x000fce0000000f00 */
[----:B------:R-:W-:Y:S05]  /*6460*/  CALL.REL.NOINC `($__internal_28_$__cuda_sm20_div_s64) ;  /* 0x0000000800607944 */ /* 0x000fea0003c00000 */
        /* <DEDUP_REMOVED lines=11> */
.L_x_1312:
[----:B------:R-:W-:Y:S05]  /*6520*/  BSYNC.RECONVERGENT B1 ;  /* 0x0000000000017941 */ /* 0x000fea0003800200 */
.L_x_1310:
        /* <DEDUP_REMOVED lines=10> */
.L_x_1306:
        /* <DEDUP_REMOVED lines=31> */
.L_x_1314:
[----:B------:R-:W-:Y:S01]  /*67c0*/  MOV R21, R10 ;  /* 0x0000000a00157202 */ /* 0x000fe20000000f00 */
[----:B------:R-:W-:Y:S01]  /*67d0*/  IMAD.MOV.U32 R20, RZ, RZ, R15 ;  /* 0x000000ffff147224 */ /* 0x000fe200078e000f */
[----:B------:R-:W-:Y:S02]  /*67e0*/  MOV R22, R11 ;  /* 0x0000000b00167202 */ /* 0x000fe40000000f00 */
[----:B------:R-:W-:Y:S02]  /*67f0*/  MOV R24, R14 ;  /* 0x0000000e00187202 */ /* 0x000fe40000000f00 */
[----:B------:R-:W-:-:S07]  /*6800*/  MOV R23, 0x6820 ;  /* 0x0000682000177802 */ /* 0x000fce0000000f00 */
[----:B------:R-:W-:Y:S05]  /*6810*/  CALL.REL.NOINC `($__internal_29_$__cuda_sm20_rem_s64) ;  /* 0x0000000800c47944 */ /* 0x000fea0003c00000 */
[----:B------:R-:W-:Y:S01]  /*6820*/  MOV R10, R12 ;  /* 0x0000000c000a7202 */ /* 0x000fe20000000f00 */
[----:B------:R-:W-:-:S07]  /*6830*/  IMAD.MOV.U32 R11, RZ, RZ, R13 ;  /* 0x000000ffff0b7224 */ /* 0x000fce00078e000d */
.L_x_1315:
[----:B------:R-:W-:Y:S05]  /*6840*/  BSYNC.RECONVERGENT B1 ;  /* 0x0000000000017941 */ /* 0x000fea0003800200 */
.L_x_1313:
        /* <DEDUP_REMOVED lines=10> */
.L_x_1266:
[----:B------:R-:W0:Y:S02]  /*68f0*/  LDCU.64 UR4, c[0x0][0x388] ;  /* 0x00007100ff0477ac */ /* 0x000e240008000a00 */
[----:B0-----:R-:W-:-:S04]  /*6900*/  LEA R8, P0, R7, UR4, 0x3 ;  /* 0x0000000407087c11 */ /* 0x001fc8000f8018ff */
[----:B------:R-:W-:-:S05]  /*6910*/  LEA.HI.X R9, R7, UR5, R6, 0x3, P0 ;  /* 0x0000000507097c11 */ /* 0x000fca00080f1c06 */
[----:B------:R-:W2:Y:S04]  /*6920*/  LDG.E.64 R6, desc[UR6][R8.64] ;  /* 0x0000000608067981 */ /* 0x000ea8000c1e1b00 */
[----:B--2---:R0:W-:Y:S02]  /*6930*/  STS.64 [R3], R6 ;  /* 0x0000000603007388 */ /* 0x0041e40000000a00 */
.L_x_1265:
[----:B------:R-:W-:Y:S05]  /*6940*/  BSYNC.RECONVERGENT B0 ;  /* 0x0000000000007941 */ /* 0x000fea0003800200 */
.L_x_1217:
[----:B------:R-:W-:Y:S01]  /*6950*/  BAR.SYNC.DEFER_BLOCKING 0x0 ;  /* 0x0000000000007b1d */ /* 0x000fe20000010000 */
[----:B------:R-:W-:-:S13]  /*6960*/  ISETP.GE.U32.AND P0, PT, R4, 0x42, PT ;  /* 0x000000420400780c */ /* 0x000fda0003f06070 */
[----:B------:R-:W-:Y:S05]  /*6970*/  @!P0 BRA `(.L_x_1316) ;  /* 0x0000000000448947 */ /* 0x000fea0003800000 */
.L_x_1319:
        /* <DEDUP_REMOVED lines=12> */
.L_x_1318:
[----:B------:R-:W-:Y:S05]  /*6a40*/  BSYNC.RECONVERGENT B0 ;  /* 0x0000000000007941 */ /* 0x000fea0003800200 */
.L_x_1317:
[----:B------:R-:W-:Y:S01]  /*6a50*/  BAR.SYNC.DEFER_BLOCKING 0x0 ;  /* 0x0000000000007b1d */ /* 0x000fe20000010000 */
[----:B------:R-:W-:Y:S01]  /*6a60*/  ISETP.GT.U32.AND P0, PT, R4, 0x83, PT ;  /* 0x000000830400780c */ /* 0x000fe20003f04070 */
[----:B------:R-:W-:-:S12]  /*6a70*/  IMAD.MOV.U32 R4, RZ, RZ, R5 ;  /* 0x000000ffff047224 */ /* 0x000fd800078e0005 */
[----:B------:R-:W-:Y:S05]  /*6a80*/  @P0 BRA `(.L_x_1319) ;  /* 0xfffffffc00bc0947 */ /* 0x000fea000383ffff */
.L_x_1316:
[----:B------:R-:W-:-:S13]  /*6a90*/  ISETP.GT.U32.AND P0, PT, R2, 0x1f, PT ;  /* 0x0000001f0200780c */ /* 0x000fda0003f04070 */
[----:B------:R-:W-:Y:S05]  /*6aa0*/  @P0 EXIT ;  /* 0x000000000000094d */ /* 0x000fea0003800000 */
[----:B------:R-:W-:Y:S01]  /*6ab0*/  LDS.64 R4, [R3] ;  /* 0x0000000003047984 */ /* 0x000fe20000000a00 */
[----:B------:R-:W-:-:S03]  /*6ac0*/  ISETP.NE.AND P1, PT, R2, RZ, PT ;  /* 0x000000ff0200720c */ /* 0x000fc60003f25270 */
[----:B012---:R-:W0:Y:S02]  /*6ad0*/  LDS.64 R6, [R3+0x100] ;  /* 0x0001000003067984 */ /* 0x007e240000000a00 */
        /* <DEDUP_REMOVED lines=42> */
[----:B------:R-:W-:-:S07]  /*6d80*/  UMOV UR4, 0x400 ;  /* 0x0000040000047882 */ /* 0x000fce0000000000 */
[----:B0-----:R-:W0:Y:S01]  /*6d90*/  LDC.64 R4, c[0x0][0x380] ;  /* 0x0000e000ff047b82 */ /* 0x001e220000000a00 */
[----:B-1----:R-:W-:Y:S01]  /*6da0*/  ULEA UR4, UR5, UR4, 0x18 ;  /* 0x0000000405047291 */ /* 0x002fe2000f8ec0ff */
[----:B0-----:R-:W-:-:S08]  /*6db0*/  IMAD.WIDE.U32 R4, R0, 0x8, R4 ;  /* 0x0000000800047825 */ /* 0x001fd000078e0004 */
[----:B------:R-:W0:Y:S04]  /*6dc0*/  LDS.64 R2, [UR4] ;  /* 0x00000004ff027984 */ /* 0x000e280008000a00 */
[----:B0-----:R-:W-:Y:S01]  /*6dd0*/  STG.E.64 desc[UR6][R4.64], R2 ;  /* 0x0000000204007986 */ /* 0x001fe2000c101b06 */
[----:B------:R-:W-:Y:S05]  /*6de0*/  EXIT ;  /* 0x000000000000794d */ /* 0x000fea0003800000 */
        .weak           $__internal_28_$__cuda_sm20_div_s64
        .type           $__internal_28_$__cuda_sm20_div_s64,@function
        .size           $__internal_28_$__cuda_sm20_div_s64,($__internal_29_$__cuda_sm20_rem_s64 - $__internal_28_$__cuda_sm20_div_s64)
$__internal_28_$__cuda_sm20_div_s64:
        /* <DEDUP_REMOVED lines=83> */
[----:B------:R-:W-:Y:S05]  /*7320*/  RET.REL.NODEC R12 `(uncontiguous_reduce_u64) ;  /* 0xffffff8c0c347950 */ /* 0x000fea0003c3ffff */
        .weak           $__internal_29_$__cuda_sm20_rem_s64
        .type           $__internal_29_$__cuda_sm20_rem_s64,@function
        .size           $__internal_29_$__cuda_sm20_rem_s64,(.L_x_3470 - $__internal_29_$__cuda_sm20_rem_s64)
$__internal_29_$__cuda_sm20_rem_s64:
        /* <DEDUP_REMOVED lines=77> */
[----:B------:R-:W-:Y:S06]  /*7800*/  RET.REL.NODEC R10 `(uncontiguous_reduce_u64) ;  /* 0xffffff840afc7950 */ /* 0x000fec0003c3ffff */
.L_x_1320:
        /* <DEDUP_REMOVED lines=15> */
.L_x_3470:


//--------------------- .text.contiguous_reduce_u64 --------------------------
	.section	.text.contiguous_reduce_u64,"ax",@progbits
	.align	128
        .global         contiguous_reduce_u64
        .type           contiguous_reduce_u64,@function
        .size           contiguous_reduce_u64,(.L_x_3548 - contiguous_reduce_u64)
        .other          contiguous_reduce_u64,@"STO_CUDA_ENTRY STV_DEFAULT"
contiguous_reduce_u64:
.text.contiguous_reduce_u64:
        /* <DEDUP_REMOVED lines=16> */
[----:B---3--:R-:W2:Y:S04]  /*0100*/  @!P0 LDG.E.64 R6, desc[UR6][R6.64] ;  /* 0x0000000606068981 */ /* 0x008ea8000c1e1b00 */
[----:B------:R-:W2:Y:S01]  /*0110*/  @!P0 LDG.E.64 R4, desc[UR6][R4.64] ;  /* 0x0000000604048981 */ /* 0x000ea2000c1e1b00 */
[----:B------:R-:W0:Y:S01]  /*0120*/  S2UR UR5, SR_CgaCtaId ;  /* 0x00000000000579c3 */ /* 0x000e220000008800 */
[----:B------:R-:W-:Y:S02]  /*0130*/  UMOV UR4, 0x400 ;  /* 0x0000040000047882 */ /* 0x000fe40000000000 */
[----:B0-----:R-:W-:-:S06]  /*0140*/  ULEA UR4, UR5, UR4, 0x18 ;  /* 0x0000000405047291 */ /* 0x001fcc000f8ec0ff */
[----:B------:R-:W-:-:S05]  /*0150*/  LEA R3, R2, UR4, 0x3 ;  /* 0x0000000402037c11 */ /* 0x000fca000f8e18ff */
[----:B------:R0:W-:Y:S01]  /*0160*/  STS.64 [R3], RZ ;  /* 0x000000ff03007388 */ /* 0x0001e20000000a00 */
[----:B------:R-:W-:Y:S01]  /*0170*/  IMAD.U32 R10, RZ, RZ, UR8 ;  /* 0x00000008ff0a7e24 */ /* 0x000fe2000f8e00ff */
[----:B------:R-:W-:Y:S01]  /*0180*/  BSSY.RECONVERGENT B0, `(.L_x_1321) ;  /* 0x000000f000007945 */ /* 0x000fe20003800200 */
[----:B--2---:R-:W-:-:S04]  /*0190*/  @!P0 ISETP.GT.U32.AND P1, PT, R4, R6, PT ;  /* 0x000000060400820c */ /* 0x004fc80003f24070 */
[----:B------:R-:W-:-:S04]  /*01a0*/  @!P0 ISETP.GT.U32.AND.EX P1, PT, R5, R7, PT, P1 ;  /* 0x000000070500820c */ /* 0x000fc80003f24110 */
[----:B------:R-:W-:Y:S02]  /*01b0*/  @!P0 SEL R8, R4, R6, P1 ;  /* 0x0000000604088207 */ /* 0x000fe40000800000 */
[----:B------:R-:W-:-:S05]  /*01c0*/  @!P0 SEL R9, R5, R7, P1 ;  /* 0x0000000705098207 */ /* 0x000fca0000800000 */
[----:B------:R0:W-:Y:S01]  /*01d0*/  @!P0 STS.64 [R3], R8 ;  /* 0x0000000803008388 */ /* 0x0001e20000000a00 */
[----:B------:R-:W-:Y:S05]  /*01e0*/  @!P0 BRA `(.L_x_1322) ;  /* 0x0000000000208947 */ /* 0x000fea0003800000 */
        /* <DEDUP_REMOVED lines=8> */
.L_x_1322:
[----:B------:R-:W-:Y:S05]  /*0270*/  BSYNC.RECONVERGENT B0 ;  /* 0x0000000000007941 */ /* 0x000fea0003800200 */
.L_x_1321:
[----:B------:R-:W-:Y:S01]  /*0280*/  BAR.SYNC.DEFER_BLOCKING 0x0 ;  /* 0x0000000000007b1d */ /* 0x000fe20000010000 */
[----:B------:R-:W-:-:S13]  /*0290*/  ISETP.GE.U32.AND P0, PT, R10, 0x42, PT ;  /* 0x000000420a00780c */ /* 0x000fda0003f06070 */
[----:B------:R-:W-:Y:S05]  /*02a0*/  @!P0 BRA `(.L_x_1323) ;  /* 0x0000000000448947 */ /* 0x000fea0003800000 */
.L_x_1326:
[----:B0-----:R-:W-:Y:S01]  /*02b0*/  SHF.R.U32.HI R8, RZ, 0x1, R10 ;  /* 0x00000001ff087819 */ /* 0x001fe2000001160a */
[----:B------:R-:W-:Y:S03]  /*02c0*/  BSSY.RECONVERGENT B0, `(.L_x_1324) ;  /* 0x000000b000007945 */ /* 0x000fe60003800200 */
[----:B------:R-:W-:-:S13]  /*02d0*/  ISETP.GE.U32.AND P0, PT, R2, R8, PT ;  /* 0x000000080200720c */ /* 0x000fda0003f06070 */
[----:B------:R-:W-:Y:S05]  /*02e0*/  @P0 BRA `(.L_x_1325) ;  /* 0x0000000000200947 */ /* 0x000fea0003800000 */
[----:B------:R-:W-:Y:S01]  /*02f0*/  IMAD R6, R8, 0x8, R3 ;  /* 0x0000000808067824 */ /* 0x000fe200078e0203 */
[----:B-1----:R-:W-:Y:S05]  /*0300*/  LDS.64 R4, [R3] ;  /* 0x0000000003047984 */ /* 0x002fea0000000a00 */
[----:B------:R-:W0:Y:S02]  /*0310*/  LDS.64 R6, [R6] ;  /* 0x0000000006067984 */ /* 0x000e240000000a00 */
[----:B0-----:R-:W-:-:S04]  /*0320*/  ISETP.GT.U32.AND P0, PT, R4, R6, PT ;  /* 0x000000060400720c */ /* 0x001fc80003f04070 */
[----:B------:R-:W-:-:S04]  /*0330*/  ISETP.GT.U32.AND.EX P0, PT, R5, R7, PT, P0 ;  /* 0x000000070500720c */ /* 0x000fc80003f04100 */
[----:B------:R-:W-:Y:S02]  /*0340*/  SEL R4, R4, R6, P0 ;  /* 0x0000000604047207 */ /* 0x000fe40000000000 */
[----:B------:R-:W-:-:S05]  /*0350*/  SEL R5, R5, R7, P0 ;  /* 0x0000000705057207 */ /* 0x000fca0000000000 */
[----:B------:R0:W-:Y:S02]  /*0360*/  STS.64 [R3], R4 ;  /* 0x0000000403007388 */ /* 0x0001e40000000a00 */
.L_x_1325:
[----:B------:R-:W-:Y:S05]  /*0370*/  BSYNC.RECONVERGENT B0 ;  /* 0x0000000000007941 */ /* 0x000fea0003800200 */
.L_x_1324:
[----:B------:R-:W-:Y:S01]  /*0380*/  BAR.SYNC.DEFER_BLOCKING 0x0 ;  /* 0x0000000000007b1d */ /* 0x000fe20000010000 */
[----:B------:R-:W-:Y:S01]  /*0390*/  ISETP.GT.U32.AND P0, PT, R10, 0x83, PT ;  /* 0x000000830a00780c */ /* 0x000fe20003f04070 */
[----:B------:R-:W-:-:S12]  /*03a0*/  IMAD.MOV.U32 R10, RZ, RZ, R8 ;  /* 0x000000ffff0a7224 */ /* 0x000fd800078e0008 */
[----:B------:R-:W-:Y:S05]  /*03b0*/  @P0 BRA `(.L_x_1326) ;  /* 0xfffffffc00bc0947 */ /* 0x000fea000383ffff */
.L_x_1323:
[----:B------:R-:W-:-:S13]  /*03c0*/  ISETP.GT.U32.AND P0, PT, R2, 0x1f, PT ;  /* 0x0000001f0200780c */ /* 0x000fda0003f04070 */
[----:B------:R-:W-:Y:S05]  /*03d0*/  @P0 EXIT ;  /* 0x000000000000094d */ /* 0x000fea0003800000 */
[----:B01----:R-:W-:Y:S01]  /*03e0*/  LDS.64 R4, [R3] ;  /* 0x0000000003047984 */ /* 0x003fe20000000a00 */
        /* <DEDUP_REMOVED lines=51> */
.L_x_1327:
        /* <DEDUP_REMOVED lines=14> */
.L_x_3548:


//--------------------- .text.contiguous_reduce33_u32 --------------------------
	.section	.text.contiguous_reduce33_u32,"ax",@progbits
	.align	128
        .global         contiguous_reduce33_u32
        .type           contiguous_reduce33_u32,@function
        .size           contiguous_reduce33_u32,(.L_x_3549 - contiguous_reduce33_u32)
        .other          contiguous_reduce33_u32,@"STO_CUDA_ENTRY STV_DEFAULT"
contiguous_reduce33_u32:
.text.contiguous_reduce33_u32:
        /* <DEDUP_REMOVED lines=20> */
[----:B------:R0:W-:Y:S01]  /*0140*/  STS [R0], RZ ;  /* 0x000000ff00007388 */ /* 0x0001e20000000800 */
[----:B------:R-:W-:Y:S05]  /*0150*/  @P0 EXIT ;  /* 0x000000000000094d */ /* 0x000fea0003800000 */
[----:B------:R-:W1:Y:S01]  /*0160*/  LDC.64 R6, c[0x0][0x388] ;  /* 0x0000e200ff067b82 */ /* 0x000e620000000a00 */
[----:B------:R-:W2:Y:S01]  /*0170*/  LDCU.64 UR6, c[0x0][0x358] ;  /* 0x00006b00ff0677ac */ /* 0x000ea20008000a00 */
[----:B------:R-:W-:-:S04]  /*0180*/  IMAD R9, R5, R2, R4 ;  /* 0x0000000205097224 */ /* 0x000fc800078e0204 */
[----:B-1----:R-:W-:-:S06]  /*0190*/  IMAD.WIDE.U32 R6, R9, 0x4, R6 ;  /* 0x0000000409067825 */ /* 0x002fcc00078e0006 */
[----:B--2---:R-:W2:Y:S01]  /*01a0*/  LDG.E R7, desc[UR6][R6.64] ;  /* 0x0000000606077981 */ /* 0x004ea2000c1e1900 */
[----:B------:R-:W-:-:S03]  /*01b0*/  ISETP.NE.AND P0, PT, R8, RZ, PT ;  /* 0x000000ff0800720c */ /* 0x000fc60003f05270 */
[----:B--2---:R1:W-:Y:S01]  /*01c0*/  STS [R0], R7 ;  /* 0x0000000700007388 */ /* 0x0043e20000000800 */
[----:B------:R-:W-:Y:S09]  /*01d0*/  BAR.SYNC.DEFER_BLOCKING 0x0 ;  /* 0x0000000000007b1d */ /* 0x000ff20000010000 */
[----:B------:R-:W-:Y:S05]  /*01e0*/  @P0 EXIT ;  /* 0x000000000000094d */ /* 0x000fea0003800000 */
[----:B------:R-:W-:-:S13]  /*01f0*/  ISETP.GT.U32.AND P0, PT, R11, 0x1, PT ;  /* 0x000000010b00780c */ /* 0x000fda0003f04070 */
[----:B01----:R-:W-:-:S06]  /*0200*/  @!P0 LEA R0, R13, UR4, 0x2 ;  /* 0x000000040d008c11 */ /* 0x003fcc000f8e10ff */
        /* <DEDUP_REMOVED lines=17> */
.L_x_1330:
        /* <DEDUP_REMOVED lines=22> */
[----:B-1----:R-:W-:-:S04]  /*0480*/  VIMNMX3.U32 R13, R0, R13, R14, !PT ;  /* 0x0000000d000d720f */ /* 0x002fc8000780000e */
[----:B---3--:R-:W-:-:S04]  /*0490*/  VIMNMX3.U32 R13, R13, R18, R16, !PT ;  /* 0x000000120d0d720f */ /* 0x008fc80007800010 */
[----:B----4-:R-:W-:-:S04]  /*04a0*/  VIMNMX3.U32 R13, R13, R20, R19, !PT ;  /* 0x000000140d0d720f */ /* 0x010fc80007800013 */
[----:B--2---:R-:W-:Y:S01]  /*04b0*/  VIMNMX3.U32 R0, R13, R24, R22, !PT ;  /* 0x000000180d00720f */ /* 0x004fe20007800016 */
[----:B------:R-:W-:Y:S06]  /*04c0*/  @P0 BRA `(.L_x_1330) ;  /* 0xfffffffc00940947 */ /* 0x000fec000383ffff */
[----:B------:R-:W-:-:S07]  /*04d0*/  IADD3 R9, PT, PT, R9, 0x1, RZ ;  /* 0x0000000109097810 */ /* 0x000fce0007ffe0ff */
.L_x_1329:
        /* <DEDUP_REMOVED lines=17> */
[----:B-1----:R-:W-:-:S04]  /*05f0*/  VIMNMX3.U32 R0, R0, R11, R10, !PT ;  /* 0x0000000b0000720f */ /* 0x002fc8000780000a */
[----:B--2---:R-:W-:-:S07]  /*0600*/  VIMNMX3.U32 R0, R0, R13, R14, !PT ;  /* 0x0000000d0000720f */ /* 0x004fce000780000e */
.L_x_1332:
        /* <DEDUP_REMOVED lines=12> */
[----:B-1----:R-:W-:-:S07]  /*06d0*/  VIMNMX3.U32 R0, R0, R11, R8, !PT ;  /* 0x0000000b0000720f */ /* 0x002fce0007800008 */
.L_x_1333:
[----:B------:R-:W-:-:S04]  /*06e0*/  @!P1 IMAD R6, R9, UR8, RZ ;  /* 0x0000000809069c24 */ /* 0x000fc8000f8e02ff */
[----:B------:R-:W-:-:S05]  /*06f0*/  @!P1 IMAD R6, R6, 0x4, R7 ;  /* 0x0000000406069824 */ /* 0x000fca00078e0207 */
[----:B------:R-:W1:Y:S02]  /*0700*/  @!P1 LDS R9, [R6] ;  /* 0x0000000006099984 */ /* 0x000e640000000800 */
[----:B-1----:R-:W-:-:S07]  /*0710*/  @!P1 VIMNMX.U32 R0, PT, PT, R0, R9, !PT ;  /* 0x0000000900009248 */ /* 0x002fce0007fe0000 */
.L_x_1331:
[----:B-1----:R1:W-:Y:S02]  /*0720*/  STS [R7], R0 ;  /* 0x0000000007007388 */ /* 0x0023e40000000800 */
.L_x_1328:
        /* <DEDUP_REMOVED lines=8> */
.L_x_1334:
        /* <DEDUP_REMOVED lines=13> */
.L_x_3549:


//--------------------- .text.contiguous_reduce3_u32 --------------------------
	.section	.text.contiguous_reduce3_u32,"ax",@progbits
	.align	128
        .global         contiguous_reduce3_u32
        .type           contiguous_reduce3_u32,@function
        .size           contiguous_reduce3_u32,(.L_x_3472 - contiguous_reduce3_u32)
        .other          contiguous_reduce3_u32,@"STO_CUDA_ENTRY STV_DEFAULT"
contiguous_reduce3_u32:
.text.contiguous_reduce3_u32:
        /* <DEDUP_REMOVED lines=20> */
[----:B------:R0:W-:Y:S10]  /*0140*/  STS [R4], RZ ;  /* 0x000000ff04007388 */ /* 0x0001f40000000800 */
        /* <DEDUP_REMOVED lines=8> */
[----:B------:R-:W-:Y:S01]  /*01d0*/  MOV R2, UR4 ;  /* 0x0000000400027c02 */ /* 0x000fe20008000f00 */
        /* <DEDUP_REMOVED lines=13> */
.L_x_1353:
        /* <DEDUP_REMOVED lines=27> */
.L_x_1337:
[----:B------:R-:W-:Y:S01]  /*0460*/  MOV R30, R32 ;  /* 0x00000020001e7202 */ /* 0x000fe20000000f00 */
[----:B------:R-:W-:Y:S01]  /*0470*/  IMAD.MOV.U32 R0, RZ, RZ, R36 ;  /* 0x000000ffff007224 */ /* 0x000fe200078e0024 */
[----:B------:R-:W-:Y:S02]  /*0480*/  MOV R3, R37 ;  /* 0x0000002500037202 */ /* 0x000fe40000000f00 */
[----:B------:R-:W-:-:S07]  /*0490*/  MOV R8, 0x4b0 ;  /* 0x000004b000087802 */ /* 0x000fce0000000f00 */
[----:B01-3--:R-:W-:Y:S05]  /*04a0*/  CALL.REL.NOINC `($__internal_30_$__cuda_sm20_div_s64) ;  /* 0x0000003000ac7944 */ /* 0x00bfea0003c00000 */
        /* <DEDUP_REMOVED lines=9> */
.L_x_1338:
        /* <DEDUP_REMOVED lines=33> */
.L_x_1339:
[----:B------:R-:W-:Y:S01]  /*0750*/  IMAD.MOV.U32 R0, RZ, RZ, R36 ;  /* 0x000000ffff007224 */ /* 0x000fe200078e0024 */
[----:B------:R-:W-:Y:S02]  /*0760*/  MOV R3, R37 ;  /* 0x0000002500037202 */ /* 0x000fe40000000f00 */
[----:B------:R-:W-:-:S07]  /*0770*/  MOV R8, 0x790 ;  /* 0x0000079000087802 */ /* 0x000fce0000000f00 */
[----:B---3--:R-:W-:Y:S05]  /*0780*/  CALL.REL.NOINC `($__internal_30_$__cuda_sm20_div_s64) ;  /* 0x0000002c00f47944 */ /* 0x008fea0003c00000 */
        /* <DEDUP_REMOVED lines=10> */
.L_x_1340:
        /* <DEDUP_REMOVED lines=34> */
.L_x_1341:
[----:B------:R-:W-:Y:S01]  /*0a50*/  IMAD.MOV.U32 R30, RZ, RZ, R28 ;  /* 0x000000ffff1e7224 */ /* 0x000fe200078e001c */
[----:B------:R-:W-:Y:S01]  /*0a60*/  MOV R0, R36 ;  /* 0x0000002400007202 */ /* 0x000fe20000000f00 */
[----:B------:R-:W-:Y:S01]  /*0a70*/  IMAD.MOV.U32 R3, RZ, RZ, R37 ;  /* 0x000000ffff037224 */ /* 0x000fe200078e0025 */
[----:B------:R-:W-:-:S07]  /*0a80*/  MOV R8, 0xaa0 ;  /* 0x00000aa000087802 */ /* 0x000fce0000000f00 */
[----:B---3--:R-:W-:Y:S05]  /*0a90*/  CALL.REL.NOINC `($__internal_30_$__cuda_sm20_div_s64) ;  /* 0x0000002c00307944 */ /* 0x008fea0003c00000 */
        /* <DEDUP_REMOVED lines=10> */
.L_x_1342:
        /* <DEDUP_REMOVED lines=33> */
.L_x_1343:
[----:B------:R-:W-:Y:S01]  /*0d50*/  IMAD.MOV.U32 R0, RZ, RZ, R36 ;  /* 0x000000ffff007224 */ /* 0x000fe200078e0024 */
[----:B------:R-:W-:Y:S02]  /*0d60*/  MOV R3, R37 ;  /* 0x0000002500037202 */ /* 0x000fe40000000f00 */
[----:B------:R-:W-:-:S07]  /*0d70*/  MOV R8, 0xd90 ;  /* 0x00000d9000087802 */ /* 0x000fce0000000f00 */
[----:B---3--:R-:W-:Y:S05]  /*0d80*/  CALL.REL.NOINC `($__internal_30_$__cuda_sm20_div_s64) ;  /* 0x0000002800747944 */ /* 0x008fea0003c00000 */
        /* <DEDUP_REMOVED lines=9> */
.L_x_1344:
        /* <DEDUP_REMOVED lines=34> */
.L_x_1345:
[----:B------:R-:W-:Y:S01]  /*1040*/  MOV R30, R28 ;  /* 0x0000001c001e7202 */ /* 0x000fe20000000f00 */
        /* <DEDUP_REMOVED lines=13> */
.L_x_1346:
        /* <DEDUP_REMOVED lines=34> */
.L_x_1347:
        /* <DEDUP_REMOVED lines=14> */
.L_x_1348:
        /* <DEDUP_REMOVED lines=34> */
.L_x_1349:
[----:B------:R-:W-:Y:S01]  /*1640*/  MOV R30, R28 ;  /* 0x0000001c001e7202 */ /* 0x000fe20000000f00 */
        /* <DEDUP_REMOVED lines=14> */
.L_x_1350:
        /* <DEDUP_REMOVED lines=34> */
.L_x_1351:
[----:B------:R-:W-:Y:S01]  /*1950*/  IMAD.MOV.U32 R0, RZ, RZ, R36 ;  /* 0x000000ffff007224 */ /* 0x000fe200078e0024 */
[----:B------:R-:W-:Y:S02]  /*1960*/  MOV R3, R37 ;  /* 0x0000002500037202 */ /* 0x000fe40000000f00 */
[----:B------:R-:W-:-:S07]  /*1970*/  MOV R8, 0x1990 ;  /* 0x0000199000087802 */ /* 0x000fce0000000f00 */
[----:B---3--:R-:W-:Y:S05]  /*1980*/  CALL.REL.NOINC `($__internal_30_$__cuda_sm20_div_s64) ;  /* 0x0000001c00747944 */ /* 0x008fea0003c00000 */
        /* <DEDUP_REMOVED lines=9> */
.L_x_1352:
        /* <DEDUP_REMOVED lines=13> */
.L_x_1336:
        /* <DEDUP_REMOVED lines=33> */
.L_x_1355:
[----:B------:R-:W-:Y:S01]  /*1d00*/  MOV R30, R32 ;  /* 0x00000020001e7202 */ /* 0x000fe20000000f00 */
[----:B------:R-:W-:Y:S01]  /*1d10*/  IMAD.MOV.U32 R0, RZ, RZ, R16 ;  /* 0x000000ffff007224 */ /* 0x000fe200078e0010 */
[----:B------:R-:W-:Y:S02]  /*1d20*/  MOV R3, R17 ;  /* 0x0000001100037202 */ /* 0x000fe40000000f00 */
[----:B------:R-:W-:-:S07]  /*1d30*/  MOV R8, 0x1d50 ;  /* 0x00001d5000087802 */ /* 0x000fce0000000f00 */
[----:B------:R-:W-:Y:S05]  /*1d40*/  CALL.REL.NOINC `($__internal_30_$__cuda_sm20_div_s64) ;  /* 0x0000001800847944 */ /* 0x000fea0003c00000 */
        /* <DEDUP_REMOVED lines=9> */
.L_x_1356:
        /* <DEDUP_REMOVED lines=35> */
.L_x_1357:
        /* <DEDUP_REMOVED lines=13> */
.L_x_1358:
        /* <DEDUP_REMOVED lines=36> */
.L_x_1359:
[----:B------:R-:W-:Y:S01]  /*2320*/  MOV R30, R20 ;  /* 0x00000014001e7202 */ /* 0x000fe20000000f00 */
[----:B------:R-:W-:Y:S01]  /*2330*/  IMAD.MOV.U32 R0, RZ, RZ, R18 ;  /* 0x000000ffff007224 */ /* 0x000fe200078e0012 */
[----:B------:R-:W-:Y:S02]  /*2340*/  MOV R3, R19 ;  /* 0x0000001300037202 */ /* 0x000fe40000000f00 */
[----:B------:R-:W-:-:S07]  /*2350*/  MOV R8, 0x2370 ;  /* 0x0000237000087802 */ /* 0x000fce0000000f00 */
[----:B------:R-:W-:Y:S05]  /*2360*/  CALL.REL.NOINC `($__internal_30_$__cuda_sm20_div_s64) ;  /* 0x0000001000fc7944 */ /* 0x000fea0003c00000 */
        /* <DEDUP_REMOVED lines=10> */
.L_x_1360:
        /* <DEDUP_REMOVED lines=37> */
.L_x_1361:
[----:B------:R-:W-:Y:S02]  /*2660*/  MOV R0, R18 ;  /* 0x0000001200007202 */ /* 0x000fe40000000f00 */
[----:B------:R-:W-:Y:S02]  /*2670*/  MOV R3, R19 ;  /* 0x0000001300037202 */ /* 0x000fe40000000f00 */
[----:B------:R-:W-:-:S07]  /*2680*/  MOV R8, 0x26a0 ;  /* 0x000026a000087802 */ /* 0x000fce0000000f00 */
[----:B------:R-:W-:Y:S05]  /*2690*/  CALL.REL.NOINC `($__internal_30_$__cuda_sm20_div_s64) ;  /* 0x0000001000307944 */ /* 0x000fea0003c00000 */
        /* <DEDUP_REMOVED lines=8> */
.L_x_1362:
        /* <DEDUP_REMOVED lines=10> */
.L_x_1354:
        /* <DEDUP_REMOVED lines=31> */
.L_x_1364:
[----:B------:R-:W-:Y:S01]  /*29b0*/  MOV R30, R32 ;  /* 0x00000020001e7202 */ /* 0x000fe20000000f00 */
[----:B------:R-:W-:Y:S01]  /*29c0*/  IMAD.MOV.U32 R0, RZ, RZ, R16 ;  /* 0x000000ffff007224 */ /* 0x000fe200078e0010 */
[----:B------:R-:W-:Y:S02]  /*29d0*/  MOV R3, R17 ;  /* 0x0000001100037202 */ /* 0x000fe40000000f00 */
[----:B------:R-:W-:-:S07]  /*29e0*/  MOV R8, 0x2a00 ;  /* 0x00002a0000087802 */ /* 0x000fce0000000f00 */
[----:B------:R-:W-:Y:S05]  /*29f0*/  CALL.REL.NOINC `($__internal_30_$__cuda_sm20_div_s64) ;  /* 0x0000000c00587944 */ /* 0x000fea0003c00000 */
        /* <DEDUP_REMOVED lines=9> */
.L_x_1365:
        /* <DEDUP_REMOVED lines=36> */
.L_x_1366:
        /* <DEDUP_REMOVED lines=12> */
.L_x_1367:
        /* <DEDUP_REMOVED lines=10> */
.L_x_1363:
        /* <DEDUP_REMOVED lines=29> */
.L_x_1368:
[----:B------:R-:W-:-:S07]  /*3000*/  MOV R0, 0x3020 ;  /* 0x0000302000007802 */ /* 0x000fce0000000f00 */
[----:B------:R-:W-:Y:S05]  /*3010*/  CALL.REL.NOINC `($__internal_31_$__cuda_sm20_rem_s64) ;  /* 0x0000000c001c7944 */ /* 0x000fea0003c00000 */
[----:B------:R-:W-:Y:S02]  /*3020*/  MOV R8, R3 ;  /* 0x0000000300087202 */ /* 0x000fe40000000f00 */
[----:B------:R-:W-:-:S07]  /*3030*/  MOV R9, R10 ;  /* 0x0000000a00097202 */ /* 0x000fce0000000f00 */
.L_x_1369:
[----:B------:R-:W0:Y:S02]  /*3040*/  LDC.64 R10, c[0x0][0x398] ;  /* 0x0000e600ff0a7b82 */ /* 0x000e240000000a00 */
[----:B0-----:R-:W-:-:S06]  /*3050*/  IMAD.WIDE.U32 R2, R2, 0x8, R10 ;  /* 0x0000000802027825 */ /* 0x001fcc00078e000a */
[----:B------:R-:W2:Y:S02]  /*3060*/  LDG.E.64 R2, desc[UR10][R2.64] ;  /* 0x0000000a02027981 */ /* 0x000ea4000c1e1b00 */
[-C--:B--2---:R-:W-:Y:S02]  /*3070*/  IMAD R11, R3, R8.reuse, RZ ;  /* 0x00000008030b7224 */ /* 0x084fe400078e02ff */
[----:B------:R-:W-:-:S04]  /*3080*/  IMAD.WIDE.U32 R28, R2, R8, R28 ;  /* 0x00000008021c7225 */ /* 0x000fc800078e001c */
[----:B------:R-:W-:-:S04]  /*3090*/  IMAD R11, R2, R9, R11 ;  /* 0x00000009020b7224 */ /* 0x000fc800078e020b */
[----:B------:R-:W-:-:S07]  /*30a0*/  IMAD.IADD R29, R29, 0x1, R11 ;  /* 0x000000011d1d7824 */ /* 0x000fce00078e020b */
.L_x_1335:
        /* <DEDUP_REMOVED lines=33> */
.L_x_1372:
        /* <DEDUP_REMOVED lines=22> */
[----:B-1----:R-:W-:-:S04]  /*3420*/  VIMNMX3.U32 R9, R0, R9, R10, !PT ;  /* 0x000000090009720f */ /* 0x002fc8000780000a */
[----:B---3--:R-:W-:-:S04]  /*3430*/  VIMNMX3.U32 R9, R9, R16, R12, !PT ;  /* 0x000000100909720f */ /* 0x008fc8000780000c */
[----:B--2---:R-:W-:-:S04]  /*3440*/  VIMNMX3.U32 R9, R9, R18, R17, !PT ;  /* 0x000000120909720f */ /* 0x004fc80007800011 */
[----:B----4-:R-:W-:Y:S01]  /*3450*/  VIMNMX3.U32 R0, R9, R22, R20, !PT ;  /* 0x000000160900720f */ /* 0x010fe20007800014 */
[----:B------:R-:W-:Y:S06]  /*3460*/  @P0 BRA `(.L_x_1372) ;  /* 0xfffffffc00940947 */ /* 0x000fec000383ffff */
[----:B------:R-:W-:-:S07]  /*3470*/  IADD3 R4, PT, PT, R8, 0x1, RZ ;  /* 0x0000000108047810 */ /* 0x000fce0007ffe0ff */
.L_x_1371:
        /* <DEDUP_REMOVED lines=17> */
[----:B-1----:R-:W-:-:S04]  /*3590*/  VIMNMX3.U32 R0, R0, R7, R6, !PT ;  /* 0x000000070000720f */ /* 0x002fc80007800006 */
[----:B--2---:R-:W-:-:S07]  /*35a0*/  VIMNMX3.U32 R0, R0, R9, R10, !PT ;  /* 0x000000090000720f */ /* 0x004fce000780000a */
.L_x_1374:
        /* <DEDUP_REMOVED lines=12> */
[----:B-1----:R-:W-:-:S07]  /*3670*/  VIMNMX3.U32 R0, R0, R5, R6, !PT ;  /* 0x000000050000720f */ /* 0x002fce0007800006 */
.L_x_1375:
[----:B------:R-:W-:-:S05]  /*3680*/  @!P1 IMAD R4, R4, UR7, RZ ;  /* 0x0000000704049c24 */ /* 0x000fca000f8e02ff */
[----:B------:R-:W-:-:S05]  /*3690*/  @!P1 LEA R4, R4, R3, 0x2 ;  /* 0x0000000304049211 */ /* 0x000fca00078e10ff */
[----:B------:R-:W1:Y:S02]  /*36a0*/  @!P1 LDS R5, [R4] ;  /* 0x0000000004059984 */ /* 0x000e640000000800 */
[----:B-1----:R-:W-:-:S07]  /*36b0*/  @!P1 VIMNMX.U32 R0, PT, PT, R0, R5, !PT ;  /* 0x0000000500009248 */ /* 0x002fce0007fe0000 */
.L_x_1373:
[----:B-1----:R1:W-:Y:S02]  /*36c0*/  STS [R3], R0 ;  /* 0x0000000003007388 */ /* 0x0023e40000000800 */
.L_x_1370:
        /* <DEDUP_REMOVED lines=9> */
        .weak           $__internal_30_$__cuda_sm20_div_s64
        .type           $__internal_30_$__cuda_sm20_div_s64,@function
        .size           $__internal_30_$__cuda_sm20_div_s64,($__internal_31_$__cuda_sm20_rem_s64 - $__internal_30_$__cuda_sm20_div_s64)
$__internal_30_$__cuda_sm20_div_s64:
        /* <DEDUP_REMOVED lines=82> */
[----:B------:R-:W-:Y:S06]  /*3c80*/  RET.REL.NODEC R8 `(contiguous_reduce3_u32) ;  /* 0xffffffc008dc7950 */ /* 0x000fec0003c3ffff */
        .weak           $__internal_31_$__cuda_sm20_rem_s64
        .type           $__internal_31_$__cuda_sm20_rem_s64,@function
        .size           $__internal_31_$__cuda_sm20_rem_s64,(.L_x_3472 - $__internal_31_$__cuda_sm20_rem_s64)
$__internal_31_$__cuda_sm20_rem_s64:
        /* <DEDUP_REMOVED lines=66> */
[----:B------:R-:W-:Y:S06]  /*40b0*/  RET.REL.NODEC R8 `(contiguous_reduce3_u32) ;  /* 0xffffffbc08d07950 */ /* 0x000fec0003c3ffff */
.L_x_1376:
        /* <DEDUP_REMOVED lines=12> */
.L_x_3472:


//--------------------- .text.contiguous_reduce22_u32 --------------------------
	.section	.text.contiguous_reduce22_u32,"ax",@progbits
	.align	128
        .global         contiguous_reduce22_u32
        .type           contiguous_reduce22_u32,@function
        .size           contiguous_reduce22_u32,(.L_x_3551 - contiguous_reduce22_u32)
        .other          contiguous_reduce22_u32,@"STO_CUDA_ENTRY STV_DEFAULT"
contiguous_reduce22_u32:
.text.contiguous_reduce22_u32:
        /* <DEDUP_REMOVED lines=27> */
[----:B------:R-:W-:Y:S02]  /*01b0*/  UMOV UR4, 0x400 ;  /* 0x0000040000047882 */ /* 0x000fe40000000000 */
[----:B0-----:R-:W-:-:S06]  /*01c0*/  ULEA UR4, UR5, UR4, 0x18 ;  /* 0x0000000405047291 */ /* 0x001fcc000f8ec0ff */
[----:B------:R-:W-:-:S05]  /*01d0*/  LEA R2, R0, UR4, 0x2 ;  /* 0x0000000400027c11 */ /* 0x000fca000f8e10ff */
[----:B------:R0:W-:Y:S01]  /*01e0*/  STS [R2], RZ ;  /* 0x000000ff02007388 */ /* 0x0001e20000000800 */
[----:B------:R-:W-:Y:S01]  /*01f0*/  BSSY.RECONVERGENT B0, `(.L_x_1377) ;  /* 0x0000012000007945 */ /* 0x000fe20003800200 */
[----:B------:R-:W-:Y:S02]  /*0200*/  ISETP.GE.U32.AND P1, PT, R3, 0x42, PT ;  /* 0x000000420300780c */ /* 0x000fe40003f26070 */
[----:B------:R-:W-:Y:S02]  /*0210*/  ISETP.GT.U32.AND P2, PT, R0, 0x1f, PT ;  /* 0x0000001f0000780c */ /* 0x000fe40003f44070 */
[----:B--2---:R-:W-:-:S05]  /*0220*/  @!P0 VIMNMX.U32 R7, PT, PT, R8, R13, !PT ;  /* 0x0000000d08078248 */ /* 0x004fca0007fe0000 */
        /* <DEDUP_REMOVED lines=14> */
.L_x_1378:
[----:B------:R-:W-:Y:S05]  /*0310*/  BSYNC.RECONVERGENT B0 ;  /* 0x0000000000007941 */ /* 0x000fea0003800200 */
.L_x_1377:
[----:B------:R-:W-:Y:S06]  /*0320*/  BAR.SYNC.DEFER_BLOCKING 0x0 ;  /* 0x0000000000007b1d */ /* 0x000fec0000010000 */
[----:B------:R-:W-:Y:S05]  /*0330*/  @!P1 BRA `(.L_x_1379) ;  /* 0x00000000002c9947 */ /* 0x000fea0003800000 */
.L_x_1380:
[----:B------:R-:W-:-:S04]  /*0340*/  SHF.R.U32.HI R9, RZ, 0x1, R3 ;  /* 0x00000001ff097819 */ /* 0x000fc80000011603 */
[----:B------:R-:W-:-:S13]  /*0350*/  ISETP.GE.U32.AND P0, PT, R0, R9, PT ;  /* 0x000000090000720c */ /* 0x000fda0003f06070 */
[----:B------:R-:W-:Y:S01]  /*0360*/  @!P0 IMAD R5, R9, 0x4, R2 ;  /* 0x0000000409058824 */ /* 0x000fe200078e0202 */
[----:B------:R-:W-:Y:S05]  /*0370*/  @!P0 LDS R4, [R2] ;  /* 0x0000000002048984 */ /* 0x000fea0000000800 */
[----:B------:R-:W0:Y:S02]  /*0380*/  @!P0 LDS R5, [R5] ;  /* 0x0000000005058984 */ /* 0x000e240000000800 */
[----:B01----:R-:W-:-:S05]  /*0390*/  @!P0 VIMNMX.U32 R7, PT, PT, R4, R5, !PT ;  /* 0x0000000504078248 */ /* 0x003fca0007fe0000 */
[----:B------:R2:W-:Y:S01]  /*03a0*/  @!P0 STS [R2], R7 ;  /* 0x0000000702008388 */ /* 0x0005e20000000800 */
[----:B------:R-:W-:Y:S01]  /*03b0*/  BAR.SYNC.DEFER_BLOCKING 0x0 ;  /* 0x0000000000007b1d */ /* 0x000fe20000010000 */
[----:B------:R-:W-:Y:S01]  /*03c0*/  ISETP.GT.U32.AND P0, PT, R3, 0x83, PT ;  /* 0x000000830300780c */ /* 0x000fe20003f04070 */
[----:B------:R-:W-:-:S12]  /*03d0*/  IMAD.MOV.U32 R3, RZ, RZ, R9 ;  /* 0x000000ffff037224 */ /* 0x000fd800078e0009 */
[----:B--2---:R-:W-:Y:S05]  /*03e0*/  @P0 BRA `(.L_x_1380) ;  /* 0xfffffffc00d40947 */ /* 0x004fea000383ffff */
.L_x_1379:
[----:B------:R-:W-:Y:S05]  /*03f0*/  @P2 EXIT ;  /* 0x000000000000294d */ /* 0x000fea0003800000 */
[----:B------:R-:W-:Y:S01]  /*0400*/  LDS R3, [R2] ;  /* 0x0000000002037984 */ /* 0x000fe20000000800 */
[----:B------:R-:W-:-:S03]  /*0410*/  ISETP.NE.AND P0, PT, R0, RZ, PT ;  /* 0x000000ff0000720c */ /* 0x000fc60003f05270 */
[----:B------:R-:W2:Y:S02]  /*0420*/  LDS R4, [R2+0x80] ;  /* 0x0000800002047984 */ /* 0x000ea40000000800 */
[----:B--2---:R-:W-:-:S05]  /*0430*/  VIMNMX.U32 R3, PT, PT, R3, R4, !PT ;  /* 0x0000000403037248 */ /* 0x004fca0007fe0000 */
[----:B------:R-:W-:Y:S04]  /*0440*/  STS [R2], R3 ;  /* 0x0000000302007388 */ /* 0x000fe80000000800 */
[----:B------:R-:W-:Y:S04]  /*0450*/  LDS R4, [R2] ;  /* 0x0000000002047984 */ /* 0x000fe80000000800 */
[----:B------:R-:W2:Y:S02]  /*0460*/  LDS R5, [R2+0x40] ;  /* 0x0000400002057984 */ /* 0x000ea40000000800 */
[----:B--2---:R-:W-:-:S05]  /*0470*/  VIMNMX.U32 R5, PT, PT, R4, R5, !PT ;  /* 0x0000000504057248 */ /* 0x004fca0007fe0000 */
[----:B------:R-:W-:Y:S04]  /*0480*/  STS [R2], R5 ;  /* 0x0000000502007388 */ /* 0x000fe80000000800 */
[----:B------:R-:W-:Y:S04]  /*0490*/  LDS R4, [R2] ;  /* 0x0000000002047984 */ /* 0x000fe80000000800 */
[----:B01----:R-:W0:Y:S02]  /*04a0*/  LDS R7, [R2+0x20] ;  /* 0x0000200002077984 */ /* 0x003e240000000800 */
[----:B0-----:R-:W-:-:S05]  /*04b0*/  VIMNMX.U32 R7, PT, PT, R4, R7, !PT ;  /* 0x0000000704077248 */ /* 0x001fca0007fe0000 */
[----:B------:R-:W-:Y:S04]  /*04c0*/  STS [R2], R7 ;  /* 0x0000000702007388 */ /* 0x000fe80000000800 */
[----:B------:R-:W-:Y:S04]  /*04d0*/  LDS R4, [R2] ;  /* 0x0000000002047984 */ /* 0x000fe80000000800 */
[----:B------:R-:W0:Y:S02]  /*04e0*/  LDS R9, [R2+0x10] ;  /* 0x0000100002097984 */ /* 0x000e240000000800 */
        /* <DEDUP_REMOVED lines=28> */
.L_x_1381:
        /* <DEDUP_REMOVED lines=13> */
.L_x_3551:


//--------------------- .text.contiguous_reduce2_u32 --------------------------
	.section	.text.contiguous_reduce2_u32,"ax",@progbits
	.align	128
        .global         contiguous_reduce2_u32
        .type           contiguous_reduce2_u32,@function
        .size           contiguous_reduce2_u32,(.L_x_3474 - contiguous_reduce2_u32)
        .other          contiguous_reduce2_u32,@"STO_CUDA_ENTRY STV_DEFAULT"
contiguous_reduce2_u32:
.text.contiguous_reduce2_u32:
        /* <DEDUP_REMOVED lines=18> */
[----:B------:R1:W-:Y:S01]  /*0120*/  STS [R3], RZ ;  /* 0x000000ff03007388 */ /* 0x0003e20000000800 */
        /* <DEDUP_REMOVED lines=27> */
.L_x_1410:
        /* <DEDUP_REMOVED lines=32> */
.L_x_1387:
[----:B------:R-:W-:Y:S01]  /*04e0*/  MOV R26, R6 ;  /* 0x00000006001a7202 */ /* 0x000fe20000000f00 */
[----:B------:R-:W-:Y:S01]  /*04f0*/  IMAD.MOV.U32 R13, RZ, RZ, R7 ;  /* 0x000000ffff0d7224 */ /* 0x000fe200078e0007 */
[----:B------:R-:W-:Y:S01]  /*0500*/  MOV R14, R34 ;  /* 0x00000022000e7202 */ /* 0x000fe20000000f00 */
[----:B------:R-:W-:Y:S01]  /*0510*/  IMAD.MOV.U32 R11, RZ, RZ, R35 ;  /* 0x000000ffff0b7224 */ /* 0x000fe200078e0023 */
[----:B------:R-:W-:-:S07]  /*0520*/  MOV R12, 0x540 ;  /* 0x00000540000c7802 */ /* 0x000fce0000000f00 */
[----:B-1----:R-:W-:Y:S05]  /*0530*/  CALL.REL.NOINC `($__internal_32_$__cuda_sm20_div_s64) ;  /* 0x0000006400587944 */ /* 0x002fea0003c00000 */
        /* <DEDUP_REMOVED lines=9> */
.L_x_1388:
[----:B------:R-:W-:Y:S05]  /*05d0*/  BSYNC.RECONVERGENT B1 ;  /* 0x0000000000017941 */ /* 0x000fea0003800200 */
.L_x_1386:
        /* <DEDUP_REMOVED lines=34> */
.L_x_1390:
[----:B------:R-:W-:Y:S01]  /*0800*/  IMAD.MOV.U32 R26, RZ, RZ, R20 ;  /* 0x000000ffff1a7224 */ /* 0x000fe200078e0014 */
[----:B------:R-:W-:Y:S01]  /*0810*/  MOV R13, R9 ;  /* 0x00000009000d7202 */ /* 0x000fe20000000f00 */
[----:B------:R-:W-:Y:S01]  /*0820*/  IMAD.MOV.U32 R14, RZ, RZ, R34 ;  /* 0x000000ffff0e7224 */ /* 0x000fe200078e0022 */
[----:B------:R-:W-:Y:S02]  /*0830*/  MOV R11, R35 ;  /* 0x00000023000b7202 */ /* 0x000fe40000000f00 */
[----:B------:R-:W-:-:S07]  /*0840*/  MOV R12, 0x860 ;  /* 0x00000860000c7802 */ /* 0x000fce0000000f00 */
[----:B------:R-:W-:Y:S05]  /*0850*/  CALL.REL.NOINC `($__internal_32_$__cuda_sm20_div_s64) ;  /* 0x0000006000907944 */ /* 0x000fea0003c00000 */
        /* <DEDUP_REMOVED lines=9> */
.L_x_1391:
[----:B------:R-:W-:Y:S05]  /*08f0*/  BSYNC.RECONVERGENT B1 ;  /* 0x0000000000017941 */ /* 0x000fea0003800200 */
.L_x_1389:
        /* <DEDUP_REMOVED lines=33> */
.L_x_1393:
[----:B------:R-:W-:Y:S01]  /*0b10*/  IMAD.MOV.U32 R26, RZ, RZ, R36 ;  /* 0x000000ffff1a7224 */ /* 0x000fe200078e0024 */
[----:B------:R-:W-:Y:S01]  /*0b20*/  MOV R13, R37 ;  /* 0x00000025000d7202 */ /* 0x000fe20000000f00 */
[----:B------:R-:W-:Y:S01]  /*0b30*/  IMAD.MOV.U32 R14, RZ, RZ, R20 ;  /* 0x000000ffff0e7224 */ /* 0x000fe200078e0014 */
[----:B------:R-:W-:Y:S02]  /*0b40*/  MOV R11, R21 ;  /* 0x00000015000b7202 */ /* 0x000fe40000000f00 */
[----:B------:R-:W-:-:S07]  /*0b50*/  MOV R12, 0xb70 ;  /* 0x00000b70000c7802 */ /* 0x000fce0000000f00 */
[----:B------:R-:W-:Y:S05]  /*0b60*/  CALL.REL.NOINC `($__internal_32_$__cuda_sm20_div_s64) ;  /* 0x0000005c00cc7944 */ /* 0x000fea0003c00000 */
        /* <DEDUP_REMOVED lines=10> */
.L_x_1394:
[----:B------:R-:W-:Y:S05]  /*0c10*/  BSYNC.RECONVERGENT B1 ;  /* 0x0000000000017941 */ /* 0x000fea0003800200 */
.L_x_1392:
        /* <DEDUP_REMOVED lines=35> */
.L_x_1396:
[----:B------:R-:W-:Y:S01]  /*0e50*/  MOV R26, R34 ;  /* 0x00000022001a7202 */ /* 0x000fe20000000f00 */
[----:B------:R-:W-:Y:S01]  /*0e60*/  IMAD.MOV.U32 R13, RZ, RZ, R35 ;  /* 0x000000ffff0d7224 */ /* 0x000fe200078e0023 */
[----:B------:R-:W-:Y:S01]  /*0e70*/  MOV R14, R20 ;  /* 0x00000014000e7202 */ /* 0x000fe20000000f00 */
[----:B------:R-:W-:Y:S01]  /*0e80*/  IMAD.MOV.U32 R11, RZ, RZ, R21 ;  /* 0x000000ffff0b7224 */ /* 0x000fe200078e0015 */
[----:B------:R-:W-:-:S07]  /*0e90*/  MOV R12, 0xeb0 ;  /* 0x00000eb0000c7802 */ /* 0x000fce0000000f00 */
[----:B------:R-:W-:Y:S05]  /*0ea0*/  CALL.REL.NOINC `($__internal_32_$__cuda_sm20_div_s64) ;  /* 0x0000005800fc7944 */ /* 0x000fea0003c00000 */
        /* <DEDUP_REMOVED lines=11> */
.L_x_1397:
[----:B------:R-:W-:Y:S05]  /*0f60*/  BSYNC.RECONVERGENT B1 ;  /* 0x0000000000017941 */ /* 0x000fea0003800200 */
.L_x_1395:
        /* <DEDUP_REMOVED lines=36> */
.L_x_1399:
        /* <DEDUP_REMOVED lines=16> */
.L_x_1400:
[----:B------:R-:W-:Y:S05]  /*12b0*/  BSYNC.RECONVERGENT B1 ;  /* 0x0000000000017941 */ /* 0x000fea0003800200 */
.L_x_1398:
        /* <DEDUP_REMOVED lines=35> */
.L_x_1402:
        /* <DEDUP_REMOVED lines=17> */
.L_x_1403:
[----:B------:R-:W-:Y:S05]  /*1600*/  BSYNC.RECONVERGENT B1 ;  /* 0x0000000000017941 */ /* 0x000fea0003800200 */
.L_x_1401:
        /* <DEDUP_REMOVED lines=35> */
.L_x_1405:
        /* <DEDUP_REMOVED lines=16> */
.L_x_1406:
[----:B------:R-:W-:Y:S05]  /*1940*/  BSYNC.RECONVERGENT B1 ;  /* 0x0000000000017941 */ /* 0x000fea0003800200 */
.L_x_1404:
        /* <DEDUP_REMOVED lines=35> */
.L_x_1408:
        /* <DEDUP_REMOVED lines=16> */
.L_x_1409:
[----:B------:R-:W-:Y:S05]  /*1c80*/  BSYNC.RECONVERGENT B1 ;  /* 0x0000000000017941 */ /* 0x000fea0003800200 */
.L_x_1407:
        /* <DEDUP_REMOVED lines=8> */
.L_x_1385:
        /* <DEDUP_REMOVED lines=36> */
.L_x_1413:
[----:B------:R-:W-:Y:S01]  /*1f50*/  MOV R26, R6 ;  /* 0x00000006001a7202 */ /* 0x000fe20000000f00 */
[----:B------:R-:W-:Y:S01]  /*1f60*/  IMAD.MOV.U32 R13, RZ, RZ, R7 ;  /* 0x000000ffff0d7224 */ /* 0x000fe200078e0007 */
[----:B------:R-:W-:Y:S01]  /*1f70*/  MOV R14, R16 ;  /* 0x00000010000e7202 */ /* 0x000fe20000000f00 */
[----:B------:R-:W-:Y:S01]  /*1f80*/  IMAD.MOV.U32 R11, RZ, RZ, R17 ;  /* 0x000000ffff0b7224 */ /* 0x000fe200078e0011 */
[----:B------:R-:W-:-:S07]  /*1f90*/  MOV R12, 0x1fb0 ;  /* 0x00001fb0000c7802 */ /* 0x000fce0000000f00 */
[----:B------:R-:W-:Y:S05]  /*1fa0*/  CALL.REL.NOINC `($__internal_32_$__cuda_sm20_div_s64) ;  /* 0x0000004800bc7944 */ /* 0x000fea0003c00000 */
        /* <DEDUP_REMOVED lines=9> */
.L_x_1414:
[----:B------:R-:W-:Y:S05]  /*2040*/  BSYNC.RECONVERGENT B1 ;  /* 0x0000000000017941 */ /* 0x000fea0003800200 */
.L_x_1412:
        /* <DEDUP_REMOVED lines=34> */
.L_x_1416:
        /* <DEDUP_REMOVED lines=17> */
.L_x_1417:
[----:B------:R-:W-:Y:S05]  /*2380*/  BSYNC.RECONVERGENT B1 ;  /* 0x0000000000017941 */ /* 0x000fea0003800200 */
.L_x_1415:
        /* <DEDUP_REMOVED lines=36> */
.L_x_1419:
        /* <DEDUP_REMOVED lines=16> */
.L_x_1420:
[----:B------:R-:W-:Y:S05]  /*26d0*/  BSYNC.RECONVERGENT B1 ;  /* 0x0000000000017941 */ /* 0x000fea0003800200 */
.L_x_1418:
        /* <DEDUP_REMOVED lines=35> */
.L_x_1422:
[----:B------:R-:W-:Y:S01]  /*2910*/  MOV R26, R18 ;  /* 0x00000012001a7202 */ /* 0x000fe20000000f00 */
[----:B------:R-:W-:Y:S01]  /*2920*/  IMAD.MOV.U32 R13, RZ, RZ, R19 ;  /* 0x000000ffff0d7224 */ /* 0x000fe200078e0013 */
[----:B------:R-:W-:Y:S01]  /*2930*/  MOV R14, R16 ;  /* 0x00000010000e7202 */ /* 0x000fe20000000f00 */
[----:B------:R-:W-:Y:S01]  /*2940*/  IMAD.MOV.U32 R11, RZ, RZ, R17 ;  /* 0x000000ffff0b7224 */ /* 0x000fe200078e0011 */
[----:B------:R-:W-:-:S07]  /*2950*/  MOV R12, 0x2970 ;  /* 0x00002970000c7802 */ /* 0x000fce0000000f00 */
[----:B------:R-:W-:Y:S05]  /*2960*/  CALL.REL.NOINC `($__internal_32_$__cuda_sm20_div_s64) ;  /* 0x00000040004c7944 */ /* 0x000fea0003c00000 */
        /* <DEDUP_REMOVED lines=10> */
.L_x_1423:
[----:B------:R-:W-:Y:S05]  /*2a10*/  BSYNC.RECONVERGENT B1 ;  /* 0x0000000000017941 */ /* 0x000fea0003800200 */
.L_x_1421:
[----:B------:R-:W-:Y:S01]  /*2a20*/  MOV R36, R22 ;  /* 0x0000001600247202 */ /* 0x000fe20000000f00 */
[----:B------:R-:W-:Y:S02]  /*2a30*/  IMAD R11, R11, R38, RZ ;  /* 0x000000260b0b7224 */ /* 0x000fe400078e02ff */
[----:B------:R-:W-:Y:S02]  /*2a40*/  VIADD R8, R8, 0xfffffffe ;  /* 0xfffffffe08087836 */ /* 0x000fe40000000000 */
[----:B------:R-:W-:-:S04]  /*2a50*/  IMAD.WIDE.U32 R22, R38, R10, R36 ;  /* 0x0000000a26167225 */ /* 0x000fc800078e0024 */
[----:B------:R-:W-:-:S05]  /*2a60*/  IMAD R11, R39, R10, R11 ;  /* 0x0000000a270b7224 */ /* 0x000fca00078e020b */
[----:B------:R-:W-:-:S07]  /*2a70*/  IADD3 R23, PT, PT, R23, R11, RZ ;  /* 0x0000000b17177210 */ /* 0x000fce0007ffe0ff */
.L_x_1411:
        /* <DEDUP_REMOVED lines=30> */
.L_x_1425:
[----:B------:R-:W-:Y:S01]  /*2c60*/  MOV R18, R6 ;  /* 0x0000000600127202 */ /* 0x000fe20000000f00 */
[----:B------:R-:W-:Y:S01]  /*2c70*/  IMAD.MOV.U32 R19, RZ, RZ, R7 ;  /* 0x000000ffff137224 */ /* 0x000fe200078e0007 */
[----:B------:R-:W-:Y:S01]  /*2c80*/  MOV R24, R10 ;  /* 0x0000000a00187202 */ /* 0x000fe20000000f00 */
[----:B------:R-:W-:Y:S01]  /*2c90*/  IMAD.MOV.U32 R21, RZ, RZ, R11 ;  /* 0x000000ffff157224 */ /* 0x000fe200078e000b */
[----:B------:R-:W-:-:S07]  /*2ca0*/  MOV R26, 0x2cc0 ;  /* 0x00002cc0001a7802 */ /* 0x000fce0000000f00 */
[----:B------:R-:W-:Y:S05]  /*2cb0*/  CALL.REL.NOINC `($__internal_33_$__cuda_sm20_rem_s64) ;  /* 0x0000004000c47944 */ /* 0x000fea0003c00000 */
.L_x_1426:
[----:B------:R-:W-:Y:S05]  /*2cc0*/  BSYNC.RECONVERGENT B1 ;  /* 0x0000000000017941 */ /* 0x000fea0003800200 */
.L_x_1424:
        /* <DEDUP_REMOVED lines=30> */
.L_x_1428:
[----:B------:R-:W-:Y:S01]  /*2eb0*/  MOV R24, R10 ;  /* 0x0000000a00187202 */ /* 0x000fe20000000f00 */
[----:B------:R-:W-:Y:S01]  /*2ec0*/  IMAD.MOV.U32 R21, RZ, RZ, R11 ;  /* 0x000000ffff157224 */ /* 0x000fe200078e000b */
[----:B------:R-:W-:Y:S01]  /*2ed0*/  MOV R18, R20 ;  /* 0x0000001400127202 */ /* 0x000fe20000000f00 */
[----:B------:R-:W-:Y:S01]  /*2ee0*/  IMAD.MOV.U32 R19, RZ, RZ, R9 ;  /* 0x000000ffff137224 */ /* 0x000fe200078e0009 */
[----:B------:R-:W-:-:S07]  /*2ef0*/  MOV R26, 0x2f10 ;  /* 0x00002f10001a7802 */ /* 0x000fce0000000f00 */
[----:B------:R-:W-:Y:S05]  /*2f00*/  CALL.REL.NOINC `($__internal_33_$__cuda_sm20_rem_s64) ;  /* 0x0000004000307944 */ /* 0x000fea0003c00000 */
.L_x_1429:
[----:B------:R-:W-:Y:S05]  /*2f10*/  BSYNC.RECONVERGENT B1 ;  /* 0x0000000000017941 */ /* 0x000fea0003800200 */
.L_x_1427:
[----:B------:R-:W-:Y:S02]  /*2f20*/  IMAD R7, R7, R16, RZ ;  /* 0x0000001007077224 */ /* 0x000fe400078e02ff */
[----:B------:R-:W-:-:S04]  /*2f30*/  IMAD.WIDE.U32 R22, R16, R6, R22 ;  /* 0x0000000610167225 */ /* 0x000fc800078e0016 */
[----:B------:R-:W-:-:S05]  /*2f40*/  IMAD R7, R17, R6, R7 ;  /* 0x0000000611077224 */ /* 0x000fca00078e0207 */
[----:B------:R-:W-:-:S07]  /*2f50*/  IADD3 R23, PT, PT, R23, R7, RZ ;  /* 0x0000000717177210 */ /* 0x000fce0007ffe0ff */
.L_x_1384:
[----:B------:R-:W0:Y:S02]  /*2f60*/  LDCU.64 UR4, c[0x0][0x388] ;  /* 0x00007100ff0477ac */ /* 0x000e240008000a00 */
[----:B0-----:R-:W-:Y:S02]  /*2f70*/  LEA R8, P1, R22, UR4, 0x2 ;  /* 0x0000000416087c11 */ /* 0x001fe4000f8210ff */
[----:B------:R-:W-:Y:S02]  /*2f80*/  LEA R6, P0, R4, UR4, 0x2 ;  /* 0x0000000404067c11 */ /* 0x000fe4000f8010ff */
[----:B------:R-:W-:Y:S02]  /*2f90*/  LEA.HI.X R9, R22, UR5, R23, 0x2, P1 ;  /* 0x0000000516097c11 */ /* 0x000fe400088f1417 */
[----:B------:R-:W-:-:S04]  /*2fa0*/  LEA.HI.X R7, R4, UR5, R5, 0x2, P0 ;  /* 0x0000000504077c11 */ /* 0x000fc800080f1405 */
[----:B------:R-:W2:Y:S04]  /*2fb0*/  LDG.E R9, desc[UR12][R8.64] ;  /* 0x0000000c08097981 */ /* 0x000ea8000c1e1900 */
[----:B------:R-:W2:Y:S02]  /*2fc0*/  LDG.E R6, desc[UR12][R6.64] ;  /* 0x0000000c06067981 */ /* 0x000ea4000c1e1900 */
[----:B--2---:R-:W-:-:S05]  /*2fd0*/  VIMNMX.U32 R4, PT, PT, R6, R9, !PT ;  /* 0x0000000906047248 */ /* 0x004fca0007fe0000 */
[----:B------:R0:W-:Y:S01]  /*2fe0*/  STS [R3], R4 ;  /* 0x0000000403007388 */ /* 0x0001e20000000800 */
[----:B------:R-:W-:Y:S05]  /*2ff0*/  BRA `(.L_x_1430) ;  /* 0x0000003400b87947 */ /* 0x000fea0003800000 */
.L_x_1383:
        /* <DEDUP_REMOVED lines=18> */
.L_x_1457:
        /* <DEDUP_REMOVED lines=30> */
.L_x_1434:
        /* <DEDUP_REMOVED lines=15> */
.L_x_1435:
[----:B------:R-:W-:Y:S05]  /*33f0*/  BSYNC.RECONVERGENT B1 ;  /* 0x0000000000017941 */ /* 0x000fea0003800200 */
.L_x_1433:
        /* <DEDUP_REMOVED lines=39> */
.L_x_1437:
        /* <DEDUP_REMOVED lines=17> */
.L_x_1438:
[----:B------:R-:W-:Y:S05]  /*3780*/  BSYNC.RECONVERGENT B1 ;  /* 0x0000000000017941 */ /* 0x000fea0003800200 */
.L_x_1436:
        /* <DEDUP_REMOVED lines=37> */
.L_x_1440:
        /* <DEDUP_REMOVED lines=17> */
.L_x_1441:
[----:B------:R-:W-:Y:S05]  /*3af0*/  BSYNC.RECONVERGENT B1 ;  /* 0x0000000000017941 */ /* 0x000fea0003800200 */
.L_x_1439:
        /* <DEDUP_REMOVED lines=38> */
.L_x_1443:
[----:B------:R-:W-:Y:S01]  /*3d60*/  IMAD.MOV.U32 R26, RZ, RZ, R20 ;  /* 0x000000ffff1a7224 */ /* 0x000fe200078e0014 */
[----:B------:R-:W-:Y:S01]  /*3d70*/  MOV R13, R21 ;  /* 0x00000015000d7202 */ /* 0x000fe20000000f00 */
[----:B------:R-:W-:Y:S01]  /*3d80*/  IMAD.MOV.U32 R14, RZ, RZ, R36 ;  /* 0x000000ffff0e7224 */ /* 0x000fe200078e0024 */
[----:B------:R-:W-:Y:S02]  /*3d90*/  MOV R11, R37 ;  /* 0x00000025000b7202 */ /* 0x000fe40000000f00 */
[----:B------:R-:W-:-:S07]  /*3da0*/  MOV R12, 0x3dc0 ;  /* 0x00003dc0000c7802 */ /* 0x000fce0000000f00 */
[----:B-1----:R-:W-:Y:S05]  /*3db0*/  CALL.REL.NOINC `($__internal_32_$__cuda_sm20_div_s64) ;  /* 0x0000002c00387944 */ /* 0x002fea0003c00000 */
        /* <DEDUP_REMOVED lines=11> */
.L_x_1444:
[----:B------:R-:W-:Y:S05]  /*3e70*/  BSYNC.RECONVERGENT B1 ;  /* 0x0000000000017941 */ /* 0x000fea0003800200 */
.L_x_1442:
        /* <DEDUP_REMOVED lines=38> */
.L_x_1446:
        /* <DEDUP_REMOVED lines=17> */
.L_x_1447:
[----:B------:R-:W-:Y:S05]  /*41f0*/  BSYNC.RECONVERGENT B1 ;  /* 0x0000000000017941 */ /* 0x000fea0003800200 */
.L_x_1445:
        /* <DEDUP_REMOVED lines=40> */
.L_x_1449:
        /* <DEDUP_REMOVED lines=17> */
.L_x_1450:
[----:B------:R-:W-:Y:S05]  /*4590*/  BSYNC.RECONVERGENT B1 ;  /* 0x0000000000017941 */ /* 0x000fea0003800200 */
.L_x_1448:
        /* <DEDUP_REMOVED lines=40> */
.L_x_1452:
        /* <DEDUP_REMOVED lines=17> */
.L_x_1453:
[----:B------:R-:W-:Y:S05]  /*4930*/  BSYNC.RECONVERGENT B1 ;  /* 0x0000000000017941 */ /* 0x000fea0003800200 */
.L_x_1451:
        /* <DEDUP_REMOVED lines=38> */
.L_x_1455:
        /* <DEDUP_REMOVED lines=17> */
.L_x_1456:
[----:B------:R-:W-:Y:S05]  /*4cb0*/  BSYNC.RECONVERGENT B1 ;  /* 0x0000000000017941 */ /* 0x000fea0003800200 */
.L_x_1454:
        /* <DEDUP_REMOVED lines=15> */
.L_x_1432:
        /* <DEDUP_REMOVED lines=37> */
.L_x_1460:
[----:B------:R-:W-:Y:S01]  /*5000*/  IMAD.MOV.U32 R26, RZ, RZ, R18 ;  /* 0x000000ffff1a7224 */ /* 0x000fe200078e0012 */
[----:B------:R-:W-:Y:S01]  /*5010*/  MOV R13, R19 ;  /* 0x00000013000d7202 */ /* 0x000fe20000000f00 */
[----:B------:R-:W-:Y:S01]  /*5020*/  IMAD.MOV.U32 R14, RZ, RZ, R6 ;  /* 0x000000ffff0e7224 */ /* 0x000fe200078e0006 */
[----:B------:R-:W-:Y:S02]  /*5030*/  MOV R11, R7 ;  /* 0x00000007000b7202 */ /* 0x000fe40000000f00 */
[----:B------:R-:W-:-:S07]  /*5040*/  MOV R12, 0x5060 ;  /* 0x00005060000c7802 */ /* 0x000fce0000000f00 */
[----:B------:R-:W-:Y:S05]  /*5050*/  CALL.REL.NOINC `($__internal_32_$__cuda_sm20_div_s64) ;  /* 0x0000001800907944 */ /* 0x000fea0003c00000 */
        /* <DEDUP_REMOVED lines=9> */
.L_x_1461:
[----:B------:R-:W-:Y:S05]  /*50f0*/  BSYNC.RECONVERGENT B1 ;  /* 0x0000000000017941 */ /* 0x000fea0003800200 */
.L_x_1459:
        /* <DEDUP_REMOVED lines=39> */
.L_x_1463:
        /* <DEDUP_REMOVED lines=17> */
.L_x_1464:
[----:B------:R-:W-:Y:S05]  /*5480*/  BSYNC.RECONVERGENT B1 ;  /* 0x0000000000017941 */ /* 0x000fea0003800200 */
.L_x_1462:
        /* <DEDUP_REMOVED lines=40> */
.L_x_1466:
[----:B------:R-:W-:Y:S01]  /*5710*/  MOV R26, R18 ;  /* 0x00000012001a7202 */ /* 0x000fe20000000f00 */
[----:B------:R-:W-:Y:S01]  /*5720*/  IMAD.MOV.U32 R14, RZ, RZ, R20 ;  /* 0x000000ffff0e7224 */ /* 0x000fe200078e0014 */
[----:B------:R-:W-:Y:S02]  /*5730*/  MOV R13, R19 ;  /* 0x00000013000d7202 */ /* 0x000fe40000000f00 */
[----:B------:R-:W-:Y:S02]  /*5740*/  MOV R11, R21 ;  /* 0x00000015000b7202 */ /* 0x000fe40000000f00 */
[----:B------:R-:W-:-:S07]  /*5750*/  MOV R12, 0x5770 ;  /* 0x00005770000c7802 */ /* 0x000fce0000000f00 */
[----:B------:R-:W-:Y:S05]  /*5760*/  CALL.REL.NOINC `($__internal_32_$__cuda_sm20_div_s64) ;  /* 0x0000001000cc7944 */ /* 0x000fea0003c00000 */
        /* <DEDUP_REMOVED lines=11> */
.L_x_1467:
[----:B------:R-:W-:Y:S05]  /*5820*/  BSYNC.RECONVERGENT B1 ;  /* 0x0000000000017941 */ /* 0x000fea0003800200 */
.L_x_1465:
        /* <DEDUP_REMOVED lines=40> */
.L_x_1469:
[----:B------:R-:W-:Y:S01]  /*5ab0*/  MOV R26, R18 ;  /* 0x00000012001a7202 */ /* 0x000fe20000000f00 */
[----:B------:R-:W-:Y:S01]  /*5ac0*/  IMAD.MOV.U32 R13, RZ, RZ, R19 ;  /* 0x000000ffff0d7224 */ /* 0x000fe200078e0013 */
[----:B------:R-:W-:Y:S02]  /*5ad0*/  MOV R14, R20 ;  /* 0x00000014000e7202 */ /* 0x000fe40000000f00 */
[----:B------:R-:W-:Y:S02]  /*5ae0*/  MOV R11, R21 ;  /* 0x00000015000b7202 */ /* 0x000fe40000000f00 */
[----:B------:R-:W-:-:S07]  /*5af0*/  MOV R12, 0x5b10 ;  /* 0x00005b10000c7802 */ /* 0x000fce0000000f00 */
[----:B------:R-:W-:Y:S05]  /*5b00*/  CALL.REL.NOINC `($__internal_32_$__cuda_sm20_div_s64) ;  /* 0x0000000c00e47944 */ /* 0x000fea0003c00000 */
        /* <DEDUP_REMOVED lines=11> */
.L_x_1470:
[----:B------:R-:W-:Y:S05]  /*5bc0*/  BSYNC.RECONVERGENT B1 ;  /* 0x0000000000017941 */ /* 0x000fea0003800200 */
.L_x_1468:
        /* <DEDUP_REMOVED lines=11> */
.L_x_1458:
        /* <DEDUP_REMOVED lines=35> */
.L_x_1473:
[----:B------:R-:W-:Y:S01]  /*5eb0*/  IMAD.MOV.U32 R26, RZ, RZ, R18 ;  /* 0x000000ffff1a7224 */ /* 0x000fe200078e0012 */
[----:B------:R-:W-:Y:S01]  /*5ec0*/  MOV R13, R19 ;  /* 0x00000013000d7202 */ /* 0x000fe20000000f00 */
[----:B------:R-:W-:Y:S01]  /*5ed0*/  IMAD.MOV.U32 R11, RZ, RZ, R5 ;  /* 0x000000ffff0b7224 */ /* 0x000fe200078e0005 */
[----:B------:R-:W-:Y:S02]  /*5ee0*/  MOV R14, R4 ;  /* 0x00000004000e7202 */ /* 0x000fe40000000f00 */
[----:B------:R-:W-:-:S07]  /*5ef0*/  MOV R12, 0x5f10 ;  /* 0x00005f10000c7802 */ /* 0x000fce0000000f00 */
[----:B------:R-:W-:Y:S05]  /*5f00*/  CALL.REL.NOINC `($__internal_32_$__cuda_sm20_div_s64) ;  /* 0x0000000800e47944 */ /* 0x000fea0003c00000 */
        /* <DEDUP_REMOVED lines=8> */
.L_x_1474:
[----:B------:R-:W-:Y:S05]  /*5f90*/  BSYNC.RECONVERGENT B1 ;  /* 0x0000000000017941 */ /* 0x000fea0003800200 */
.L_x_1472:
        /* <DEDUP_REMOVED lines=39> */
.L_x_1476:
        /* <DEDUP_REMOVED lines=17> */
.L_x_1477:
[----:B------:R-:W-:Y:S05]  /*6320*/  BSYNC.RECONVERGENT B1 ;  /* 0x0000000000017941 */ /* 0x000fea0003800200 */
.L_x_1475:
        /* <DEDUP_REMOVED lines=11> */
.L_x_1471:
        /* <DEDUP_REMOVED lines=31> */
.L_x_1479:
[----:B------:R-:W-:Y:S02]  /*65d0*/  MOV R24, R20 ;  /* 0x0000001400187202 */ /* 0x000fe40000000f00 */
[----:B------:R-:W-:-:S07]  /*65e0*/  MOV R26, 0x6600 ;  /* 0x00006600001a7802 */ /* 0x000fce0000000f00 */
[----:B------:R-:W-:Y:S05]  /*65f0*/  CALL.REL.NOINC `($__internal_33_$__cuda_sm20_rem_s64) ;  /* 0x0000000800747944 */ /* 0x000fea0003c00000 */
[----:B------:R-:W-:Y:S01]  /*6600*/  MOV R4, R6 ;  /* 0x0000000600047202 */ /* 0x000fe20000000f00 */
[----:B------:R-:W-:-:S07]  /*6610*/  IMAD.MOV.U32 R5, RZ, RZ, R7 ;  /* 0x000000ffff057224 */ /* 0x000fce00078e0007 */
.L_x_1480:
[----:B------:R-:W-:Y:S05]  /*6620*/  BSYNC.RECONVERGENT B1 ;  /* 0x0000000000017941 */ /* 0x000fea0003800200 */
.L_x_1478:
        /* <DEDUP_REMOVED lines=9> */
.L_x_1431:
[----:B------:R-:W2:Y:S04]  /*66c0*/  LDG.E R8, desc[UR12][R8.64] ;  /* 0x0000000c08087981 */ /* 0x000ea8000c1e1900 */
[----:B--2---:R1:W-:Y:S02]  /*66d0*/  STS [R3], R8 ;  /* 0x0000000803007388 */ /* 0x0043e40000000800 */
.L_x_1430:
[----:B------:R-:W-:Y:S05]  /*66e0*/  BSYNC.RECONVERGENT B0 ;  /* 0x0000000000007941 */ /* 0x000fea0003800200 */
.L_x_1382:
[----:B------:R-:W-:Y:S01]  /*66f0*/  BAR.SYNC.DEFER_BLOCKING 0x0 ;  /* 0x0000000000007b1d */ /* 0x000fe20000010000 */
[----:B------:R-:W-:Y:S02]  /*6700*/  ISETP.GE.U32.AND P0, PT, R2, 0x42, PT ;  /* 0x000000420200780c */ /* 0x000fe40003f06070 */
[----:B------:R-:W-:-:S11]  /*6710*/  ISETP.GT.U32.AND P1, PT, R0, 0x1f, PT ;  /* 0x0000001f0000780c */ /* 0x000fd60003f24070 */
[----:B------:R-:W-:Y:S05]  /*6720*/  @!P0 BRA `(.L_x_1481) ;  /* 0x00000000002c8947 */ /* 0x000fea0003800000 */
.L_x_1482:
[----:B------:R-:W-:-:S04]  /*6730*/  SHF.R.U32.HI R6, RZ, 0x1, R2 ;  /* 0x00000001ff067819 */ /* 0x000fc80000011602 */
[----:B------:R-:W-:-:S13]  /*6740*/  ISETP.GE.U32.AND P0, PT, R0, R6, PT ;  /* 0x000000060000720c */ /* 0x000fda0003f06070 */
[----:B------:R-:W-:Y:S01]  /*6750*/  @!P0 LEA R5, R6, R3, 0x2 ;  /* 0x0000000306058211 */ /* 0x000fe200078e10ff */
[----:B0-----:R-:W-:Y:S05]  /*6760*/  @!P0 LDS R4, [R3] ;  /* 0x0000000003048984 */ /* 0x001fea0000000800 */
[----:B------:R-:W0:Y:S02]  /*6770*/  @!P0 LDS R5, [R5] ;  /* 0x0000000005058984 */ /* 0x000e240000000800 */
[----:B0-----:R-:W-:-:S05]  /*6780*/  @!P0 VIMNMX.U32 R4, PT, PT, R4, R5, !PT ;  /* 0x0000000504048248 */ /* 0x001fca0007fe0000 */
[----:B------:R2:W-:Y:S01]  /*6790*/  @!P0 STS [R3], R4 ;  /* 0x0000000403008388 */ /* 0x0005e20000000800 */
[----:B------:R-:W-:Y:S01]  /*67a0*/  BAR.SYNC.DEFER_BLOCKING 0x0 ;  /* 0x0000000000007b1d */ /* 0x000fe20000010000 */
[----:B------:R-:W-:Y:S01]  /*67b0*/  ISETP.GT.U32.AND P0, PT, R2, 0x83, PT ;  /* 0x000000830200780c */ /* 0x000fe20003f04070 */
[----:B------:R-:W-:-:S12]  /*67c0*/  IMAD.MOV.U32 R2, RZ, RZ, R6 ;  /* 0x000000ffff027224 */ /* 0x000fd800078e0006 */
[----:B--2---:R-:W-:Y:S05]  /*67d0*/  @P0 BRA `(.L_x_1482) ;  /* 0xfffffffc00d40947 */ /* 0x004fea000383ffff */
.L_x_1481:
[----:B------:R-:W-:Y:S05]  /*67e0*/  @P1 EXIT ;  /* 0x000000000000194d */ /* 0x000fea0003800000 */
[----:B------:R-:W-:Y:S01]  /*67f0*/  LDS R2, [R3] ;  /* 0x0000000003027984 */ /* 0x000fe20000000800 */
[----:B------:R-:W-:-:S03]  /*6800*/  ISETP.NE.AND P0, PT, R0, RZ, PT ;  /* 0x000000ff0000720c */ /* 0x000fc60003f05270 */
[----:B------:R-:W2:Y:S02]  /*6810*/  LDS R5, [R3+0x80] ;  /* 0x0000800003057984 */ /* 0x000ea40000000800 */
[----:B--2---:R-:W-:-:S05]  /*6820*/  VIMNMX.U32 R2, PT, PT, R2, R5, !PT ;  /* 0x0000000502027248 */ /* 0x004fca0007fe0000 */
[----:B------:R-:W-:Y:S04]  /*6830*/  STS [R3], R2 ;  /* 0x0000000203007388 */ /* 0x000fe80000000800 */
[----:B0-----:R-:W-:Y:S04]  /*6840*/  LDS R4, [R3] ;  /* 0x0000000003047984 */ /* 0x001fe80000000800 */
        /* <DEDUP_REMOVED lines=8> */
[----:B-1----:R-:W0:Y:S02]  /*68d0*/  LDS R8, [R3+0x10] ;  /* 0x0000100003087984 */ /* 0x002e240000000800 */
        /* <DEDUP_REMOVED lines=28> */
        .weak           $__internal_32_$__cuda_sm20_div_s64
        .type           $__internal_32_$__cuda_sm20_div_s64,@function
        .size           $__internal_32_$__cuda_sm20_div_s64,($__internal_33_$__cuda_sm20_rem_s64 - $__internal_32_$__cuda_sm20_div_s64)
$__internal_32_$__cuda_sm20_div_s64:
        /* <DEDUP_REMOVED lines=82> */
[----:B------:R-:W-:Y:S06]  /*6fc0*/  RET.REL.NODEC R12 `(contiguous_reduce2_u32) ;  /* 0xffffff900c0c7950 */ /* 0x000fec0003c3ffff */
        .weak           $__internal_33_$__cuda_sm20_rem_s64
        .type           $__internal_33_$__cuda_sm20_rem_s64,@function
        .size           $__internal_33_$__cuda_sm20_rem_s64,(.L_x_3474 - $__internal_33_$__cuda_sm20_rem_s64)
$__internal_33_$__cuda_sm20_rem_s64:
        /* <DEDUP_REMOVED lines=76> */
[----:B------:R-:W-:Y:S06]  /*7490*/  RET.REL.NODEC R26 `(contiguous_reduce2_u32) ;  /* 0xffffff881ad87950 */ /* 0x000fec0003c3ffff */
.L_x_1483:
        /* <DEDUP_REMOVED lines=14> */
.L_x_3474:


//--------------------- .text.uncontiguous_reduce_u32 --------------------------
	.section	.text.uncontiguous_reduce_u32,"ax",@progbits
	.align	128
        .global         uncontiguous_reduce_u32
        .type           uncontiguous_reduce_u32,@function
        .size           uncontiguous_reduce_u32,(.L_x_3476 - uncontiguous_reduce_u32)
        .other          uncontiguous_reduce_u32,@"STO_CUDA_ENTRY STV_DEFAULT"
uncontiguous_reduce_u32:
.text.uncontiguous_reduce_u32:
        /* <DEDUP_REMOVED lines=16> */
[----:B------:R0:W-:Y:S02]  /*0100*/  STS [R3], RZ ;  /* 0x000000ff03007388 */ /* 0x0001e40000000800 */
        /* <DEDUP_REMOVED lines=24> */
.L_x_1512:
        /* <DEDUP_REMOVED lines=33> */
.L_x_1489:
[----:B------:R-:W-:Y:S01]  /*04a0*/  IMAD.MOV.U32 R29, RZ, RZ, R14 ;  /* 0x000000ffff1d7224 */ /* 0x000fe200078e000e */
[----:B------:R-:W-:Y:S01]  /*04b0*/  MOV R26, R15 ;  /* 0x0000000f001a7202 */ /* 0x000fe20000000f00 */
[----:B------:R-:W-:Y:S01]  /*04c0*/  IMAD.MOV.U32 R13, RZ, RZ, R16 ;  /* 0x000000ffff0d7224 */ /* 0x000fe200078e0010 */
[----:B------:R-:W-:Y:S02]  /*04d0*/  MOV R12, R17 ;  /* 0x00000011000c7202 */ /* 0x000fe40000000f00 */
[----:B------:R-:W-:-:S07]  /*04e0*/  MOV R11, 0x500 ;  /* 0x00000500000b7802 */ /* 0x000fce0000000f00 */
[----:B------:R-:W-:Y:S05]  /*04f0*/  CALL.REL.NOINC `($__internal_34_$__cuda_sm20_div_s64) ;  /* 0x0000006400d07944 */ /* 0x000fea0003c00000 */
        /* <DEDUP_REMOVED lines=9> */
.L_x_1490:
[----:B------:R-:W-:Y:S05]  /*0590*/  BSYNC.RECONVERGENT B1 ;  /* 0x0000000000017941 */ /* 0x000fea0003800200 */
.L_x_1488:
        /* <DEDUP_REMOVED lines=36> */
.L_x_1492:
[----:B------:R-:W-:Y:S01]  /*07e0*/  IMAD.MOV.U32 R29, RZ, RZ, R7 ;  /* 0x000000ffff1d7224 */ /* 0x000fe200078e0007 */
[----:B------:R-:W-:Y:S01]  /*07f0*/  MOV R26, R8 ;  /* 0x00000008001a7202 */ /* 0x000fe20000000f00 */
[----:B------:R-:W-:Y:S01]  /*0800*/  IMAD.MOV.U32 R13, RZ, RZ, R16 ;  /* 0x000000ffff0d7224 */ /* 0x000fe200078e0010 */
[----:B------:R-:W-:Y:S02]  /*0810*/  MOV R12, R17 ;  /* 0x00000011000c7202 */ /* 0x000fe40000000f00 */
[----:B------:R-:W-:-:S07]  /*0820*/  MOV R11, 0x840 ;  /* 0x00000840000b7802 */ /* 0x000fce0000000f00 */
[----:B------:R-:W-:Y:S05]  /*0830*/  CALL.REL.NOINC `($__internal_34_$__cuda_sm20_div_s64) ;  /* 0x0000006400007944 */ /* 0x000fea0003c00000 */
        /* <DEDUP_REMOVED lines=10> */
.L_x_1493:
[----:B------:R-:W-:Y:S05]  /*08e0*/  BSYNC.RECONVERGENT B1 ;  /* 0x0000000000017941 */ /* 0x000fea0003800200 */
.L_x_1491:
        /* <DEDUP_REMOVED lines=37> */
.L_x_1495:
[----:B------:R-:W-:Y:S01]  /*0b40*/  MOV R29, R14 ;  /* 0x0000000e001d7202 */ /* 0x000fe20000000f00 */
[----:B------:R-:W-:Y:S01]  /*0b50*/  IMAD.MOV.U32 R26, RZ, RZ, R15 ;  /* 0x000000ffff1a7224 */ /* 0x000fe200078e000f */
[----:B------:R-:W-:Y:S01]  /*0b60*/  MOV R13, R16 ;  /* 0x00000010000d7202 */ /* 0x000fe20000000f00 */
[----:B------:R-:W-:Y:S01]  /*0b70*/  IMAD.MOV.U32 R12, RZ, RZ, R17 ;  /* 0x000000ffff0c7224 */ /* 0x000fe200078e0011 */
[----:B------:R-:W-:-:S07]  /*0b80*/  MOV R11, 0xba0 ;  /* 0x00000ba0000b7802 */ /* 0x000fce0000000f00 */
[----:B------:R-:W-:Y:S05]  /*0b90*/  CALL.REL.NOINC `($__internal_34_$__cuda_sm20_div_s64) ;  /* 0x0000006000287944 */ /* 0x000fea0003c00000 */
        /* <DEDUP_REMOVED lines=10> */
.L_x_1496:
[----:B------:R-:W-:Y:S05]  /*0c40*/  BSYNC.RECONVERGENT B1 ;  /* 0x0000000000017941 */ /* 0x000fea0003800200 */
.L_x_1494:
        /* <DEDUP_REMOVED lines=34> */
.L_x_1498:
        /* <DEDUP_REMOVED lines=16> */
.L_x_1499:
[----:B------:R-:W-:Y:S05]  /*0f70*/  BSYNC.RECONVERGENT B1 ;  /* 0x0000000000017941 */ /* 0x000fea0003800200 */
.L_x_1497:
        /* <DEDUP_REMOVED lines=37> */
.L_x_1501:
        /* <DEDUP_REMOVED lines=17> */
.L_x_1502:
[----:B------:R-:W-:Y:S05]  /*12e0*/  BSYNC.RECONVERGENT B1 ;  /* 0x0000000000017941 */ /* 0x000fea0003800200 */
.L_x_1500:
        /* <DEDUP_REMOVED lines=35> */
.L_x_1504:
        /* <DEDUP_REMOVED lines=16> */
.L_x_1505:
[----:B------:R-:W-:Y:S05]  /*1620*/  BSYNC.RECONVERGENT B1 ;  /* 0x0000000000017941 */ /* 0x000fea0003800200 */
.L_x_1503:
        /* <DEDUP_REMOVED lines=36> */
.L_x_1507:
[----:B------:R-:W-:Y:S01]  /*1870*/  MOV R29, R14 ;  /* 0x0000000e001d7202 */ /* 0x000fe20000000f00 */
[----:B------:R-:W-:Y:S01]  /*1880*/  IMAD.MOV.U32 R26, RZ, RZ, R15 ;  /* 0x000000ffff1a7224 */ /* 0x000fe200078e000f */
[----:B------:R-:W-:Y:S01]  /*1890*/  MOV R13, R16 ;  /* 0x00000010000d7202 */ /* 0x000fe20000000f00 */
[----:B------:R-:W-:Y:S01]  /*18a0*/  IMAD.MOV.U32 R12, RZ, RZ, R17 ;  /* 0x000000ffff0c7224 */ /* 0x000fe200078e0011 */
[----:B------:R-:W-:-:S07]  /*18b0*/  MOV R11, 0x18d0 ;  /* 0x000018d0000b7802 */ /* 0x000fce0000000f00 */
[----:B------:R-:W-:Y:S05]  /*18c0*/  CALL.REL.NOINC `($__internal_34_$__cuda_sm20_div_s64) ;  /* 0x0000005000dc7944 */ /* 0x000fea0003c00000 */
        /* <DEDUP_REMOVED lines=11> */
.L_x_1508:
[----:B------:R-:W-:Y:S05]  /*1980*/  BSYNC.RECONVERGENT B1 ;  /* 0x0000000000017941 */ /* 0x000fea0003800200 */
.L_x_1506:
        /* <DEDUP_REMOVED lines=36> */
.L_x_1510:
        /* <DEDUP_REMOVED lines=17> */
.L_x_1511:
[----:B------:R-:W-:Y:S05]  /*1ce0*/  BSYNC.RECONVERGENT B1 ;  /* 0x0000000000017941 */ /* 0x000fea0003800200 */
.L_x_1509:
        /* <DEDUP_REMOVED lines=10> */
.L_x_1487:
        /* <DEDUP_REMOVED lines=36> */
.L_x_1515:
[----:B------:R-:W-:Y:S01]  /*1fd0*/  MOV R29, R14 ;  /* 0x0000000e001d7202 */ /* 0x000fe20000000f00 */
[----:B------:R-:W-:Y:S01]  /*1fe0*/  IMAD.MOV.U32 R26, RZ, RZ, R15 ;  /* 0x000000ffff1a7224 */ /* 0x000fe200078e000f */
[----:B------:R-:W-:Y:S01]  /*1ff0*/  MOV R13, R16 ;  /* 0x00000010000d7202 */ /* 0x000fe20000000f00 */
[----:B------:R-:W-:Y:S01]  /*2000*/  IMAD.MOV.U32 R12, RZ, RZ, R17 ;  /* 0x000000ffff0c7224 */ /* 0x000fe200078e0011 */
[----:B------:R-:W-:-:S07]  /*2010*/  MOV R11, 0x2030 ;  /* 0x00002030000b7802 */ /* 0x000fce0000000f00 */
[----:B------:R-:W-:Y:S05]  /*2020*/  CALL.REL.NOINC `($__internal_34_$__cuda_sm20_div_s64) ;  /* 0x0000004c00047944 */ /* 0x000fea0003c00000 */
        /* <DEDUP_REMOVED lines=9> */
.L_x_1516:
[----:B------:R-:W-:Y:S05]  /*20c0*/  BSYNC.RECONVERGENT B1 ;  /* 0x0000000000017941 */ /* 0x000fea0003800200 */
.L_x_1514:
        /* <DEDUP_REMOVED lines=36> */
.L_x_1518:
        /* <DEDUP_REMOVED lines=17> */
.L_x_1519:
[----:B------:R-:W-:Y:S05]  /*2420*/  BSYNC.RECONVERGENT B1 ;  /* 0x0000000000017941 */ /* 0x000fea0003800200 */
.L_x_1517:
        /* <DEDUP_REMOVED lines=38> */
.L_x_1521:
        /* <DEDUP_REMOVED lines=16> */
.L_x_1522:
[----:B------:R-:W-:Y:S05]  /*2790*/  BSYNC.RECONVERGENT B1 ;  /* 0x0000000000017941 */ /* 0x000fea0003800200 */
.L_x_1520:
        /* <DEDUP_REMOVED lines=36> */
.L_x_1524:
        /* <DEDUP_REMOVED lines=16> */
.L_x_1525:
[----:B------:R-:W-:Y:S05]  /*2ae0*/  BSYNC.RECONVERGENT B1 ;  /* 0x0000000000017941 */ /* 0x000fea0003800200 */
.L_x_1523:
[----:B------:R-:W-:Y:S01]  /*2af0*/  IMAD R5, R5, R38, RZ ;  /* 0x0000002605057224 */ /* 0x000fe200078e02ff */
[----:B------:R-:W-:Y:S01]  /*2b00*/  IADD3 R9, PT, PT, R9, -0x2, RZ ;  /* 0xfffffffe09097810 */ /* 0x000fe20007ffe0ff */
[----:B------:R-:W-:Y:S02]  /*2b10*/  IMAD.MOV.U32 R34, RZ, RZ, R20 ;  /* 0x000000ffff227224 */ /* 0x000fe400078e0014 */
[-C--:B------:R-:W-:Y:S02]  /*2b20*/  IMAD R5, R39, R10.reuse, R5 ;  /* 0x0000000a27057224 */ /* 0x080fe400078e0205 */
[----:B------:R-:W-:-:S04]  /*2b30*/  IMAD.WIDE.U32 R34, R38, R10, R34 ;  /* 0x0000000a26227225 */ /* 0x000fc800078e0022 */
[----:B------:R-:W-:Y:S01]  /*2b40*/  IMAD.IADD R6, R35, 0x1, R5 ;  /* 0x0000000123067824 */ /* 0x000fe200078e0205 */
[----:B------:R-:W-:-:S07]  /*2b50*/  MOV R5, R34 ;  /* 0x0000002200057202 */ /* 0x000fce0000000f00 */
.L_x_1513:
        /* <DEDUP_REMOVED lines=31> */
.L_x_1527:
[----:B------:R-:W-:Y:S01]  /*2d50*/  IMAD.MOV.U32 R20, RZ, RZ, R14 ;  /* 0x000000ffff147224 */ /* 0x000fe200078e000e */
[----:B------:R-:W-:Y:S01]  /*2d60*/  MOV R24, R15 ;  /* 0x0000000f00187202 */ /* 0x000fe20000000f00 */
[----:B------:R-:W-:Y:S01]  /*2d70*/  IMAD.MOV.U32 R21, RZ, RZ, R16 ;  /* 0x000000ffff157224 */ /* 0x000fe200078e0010 */
[----:B------:R-:W-:Y:S02]  /*2d80*/  MOV R22, R17 ;  /* 0x0000001100167202 */ /* 0x000fe40000000f00 */
[----:B------:R-:W-:-:S07]  /*2d90*/  MOV R23, 0x2db0 ;  /* 0x00002db000177802 */ /* 0x000fce0000000f00 */
[----:B------:R-:W-:Y:S05]  /*2da0*/  CALL.REL.NOINC `($__internal_35_$__cuda_sm20_rem_s64) ;  /* 0x0000004000f47944 */ /* 0x000fea0003c00000 */
[----:B------:R-:W-:Y:S01]  /*2db0*/  IMAD.MOV.U32 R10, RZ, RZ, R12 ;  /* 0x000000ffff0a7224 */ /* 0x000fe200078e000c */
[----:B------:R-:W-:-:S07]  /*2dc0*/  MOV R11, R13 ;  /* 0x0000000d000b7202 */ /* 0x000fce0000000f00 */
.L_x_1528:
[----:B------:R-:W-:Y:S05]  /*2dd0*/  BSYNC.RECONVERGENT B1 ;  /* 0x0000000000017941 */ /* 0x000fea0003800200 */
.L_x_1526:
        /* <DEDUP_REMOVED lines=33> */
.L_x_1530:
[----:B------:R-:W-:Y:S01]  /*2ff0*/  MOV R21, R16 ;  /* 0x0000001000157202 */ /* 0x000fe20000000f00 */
[----:B------:R-:W-:Y:S01]  /*3000*/  IMAD.MOV.U32 R22, RZ, RZ, R17 ;  /* 0x000000ffff167224 */ /* 0x000fe200078e0011 */
[----:B------:R-:W-:Y:S01]  /*3010*/  MOV R20, R7 ;  /* 0x0000000700147202 */ /* 0x000fe20000000f00 */
[----:B------:R-:W-:Y:S01]  /*3020*/  IMAD.MOV.U32 R24, RZ, RZ, R8 ;  /* 0x000000ffff187224 */ /* 0x000fe200078e0008 */
[----:B------:R-:W-:-:S07]  /*3030*/  MOV R23, 0x3050 ;  /* 0x0000305000177802 */ /* 0x000fce0000000f00 */
[----:B------:R-:W-:Y:S05]  /*3040*/  CALL.REL.NOINC `($__internal_35_$__cuda_sm20_rem_s64) ;  /* 0x00000040004c7944 */ /* 0x000fea0003c00000 */
[----:B------:R-:W-:Y:S01]  /*3050*/  MOV R8, R12 ;  /* 0x0000000c00087202 */ /* 0x000fe20000000f00 */
[----:B------:R-:W-:-:S07]  /*3060*/  IMAD.MOV.U32 R9, RZ, RZ, R13 ;  /* 0x000000ffff097224 */ /* 0x000fce00078e000d */
.L_x_1531:
[----:B------:R-:W-:Y:S05]  /*3070*/  BSYNC.RECONVERGENT B1 ;  /* 0x0000000000017941 */ /* 0x000fea0003800200 */
.L_x_1529:
[----:B------:R-:W-:Y:S01]  /*3080*/  MOV R10, R5 ;  /* 0x00000005000a7202 */ /* 0x000fe20000000f00 */
[----:B------:R-:W-:Y:S02]  /*3090*/  IMAD R7, R9, R18, RZ ;  /* 0x0000001209077224 */ /* 0x000fe400078e02ff */
[----:B------:R-:W-:Y:S02]  /*30a0*/  IMAD.MOV.U32 R11, RZ, RZ, R6 ;  /* 0x000000ffff0b7224 */ /* 0x000fe400078e0006 */
[-C--:B------:R-:W-:Y:S02]  /*30b0*/  IMAD R7, R19, R8.reuse, R7 ;  /* 0x0000000813077224 */ /* 0x080fe400078e0207 */
[----:B------:R-:W-:-:S04]  /*30c0*/  IMAD.WIDE.U32 R10, R18, R8, R10 ;  /* 0x00000008120a7225 */ /* 0x000fc800078e000a */
[----:B------:R-:W-:Y:S01]  /*30d0*/  IMAD.MOV.U32 R5, RZ, RZ, R10 ;  /* 0x000000ffff057224 */ /* 0x000fe200078e000a */
[----:B------:R-:W-:-:S07]  /*30e0*/  IADD3 R6, PT, PT, R11, R7, RZ ;  /* 0x000000070b067210 */ /* 0x000fce0007ffe0ff */
.L_x_1486:
        /* <DEDUP_REMOVED lines=10> */
.L_x_1485:
        /* <DEDUP_REMOVED lines=20> */
.L_x_1559:
        /* <DEDUP_REMOVED lines=33> */
.L_x_1536:
[----:B------:R-:W-:Y:S01]  /*34e0*/  IMAD.MOV.U32 R29, RZ, RZ, R15 ;  /* 0x000000ffff1d7224 */ /* 0x000fe200078e000f */
[----:B------:R-:W-:Y:S01]  /*34f0*/  MOV R26, R14 ;  /* 0x0000000e001a7202 */ /* 0x000fe20000000f00 */
[----:B------:R-:W-:Y:S01]  /*3500*/  IMAD.MOV.U32 R13, RZ, RZ, R34 ;  /* 0x000000ffff0d7224 */ /* 0x000fe200078e0022 */
[----:B------:R-:W-:Y:S02]  /*3510*/  MOV R12, R35 ;  /* 0x00000023000c7202 */ /* 0x000fe40000000f00 */
[----:B------:R-:W-:-:S07]  /*3520*/  MOV R11, 0x3540 ;  /* 0x00003540000b7802 */ /* 0x000fce0000000f00 */
[----:B-123--:R-:W-:Y:S05]  /*3530*/  CALL.REL.NOINC `($__internal_34_$__cuda_sm20_div_s64) ;  /* 0x0000003400c07944 */ /* 0x00efea0003c00000 */
        /* <DEDUP_REMOVED lines=11> */
.L_x_1537:
[----:B------:R-:W-:Y:S05]  /*35f0*/  BSYNC.RECONVERGENT B1 ;  /* 0x0000000000017941 */ /* 0x000fea0003800200 */
.L_x_1535:
        /* <DEDUP_REMOVED lines=39> */
.L_x_1539:
[----:B------:R-:W-:Y:S01]  /*3870*/  IMAD.MOV.U32 R29, RZ, RZ, R34 ;  /* 0x000000ffff1d7224 */ /* 0x000fe200078e0022 */
[----:B------:R-:W-:Y:S01]  /*3880*/  MOV R26, R35 ;  /* 0x00000023001a7202 */ /* 0x000fe20000000f00 */
[----:B------:R-:W-:Y:S01]  /*3890*/  IMAD.MOV.U32 R13, RZ, RZ, R36 ;  /* 0x000000ffff0d7224 */ /* 0x000fe200078e0024 */
[----:B------:R-:W-:Y:S02]  /*38a0*/  MOV R12, R37 ;  /* 0x00000025000c7202 */ /* 0x000fe40000000f00 */
[----:B------:R-:W-:-:S07]  /*38b0*/  MOV R11, 0x38d0 ;  /* 0x000038d0000b7802 */ /* 0x000fce0000000f00 */
[----:B-1----:R-:W-:Y:S05]  /*38c0*/  CALL.REL.NOINC `($__internal_34_$__cuda_sm20_div_s64) ;  /* 0x0000003000dc7944 */ /* 0x002fea0003c00000 */
        /* <DEDUP_REMOVED lines=11> */
.L_x_1540:
[----:B------:R-:W-:Y:S05]  /*3980*/  BSYNC.RECONVERGENT B1 ;  /* 0x0000000000017941 */ /* 0x000fea0003800200 */
.L_x_1538:
        /* <DEDUP_REMOVED lines=38> */
.L_x_1542:
[----:B------:R-:W-:Y:S01]  /*3bf0*/  MOV R29, R34 ;  /* 0x00000022001d7202 */ /* 0x000fe20000000f00 */
[----:B------:R-:W-:Y:S01]  /*3c00*/  IMAD.MOV.U32 R26, RZ, RZ, R35 ;  /* 0x000000ffff1a7224 */ /* 0x000fe200078e0023 */
[----:B------:R-:W-:Y:S01]  /*3c10*/  MOV R13, R36 ;  /* 0x00000024000d7202 */ /* 0x000fe20000000f00 */
[----:B------:R-:W-:Y:S01]  /*3c20*/  IMAD.MOV.U32 R12, RZ, RZ, R37 ;  /* 0x000000ffff0c7224 */ /* 0x000fe200078e0025 */
[----:B------:R-:W-:-:S07]  /*3c30*/  MOV R11, 0x3c50 ;  /* 0x00003c50000b7802 */ /* 0x000fce0000000f00 */
[----:B-1----:R-:W-:Y:S05]  /*3c40*/  CALL.REL.NOINC `($__internal_34_$__cuda_sm20_div_s64) ;  /* 0x0000002c00fc7944 */ /* 0x002fea0003c00000 */
        /* <DEDUP_REMOVED lines=11> */
.L_x_1543:
[----:B------:R-:W-:Y:S05]  /*3d00*/  BSYNC.RECONVERGENT B1 ;  /* 0x0000000000017941 */ /* 0x000fea0003800200 */
.L_x_1541:
        /* <DEDUP_REMOVED lines=38> */
.L_x_1545:
        /* <DEDUP_REMOVED lines=17> */
.L_x_1546:
[----:B------:R-:W-:Y:S05]  /*4080*/  BSYNC.RECONVERGENT B1 ;  /* 0x0000000000017941 */ /* 0x000fea0003800200 */
.L_x_1544:
        /* <DEDUP_REMOVED lines=39> */
.L_x_1548:
        /* <DEDUP_REMOVED lines=17> */
.L_x_1549:
[----:B------:R-:W-:Y:S05]  /*4410*/  BSYNC.RECONVERGENT B1 ;  /* 0x0000000000017941 */ /* 0x000fea0003800200 */
.L_x_1547:
        /* <DEDUP_REMOVED lines=38> */
.L_x_1551:
        /* <DEDUP_REMOVED lines=17> */
.L_x_1552:
[----:B------:R-:W-:Y:S05]  /*4790*/  BSYNC.RECONVERGENT B1 ;  /* 0x0000000000017941 */ /* 0x000fea0003800200 */
.L_x_1550:
        /* <DEDUP_REMOVED lines=38> */
.L_x_1554:
        /* <DEDUP_REMOVED lines=17> */
.L_x_1555:
[----:B------:R-:W-:Y:S05]  /*4b10*/  BSYNC.RECONVERGENT B1 ;  /* 0x0000000000017941 */ /* 0x000fea0003800200 */
.L_x_1553:
        /* <DEDUP_REMOVED lines=36> */
.L_x_1557:
        /* <DEDUP_REMOVED lines=17> */
.L_x_1558:
[----:B------:R-:W-:Y:S05]  /*4e70*/  BSYNC.RECONVERGENT B1 ;  /* 0x0000000000017941 */ /* 0x000fea0003800200 */
.L_x_1556:
        /* <DEDUP_REMOVED lines=12> */
.L_x_1534:
        /* <DEDUP_REMOVED lines=35> */
.L_x_1562:
        /* <DEDUP_REMOVED lines=17> */
.L_x_1563:
[----:B------:R-:W-:Y:S05]  /*5280*/  BSYNC.RECONVERGENT B1 ;  /* 0x0000000000017941 */ /* 0x000fea0003800200 */
.L_x_1561:
        /* <DEDUP_REMOVED lines=41> */
.L_x_1565:
        /* <DEDUP_REMOVED lines=14> */
[----:B------:R-:W-:Y:S01]  /*5600*/  IMAD R13, R17, R21, R13 ;  /* 0x00000015110d7224 */ /* 0x000fe200078e020d */
[----:B------:R-:W-:-:S03]  /*5610*/  MOV R17, R10 ;  /* 0x0000000a00117202 */ /* 0x000fc60000000f00 */
[----:B------:R-:W-:-:S07]  /*5620*/  IMAD.IADD R10, R11, 0x1, R13 ;  /* 0x000000010b0a7824 */ /* 0x000fce00078e020d */
.L_x_1566:
[----:B------:R-:W-:Y:S05]  /*5630*/  BSYNC.RECONVERGENT B1 ;  /* 0x0000000000017941 */ /* 0x000fea0003800200 */
.L_x_1564:
        /* <DEDUP_REMOVED lines=40> */
.L_x_1568:
[----:B------:R-:W-:Y:S01]  /*58c0*/  MOV R29, R18 ;  /* 0x00000012001d7202 */ /* 0x000fe20000000f00 */
[----:B------:R-:W-:Y:S01]  /*58d0*/  IMAD.MOV.U32 R26, RZ, RZ, R19 ;  /* 0x000000ffff1a7224 */ /* 0x000fe200078e0013 */
[----:B------:R-:W-:Y:S02]  /*58e0*/  MOV R13, R20 ;  /* 0x00000014000d7202 */ /* 0x000fe40000000f00 */
[----:B------:R-:W-:Y:S02]  /*58f0*/  MOV R12, R21 ;  /* 0x00000015000c7202 */ /* 0x000fe40000000f00 */
[----:B------:R-:W-:-:S07]  /*5900*/  MOV R11, 0x5920 ;  /* 0x00005920000b7802 */ /* 0x000fce0000000f00 */
[----:B------:R-:W-:Y:S05]  /*5910*/  CALL.REL.NOINC `($__internal_34_$__cuda_sm20_div_s64) ;  /* 0x0000001000c87944 */ /* 0x000fea0003c00000 */
        /* <DEDUP_REMOVED lines=11> */
.L_x_1569:
[----:B------:R-:W-:Y:S05]  /*59d0*/  BSYNC.RECONVERGENT B1 ;  /* 0x0000000000017941 */ /* 0x000fea0003800200 */
.L_x_1567:
        /* <DEDUP_REMOVED lines=39> */
.L_x_1571:
[----:B------:R-:W-:Y:S01]  /*5c50*/  MOV R29, R18 ;  /* 0x00000012001d7202 */ /* 0x000fe20000000f00 */
[----:B------:R-:W-:Y:S01]  /*5c60*/  IMAD.MOV.U32 R26, RZ, RZ, R19 ;  /* 0x000000ffff1a7224 */ /* 0x000fe200078e0013 */
[----:B------:R-:W-:Y:S02]  /*5c70*/  MOV R13, R20 ;  /* 0x00000014000d7202 */ /* 0x000fe40000000f00 */
[----:B------:R-:W-:Y:S02]  /*5c80*/  MOV R12, R21 ;  /* 0x00000015000c7202 */ /* 0x000fe40000000f00 */
[----:B------:R-:W-:-:S07]  /*5c90*/  MOV R11, 0x5cb0 ;  /* 0x00005cb0000b7802 */ /* 0x000fce0000000f00 */
[----:B------:R-:W-:Y:S05]  /*5ca0*/  CALL.REL.NOINC `($__internal_34_$__cuda_sm20_div_s64) ;  /* 0x0000000c00e47944 */ /* 0x000fea0003c00000 */
        /* <DEDUP_REMOVED lines=11> */
.L_x_1572:
[----:B------:R-:W-:Y:S05]  /*5d60*/  BSYNC.RECONVERGENT B1 ;  /* 0x0000000000017941 */ /* 0x000fea0003800200 */
.L_x_1570:
        /* <DEDUP_REMOVED lines=10> */
.L_x_1560:
        /* <DEDUP_REMOVED lines=34> */
.L_x_1575:
        /* <DEDUP_REMOVED lines=17> */
.L_x_1576:
[----:B------:R-:W-:Y:S05]  /*6140*/  BSYNC.RECONVERGENT B1 ;  /* 0x0000000000017941 */ /* 0x000fea0003800200 */
.L_x_1574:
        /* <DEDUP_REMOVED lines=41> */
.L_x_1578:
        /* <DEDUP_REMOVED lines=17> */
.L_x_1579:
[----:B------:R-:W-:Y:S05]  /*64f0*/  BSYNC.RECONVERGENT B1 ;  /* 0x0000000000017941 */ /* 0x000fea0003800200 */
.L_x_1577:
        /* <DEDUP_REMOVED lines=10> */
.L_x_1573:
        /* <DEDUP_REMOVED lines=31> */
.L_x_1581:
[----:B------:R-:W-:Y:S01]  /*6790*/  MOV R21, R10 ;  /* 0x0000000a00157202 */ /* 0x000fe20000000f00 */
[----:B------:R-:W-:Y:S01]  /*67a0*/  IMAD.MOV.U32 R20, RZ, RZ, R15 ;  /* 0x000000ffff147224 */ /* 0x000fe200078e000f */
[----:B------:R-:W-:Y:S02]  /*67b0*/  MOV R22, R11 ;  /* 0x0000000b00167202 */ /* 0x000fe40000000f00 */
[----:B------:R-:W-:Y:S02]  /*67c0*/  MOV R24, R14 ;  /* 0x0000000e00187202 */ /* 0x000fe40000000f00 */
[----:B------:R-:W-:-:S07]  /*67d0*/  MOV R23, 0x67f0 ;  /* 0x000067f000177802 */ /* 0x000fce0000000f00 */
[----:B------:R-:W-:Y:S05]  /*67e0*/  CALL.REL.NOINC `($__internal_35_$__cuda_sm20_rem_s64) ;  /* 0x0000000800647944 */ /* 0x000fea0003c00000 */
[----:B------:R-:W-:Y:S01]  /*67f0*/  MOV R10, R12 ;  /* 0x0000000c000a7202 */ /* 0x000fe20000000f00 */
[----:B------:R-:W-:-:S07]  /*6800*/  IMAD.MOV.U32 R11, RZ, RZ, R13 ;  /* 0x000000ffff0b7224 */ /* 0x000fce00078e000d */
.L_x_1582:
[----:B------:R-:W-:Y:S05]  /*6810*/  BSYNC.RECONVERGENT B1 ;  /* 0x0000000000017941 */ /* 0x000fea0003800200 */
.L_x_1580:
        /* <DEDUP_REMOVED lines=10> */
.L_x_1533:
[----:B------:R-:W0:Y:S02]  /*68c0*/  LDCU.64 UR4, c[0x0][0x388] ;  /* 0x00007100ff0477ac */ /* 0x000e240008000a00 */
[----:B0-----:R-:W-:-:S04]  /*68d0*/  LEA R8, P0, R7, UR4, 0x2 ;  /* 0x0000000407087c11 */ /* 0x001fc8000f8010ff */
[----:B------:R-:W-:-:S05]  /*68e0*/  LEA.HI.X R9, R7, UR5, R6, 0x2, P0 ;  /* 0x0000000507097c11 */ /* 0x000fca00080f1406 */
[----:B------:R-:W2:Y:S04]  /*68f0*/  LDG.E R8, desc[UR6][R8.64] ;  /* 0x0000000608087981 */ /* 0x000ea8000c1e1900 */
[----:B--2---:R0:W-:Y:S02]  /*6900*/  STS [R3], R8 ;  /* 0x0000000803007388 */ /* 0x0041e40000000800 */
.L_x_1532:
[----:B------:R-:W-:Y:S05]  /*6910*/  BSYNC.RECONVERGENT B0 ;  /* 0x0000000000007941 */ /* 0x000fea0003800200 */
.L_x_1484:
[----:B------:R-:W-:Y:S01]  /*6920*/  BAR.SYNC.DEFER_BLOCKING 0x0 ;  /* 0x0000000000007b1d */ /* 0x000fe20000010000 */
[----:B------:R-:W-:Y:S02]  /*6930*/  ISETP.GE.U32.AND P0, PT, R4, 0x42, PT ;  /* 0x000000420400780c */ /* 0x000fe40003f06070 */
[----:B------:R-:W-:-:S11]  /*6940*/  ISETP.GT.U32.AND P1, PT, R2, 0x1f, PT ;  /* 0x0000001f0200780c */ /* 0x000fd60003f24070 */
[----:B------:R-:W-:Y:S05]  /*6950*/  @!P0 BRA `(.L_x_1583) ;  /* 0x00000000002c8947 */ /* 0x000fea0003800000 */
.L_x_1584:
[----:B------:R-:W-:-:S04]  /*6960*/  SHF.R.U32.HI R7, RZ, 0x1, R4 ;  /* 0x00000001ff077819 */ /* 0x000fc80000011604 */
[----:B------:R-:W-:-:S13]  /*6970*/  ISETP.GE.U32.AND P0, PT, R2, R7, PT ;  /* 0x000000070200720c */ /* 0x000fda0003f06070 */
[----:B-1----:R-:W-:Y:S01]  /*6980*/  @!P0 LEA R6, R7, R3, 0x2 ;  /* 0x0000000307068211 */ /* 0x002fe200078e10ff */
[----:B------:R-:W-:Y:S05]  /*6990*/  @!P0 LDS R5, [R3] ;  /* 0x0000000003058984 */ /* 0x000fea0000000800 */
[----:B------:R-:W0:Y:S02]  /*69a0*/  @!P0 LDS R6, [R6] ;  /* 0x0000000006068984 */ /* 0x000e240000000800 */
[----:B0-----:R-:W-:-:S05]  /*69b0*/  @!P0 VIMNMX.U32 R8, PT, PT, R5, R6, !PT ;  /* 0x0000000605088248 */ /* 0x001fca0007fe0000 */
[----:B------:R2:W-:Y:S01]  /*69c0*/  @!P0 STS [R3], R8 ;  /* 0x0000000803008388 */ /* 0x0005e20000000800 */
[----:B------:R-:W-:Y:S01]  /*69d0*/  BAR.SYNC.DEFER_BLOCKING 0x0 ;  /* 0x0000000000007b1d */ /* 0x000fe20000010000 */
[----:B------:R-:W-:Y:S01]  /*69e0*/  ISETP.GT.U32.AND P0, PT, R4, 0x83, PT ;  /* 0x000000830400780c */ /* 0x000fe20003f04070 */
[----:B------:R-:W-:-:S12]  /*69f0*/  IMAD.MOV.U32 R4, RZ, RZ, R7 ;  /* 0x000000ffff047224 */ /* 0x000fd800078e0007 */
[----:B--2---:R-:W-:Y:S05]  /*6a00*/  @P0 BRA `(.L_x_1584) ;  /* 0xfffffffc00d40947 */ /* 0x004fea000383ffff */
.L_x_1583:
[----:B------:R-:W-:Y:S05]  /*6a10*/  @P1 EXIT ;  /* 0x000000000000194d */ /* 0x000fea0003800000 */
[----:B------:R-:W-:Y:S01]  /*6a20*/  LDS R4, [R3] ;  /* 0x0000000003047984 */ /* 0x000fe20000000800 */
[----:B------:R-:W-:-:S03]  /*6a30*/  ISETP.NE.AND P0, PT, R2, RZ, PT ;  /* 0x000000ff0200720c */ /* 0x000fc60003f05270 */
[----:B------:R-:W2:Y:S02]  /*6a40*/  LDS R5, [R3+0x80] ;  /* 0x0000800003057984 */ /* 0x000ea40000000800 */
[----:B--2---:R-:W-:-:S05]  /*6a50*/  VIMNMX.U32 R4, PT, PT, R4, R5, !PT ;  /* 0x0000000504047248 */ /* 0x004fca0007fe0000 */
[----:B------:R-:W-:Y:S04]  /*6a60*/  STS [R3], R4 ;  /* 0x0000000403007388 */ /* 0x000fe80000000800 */
[----:B------:R-:W-:Y:S04]  /*6a70*/  LDS R5, [R3] ;  /* 0x0000000003057984 */ /* 0x000fe80000000800 */
[----:B-1----:R-:W1:Y:S02]  /*6a80*/  LDS R6, [R3+0x40] ;  /* 0x0000400003067984 */ /* 0x002e640000000800 */
[----:B-1----:R-:W-:-:S05]  /*6a90*/  VIMNMX.U32 R6, PT, PT, R5, R6, !PT ;  /* 0x0000000605067248 */ /* 0x002fca0007fe0000 */
[----:B------:R-:W-:Y:S04]  /*6aa0*/  STS [R3], R6 ;  /* 0x0000000603007388 */ /* 0x000fe80000000800 */
[----:B------:R-:W-:Y:S04]  /*6ab0*/  LDS R5, [R3] ;  /* 0x0000000003057984 */ /* 0x000fe80000000800 */
[----:B0-----:R-:W0:Y:S02]  /*6ac0*/  LDS R8, [R3+0x20] ;  /* 0x0000200003087984 */ /* 0x001e240000000800 */
        /* <DEDUP_REMOVED lines=23> */
        .weak           $__internal_34_$__cuda_sm20_div_s64
        .type           $__internal_34_$__cuda_sm20_div_s64,@function
        .size           $__internal_34_$__cuda_sm20_div_s64,($__internal_35_$__cuda_sm20_rem_s64 - $__internal_34_$__cuda_sm20_div_s64)
$__internal_34_$__cuda_sm20_div_s64:
        /* <DEDUP_REMOVED lines=83> */
[----:B------:R-:W-:Y:S05]  /*7170*/  RET.REL.NODEC R12 `(uncontiguous_reduce_u32) ;  /* 0xffffff8c0ca07950 */ /* 0x000fea0003c3ffff */
        .weak           $__internal_35_$__cuda_sm20_rem_s64
        .type           $__internal_35_$__cuda_sm20_rem_s64,@function
        .size           $__internal_35_$__cuda_sm20_rem_s64,(.L_x_3476 - $__internal_35_$__cuda_sm20_rem_s64)
$__internal_35_$__cuda_sm20_rem_s64:
        /* <DEDUP_REMOVED lines=77> */
[----:B------:R-:W-:Y:S06]  /*7650*/  RET.REL.NODEC R10 `(uncontiguous_reduce_u32) ;  /* 0xffffff880a687950 */ /* 0x000fec0003c3ffff */
.L_x_1585:
        /* <DEDUP_REMOVED lines=10> */
.L_x_3476:


//--------------------- .text.contiguous_reduce_u32 --------------------------
	.section	.text.contiguous_reduce_u32,"ax",@progbits
	.align	128
        .global         contiguous_reduce_u32
        .type           contiguous_reduce_u32,@function
        .size           contiguous_reduce_u32,(.L_x_3554 - contiguous_reduce_u32)
        .other          contiguous_reduce_u32,@"STO_CUDA_ENTRY STV_DEFAULT"
contiguous_reduce_u32:
.text.contiguous_reduce_u32:
        /* <DEDUP_REMOVED lines=19> */
[----:B------:R-:W-:Y:S02]  /*0130*/  UMOV UR4, 0x400 ;  /* 0x0000040000047882 */ /* 0x000fe40000000000 */
[----:B0-----:R-:W-:-:S06]  /*0140*/  ULEA UR4, UR5, UR4, 0x18 ;  /* 0x0000000405047291 */ /* 0x001fcc000f8ec0ff */
[----:B------:R-:W-:-:S05]  /*0150*/  LEA R3, R2, UR4, 0x2 ;  /* 0x0000000402037c11 */ /* 0x000fca000f8e10ff */
[----:B------:R0:W-:Y:S01]  /*0160*/  STS [R3], RZ ;  /* 0x000000ff03007388 */ /* 0x0001e20000000800 */
[----:B------:R-:W-:Y:S01]  /*0170*/  IMAD.U32 R8, RZ, RZ, UR8 ;  /* 0x00000008ff087e24 */ /* 0x000fe2000f8e00ff */
[----:B------:R-:W-:Y:S01]  /*0180*/  BSSY.RECONVERGENT B0, `(.L_x_1586) ;  /* 0x000000e000007945 */ /* 0x000fe20003800200 */
[----:B------:R-:W-:-:S03]  /*0190*/  ISETP.GT.U32.AND P1, PT, R2, 0x1f, PT ;  /* 0x0000001f0200780c */ /* 0x000fc60003f24070 */
[----:B------:R-:W-:Y:S02]  /*01a0*/  ISETP.GE.U32.AND P2, PT, R8, 0x42, PT ;  /* 0x000000420800780c */ /* 0x000fe40003f46070 */
[----:B--2---:R-:W-:-:S05]  /*01b0*/  @!P0 VIMNMX.U32 R10, PT, PT, R4, R7, !PT ;  /* 0x00000007040a8248 */ /* 0x004fca0007fe0000 */
        /* <DEDUP_REMOVED lines=10> */
.L_x_1587:
[----:B------:R-:W-:Y:S05]  /*0260*/  BSYNC.RECONVERGENT B0 ;  /* 0x0000000000007941 */ /* 0x000fea0003800200 */
.L_x_1586:
[----:B------:R-:W-:Y:S06]  /*0270*/  BAR.SYNC.DEFER_BLOCKING 0x0 ;  /* 0x0000000000007b1d */ /* 0x000fec0000010000 */
[----:B------:R-:W-:Y:S05]  /*0280*/  @!P2 BRA `(.L_x_1588) ;  /* 0x00000000002ca947 */ /* 0x000fea0003800000 */
.L_x_1589:
[----:B------:R-:W-:-:S04]  /*0290*/  SHF.R.U32.HI R6, RZ, 0x1, R8 ;  /* 0x00000001ff067819 */ /* 0x000fc80000011608 */
[----:B------:R-:W-:-:S13]  /*02a0*/  ISETP.GE.U32.AND P0, PT, R2, R6, PT ;  /* 0x000000060200720c */ /* 0x000fda0003f06070 */
[----:B------:R-:W-:Y:S01]  /*02b0*/  @!P0 IMAD R5, R6, 0x4, R3 ;  /* 0x0000000406058824 */ /* 0x000fe200078e0203 */
[----:B-1----:R-:W-:Y:S05]  /*02c0*/  @!P0 LDS R4, [R3] ;  /* 0x0000000003048984 */ /* 0x002fea0000000800 */
[----:B------:R-:W1:Y:S02]  /*02d0*/  @!P0 LDS R5, [R5] ;  /* 0x0000000005058984 */ /* 0x000e640000000800 */
[----:B-1----:R-:W-:-:S05]  /*02e0*/  @!P0 VIMNMX.U32 R4, PT, PT, R4, R5, !PT ;  /* 0x0000000504048248 */ /* 0x002fca0007fe0000 */
[----:B------:R2:W-:Y:S01]  /*02f0*/  @!P0 STS [R3], R4 ;  /* 0x0000000403008388 */ /* 0x0005e20000000800 */
[----:B------:R-:W-:Y:S01]  /*0300*/  BAR.SYNC.DEFER_BLOCKING 0x0 ;  /* 0x0000000000007b1d */ /* 0x000fe20000010000 */
[----:B------:R-:W-:Y:S01]  /*0310*/  ISETP.GT.U32.AND P0, PT, R8, 0x83, PT ;  /* 0x000000830800780c */ /* 0x000fe20003f04070 */
[----:B------:R-:W-:-:S12]  /*0320*/  IMAD.MOV.U32 R8, RZ, RZ, R6 ;  /* 0x000000ffff087224 */ /* 0x000fd800078e0006 */
[----:B--2---:R-:W-:Y:S05]  /*0330*/  @P0 BRA `(.L_x_1589) ;  /* 0xfffffffc00d40947 */ /* 0x004fea000383ffff */
.L_x_1588:
[----:B------:R-:W-:Y:S05]  /*0340*/  @P1 EXIT ;  /* 0x000000000000194d */ /* 0x000fea0003800000 */
[----:B-1----:R-:W-:Y:S01]  /*0350*/  LDS R4, [R3] ;  /* 0x0000000003047984 */ /* 0x002fe20000000800 */
[----:B------:R-:W-:-:S03]  /*0360*/  ISETP.NE.AND P0, PT, R2, RZ, PT ;  /* 0x000000ff0200720c */ /* 0x000fc60003f05270 */
[----:B------:R-:W1:Y:S02]  /*0370*/  LDS R5, [R3+0x80] ;  /* 0x0000800003057984 */ /* 0x000e640000000800 */
[----:B-1----:R-:W-:-:S05]  /*0380*/  VIMNMX.U32 R4, PT, PT, R4, R5, !PT ;  /* 0x0000000504047248 */ /* 0x002fca0007fe0000 */
[----:B------:R-:W-:Y:S04]  /*0390*/  STS [R3], R4 ;  /* 0x0000000403007388 */ /* 0x000fe80000000800 */
[----:B------:R-:W-:Y:S04]  /*03a0*/  LDS R5, [R3] ;  /* 0x0000000003057984 */ /* 0x000fe80000000800 */
        /* <DEDUP_REMOVED lines=28> */
.L_x_1590:
        /* <DEDUP_REMOVED lines=9> */
.L_x_3554:


//--------------------- .text.contiguous_reduce33_u16 --------------------------
	.section	.text.contiguous_reduce33_u16,"ax",@progbits
	.align	128
        .global         contiguous_reduce33_u16
        .type           contiguous_reduce33_u16,@function
        .size           contiguous_reduce33_u16,(.L_x_3555 - contiguous_reduce33_u16)
        .other          contiguous_reduce33_u16,@"STO_CUDA_ENTRY STV_DEFAULT"
contiguous_reduce33_u16:
.text.contiguous_reduce33_u16:
        /* <DEDUP_REMOVED lines=20> */
[----:B------:R0:W-:Y:S01]  /*0140*/  STS.U16 [R0], RZ ;  /* 0x000000ff00007388 */ /* 0x0001e20000000400 */
[----:B------:R-:W-:Y:S05]  /*0150*/  @P0 EXIT ;  /* 0x000000000000094d */ /* 0x000fea0003800000 */
[----:B------:R-:W1:Y:S01]  /*0160*/  LDC.64 R2, c[0x0][0x388] ;  /* 0x0000e200ff027b82 */ /* 0x000e620000000a00 */
[----:B------:R-:W2:Y:S01]  /*0170*/  LDCU.64 UR6, c[0x0][0x358] ;  /* 0x00006b00ff0677ac */ /* 0x000ea20008000a00 */
[----:B------:R-:W-:-:S04]  /*0180*/  IMAD R5, R5, R18, R16 ;  /* 0x0000001205057224 */ /* 0x000fc800078e0210 */
[----:B-1----:R-:W-:-:S06]  /*0190*/  IMAD.WIDE.U32 R2, R5, 0x2, R2 ;  /* 0x0000000205027825 */ /* 0x002fcc00078e0002 */
[----:B--2---:R-:W2:Y:S01]  /*01a0*/  LDG.E.U16 R3, desc[UR6][R2.64] ;  /* 0x0000000602037981 */ /* 0x004ea2000c1e1500 */
[----:B------:R-:W-:-:S03]  /*01b0*/  ISETP.NE.AND P0, PT, R4, RZ, PT ;  /* 0x000000ff0400720c */ /* 0x000fc60003f05270 */
[----:B--2---:R1:W-:Y:S01]  /*01c0*/  STS.U16 [R0], R3 ;  /* 0x0000000300007388 */ /* 0x0043e20000000400 */
[----:B------:R-:W-:Y:S09]  /*01d0*/  BAR.SYNC.DEFER_BLOCKING 0x0 ;  /* 0x0000000000007b1d */ /* 0x000ff20000010000 */
[----:B------:R-:W-:Y:S05]  /*01e0*/  @P0 EXIT ;  /* 0x000000000000094d */ /* 0x000fea0003800000 */
[----:B------:R-:W-:-:S13]  /*01f0*/  ISETP.GT.U32.AND P0, PT, R7, 0x1, PT ;  /* 0x000000010700780c */ /* 0x000fda0003f04070 */
[----:B01----:R-:W-:-:S06]  /*0200*/  @!P0 LEA R0, R13, UR4, 0x1 ;  /* 0x000000040d008c11 */ /* 0x003fcc000f8e08ff */
[----:B------:R-:W0:Y:S02]  /*0210*/  @!P0 LDS.U16 R0, [R0] ;  /* 0x0000000000008984 */ /* 0x000e240000000400 */
[----:B0-----:R-:W-:Y:S01]  /*0220*/  @!P0 PRMT R3, R0, 0x7610, R3 ;  /* 0x0000761000038816 */ /* 0x001fe20000000003 */
[----:B------:R-:W-:Y:S06]  /*0230*/  @!P0 BRA `(.L_x_1591) ;  /* 0x0000000400408947 */ /* 0x000fec0003800000 */
[----:B------:R-:W-:Y:S01]  /*0240*/  LEA R5, R13, UR4, 0x1 ;  /* 0x000000040d057c11 */ /* 0x000fe2000f8e08ff */
[C---:B------:R-:W-:Y:S02]  /*0250*/  VIADD R0, R7.reuse, 0xfffffffe ;  /* 0xfffffffe07007836 */ /* 0x040fe40000000000 */
[----:B------:R-:W-:Y:S02]  /*0260*/  VIADD R7, R7, 0xffffffff ;  /* 0xffffffff07077836 */ /* 0x000fe40000000000 */
[----:B------:R0:W1:Y:S01]  /*0270*/  LDS.U16 R3, [R5] ;  /* 0x0000000005037984 */ /* 0x0000620000000400 */
[----:B------:R-:W-:Y:S01]  /*0280*/  ISETP.GE.U32.AND P0, PT, R0, 0x7, PT ;  /* 0x000000070000780c */ /* 0x000fe20003f06070 */
[----:B------:R-:W-:Y:S01]  /*0290*/  IMAD.MOV.U32 R11, RZ, RZ, 0x1 ;  /* 0x00000001ff0b7424 */ /* 0x000fe200078e00ff */
[----:B------:R-:W-:-:S11]  /*02a0*/  LOP3.LUT R9, R7, 0x7, RZ, 0xc0, !PT ;  /* 0x0000000707097812 */ /* 0x000fd600078ec0ff */
[----:B0-----:R-:W-:Y:S05]  /*02b0*/  @!P0 BRA `(.L_x_1592) ;  /* 0x00000000008c8947 */ /* 0x001fea0003800000 */
[----:B------:R-:W-:Y:S01]  /*02c0*/  USHF.L.U32 UR5, UR8, 0x1, URZ ;  /* 0x0000000108057899 */ /* 0x000fe200080006ff */
[----:B------:R-:W-:Y:S01]  /*02d0*/  LOP3.LUT R15, R7, 0xfffffff8, RZ, 0xc0, !PT ;  /* 0xfffffff8070f7812 */ /* 0x000fe200078ec0ff */
[----:B------:R-:W-:-:S03]  /*02e0*/  IMAD.MOV.U32 R11, RZ, RZ, RZ ;  /* 0x000000ffff0b7224 */ /* 0x000fc600078e00ff */
[----:B------:R-:W-:Y:S02]  /*02f0*/  IADD3 R15, PT, PT, -R15, RZ, RZ ;  /* 0x000000ff0f0f7210 */ /* 0x000fe40007ffe1ff */
[----:B------:R-:W-:Y:S01]  /*0300*/  LEA R20, R13, UR5, 0x1 ;  /* 0x000000050d147c11 */ /* 0x000fe2000f8e08ff */
[----:B------:R-:W-:-:S04]  /*0310*/  IMAD.MOV.U32 R13, RZ, RZ, 0x1 ;  /* 0x00000001ff0d7424 */ /* 0x000fc800078e00ff */
[----:B------:R-:W-:-:S07]  /*0320*/  VIADD R20, R20, UR4 ;  /* 0x0000000414147c36 */ /* 0x000fce0008000000 */
.L_x_1593:
[----:B------:R-:W-:Y:S01]  /*0330*/  IMAD R0, R13, UR8, RZ ;  /* 0x000000080d007c24 */ /* 0x000fe2000f8e02ff */
[----:B------:R-:W0:Y:S01]  /*0340*/  LDC R21, c[0x0][0x360] ;  /* 0x0000d800ff157b82 */ /* 0x000e220000000800 */
[----:B------:R-:W-:Y:S02]  /*0350*/  VIADD R15, R15, 0x8 ;  /* 0x000000080f0f7836 */ /* 0x000fe40000000000 */
[----:B------:R-:W-:Y:S02]  /*0360*/  IMAD R2, R0, 0x2, R5 ;  /* 0x0000000200027824 */ /* 0x000fe400078e0205 */
[----:B------:R0:W-:Y:S01]  /*0370*/  LDS.U16 R0, [R20] ;  /* 0x0000000014007984 */ /* 0x0001e20000000400 */
[----:B------:R-:W-:Y:S01]  /*0380*/  ISETP.NE.AND P0, PT, R15, RZ, PT ;  /* 0x000000ff0f00720c */ /* 0x000fe20003f05270 */
[----:B------:R-:W-:Y:S02]  /*0390*/  VIADD R4, R2, UR5 ;  /* 0x0000000502047c36 */ /* 0x000fe40008000000 */
[----:B------:R-:W1:Y:S01]  /*03a0*/  LDS.U16 R2, [R2+UR5] ;  /* 0x0000000502027984 */ /* 0x000e620008000400 */
[----:B------:R-:W-:-:S02]  /*03b0*/  VIADD R11, R11, 0x8 ;  /* 0x000000080b0b7836 */ /* 0x000fc40000000000 */
[----:B------:R-:W-:Y:S02]  /*03c0*/  VIADD R6, R4, UR5 ;  /* 0x0000000504067c36 */ /* 0x000fe40008000000 */
[----:B------:R-:W-:Y:S01]  /*03d0*/  LDS.U16 R4, [R4+UR5] ;  /* 0x0000000504047984 */ /* 0x000fe20008000400 */
[----:B------:R-:W-:Y:S02]  /*03e0*/  VIADD R13, R13, 0x8 ;  /* 0x000000080d0d7836 */ /* 0x000fe40000000000 */
[----:B------:R-:W-:Y:S02]  /*03f0*/  IADD3 R8, PT, PT, R6, UR5, RZ ;  /* 0x0000000506087c10 */ /* 0x000fe4000fffe0ff */
[----:B------:R-:W2:Y:S03]  /*0400*/  LDS.U16 R6, [R6+UR5] ;  /* 0x0000000506067984 */ /* 0x000ea60008000400 */
[----:B------:R-:W-:-:S02]  /*0410*/  VIADD R10, R8, UR5 ;  /* 0x00000005080a7c36 */ /* 0x000fc40008000000 */
[----:B------:R-:W-:Y:S01]  /*0420*/  LDS.U16 R8, [R8+UR5] ;  /* 0x0000000508087984 */ /* 0x000fe20008000400 */
[----:B0-----:R-:W-:Y:S01]  /*0430*/  LEA R20, R21, R20, 0x4 ;  /* 0x0000001415147211 */ /* 0x001fe200078e20ff */
[----:B------:R-:W-:Y:S02]  /*0440*/  VIADD R12, R10, UR5 ;  /* 0x000000050a0c7c36 */ /* 0x000fe40008000000 */
[----:B------:R-:W0:Y:S02]  /*0450*/  LDS.U16 R10, [R10+UR5] ;  /* 0x000000050a0a7984 */ /* 0x000e240008000400 */
[----:B------:R-:W-:Y:S02]  /*0460*/  VIADD R14, R12, UR5 ;  /* 0x000000050c0e7c36 */ /* 0x000fe40008000000 */
[----:B------:R-:W-:Y:S04]  /*0470*/  LDS.U16 R12, [R12+UR5] ;  /* 0x000000050c0c7984 */ /* 0x000fe80008000400 */
[----:B------:R-:W3:Y:S01]  /*0480*/  LDS.U16 R14, [R14+UR5] ;  /* 0x000000050e0e7984 */ /* 0x000ee20008000400 */
[----:B-1----:R-:W-:-:S04]  /*0490*/  VIMNMX3.U16x2 R2, R3, R0, R2, !PT ;  /* 0x000000000302720f */ /* 0x002fc80007800202 */
[----:B--2---:R-:W-:-:S04]  /*04a0*/  VIMNMX3.U16x2 R2, R2, R4, R6, !PT ;  /* 0x000000040202720f */ /* 0x004fc80007800206 */
[----:B0-----:R-:W-:-:S04]  /*04b0*/  VIMNMX3.U16x2 R6, R2, R8, R10, !PT ;  /* 0x000000080206720f */ /* 0x001fc8000780020a */
[----:B---3--:R-:W-:Y:S01]  /*04c0*/  VIMNMX3.U16x2 R3, R6, R12, R14, !PT ;  /* 0x0000000c0603720f */ /* 0x008fe2000780020e */
[----:B------:R-:W-:Y:S06]  /*04d0*/  @P0 BRA `(.L_x_1593) ;  /* 0xfffffffc00940947 */ /* 0x000fec000383ffff */
[----:B------:R-:W-:-:S07]  /*04e0*/  VIADD R11, R11, 0x1 ;  /* 0x000000010b0b7836 */ /* 0x000fce0000000000 */
.L_x_1592:
[----:B------:R-:W-:-:S13]  /*04f0*/  ISETP.NE.AND P0, PT, R9, RZ, PT ;  /* 0x000000ff0900720c */ /* 0x000fda0003f05270 */
[----:B------:R-:W-:Y:S05]  /*0500*/  @!P0 BRA `(.L_x_1594) ;  /* 0x0000000000888947 */ /* 0x000fea0003800000 */
[----:B------:R-:W-:Y:S02]  /*0510*/  ISETP.GE.U32.AND P0, PT, R9, 0x4, PT ;  /* 0x000000040900780c */ /* 0x000fe40003f06070 */
[----:B------:R-:W-:-:S04]  /*0520*/  LOP3.LUT R8, R7, 0x3, RZ, 0xc0, !PT ;  /* 0x0000000307087812 */ /* 0x000fc800078ec0ff */
[----:B------:R-:W-:-:S07]  /*0530*/  ISETP.NE.AND P1, PT, R8, RZ, PT ;  /* 0x000000ff0800720c */ /* 0x000fce0003f25270 */
[----:B------:R-:W-:Y:S06]  /*0540*/  @!P0 BRA `(.L_x_1595) ;  /* 0x0000000000348947 */ /* 0x000fec0003800000 */
[----:B------:R-:W0:Y:S01]  /*0550*/  LDC R9, c[0x0][0x360] ;  /* 0x0000d800ff097b82 */ /* 0x000e220000000800 */
[C---:B------:R-:W-:Y:S02]  /*0560*/  IMAD R0, R11.reuse, UR8, RZ ;  /* 0x000000080b007c24 */ /* 0x040fe4000f8e02ff */
[----:B------:R-:W-:Y:S02]  /*0570*/  VIADD R11, R11, 0x4 ;  /* 0x000000040b0b7836 */ /* 0x000fe40000000000 */
[----:B------:R-:W-:-:S05]  /*0580*/  IMAD R0, R0, 0x2, R5 ;  /* 0x0000000200007824 */ /* 0x000fca00078e0205 */
[C---:B0-----:R-:W-:Y:S02]  /*0590*/  LEA R2, R9.reuse, R0, 0x1 ;  /* 0x0000000009027211 */ /* 0x041fe400078e08ff */
[----:B------:R-:W-:Y:S03]  /*05a0*/  LDS.U16 R0, [R0] ;  /* 0x0000000000007984 */ /* 0x000fe60000000400 */
[C---:B------:R-:W-:Y:S02]  /*05b0*/  IMAD R4, R9.reuse, 0x2, R2 ;  /* 0x0000000209047824 */ /* 0x040fe400078e0202 */
[----:B------:R-:W1:Y:S02]  /*05c0*/  LDS.U16 R2, [R2] ;  /* 0x0000000002027984 */ /* 0x000e640000000400 */
[----:B------:R-:W-:Y:S02]  /*05d0*/  IMAD R6, R9, 0x2, R4 ;  /* 0x0000000209067824 */ /* 0x000fe400078e0204 */
[----:B------:R-:W-:Y:S04]  /*05e0*/  LDS.U16 R4, [R4] ;  /* 0x0000000004047984 */ /* 0x000fe80000000400 */
[----:B------:R-:W0:Y:S01]  /*05f0*/  LDS.U16 R6, [R6] ;  /* 0x0000000006067984 */ /* 0x000e220000000400 */
[----:B-1----:R-:W-:-:S04]  /*0600*/  VIMNMX3.U16x2 R3, R3, R0, R2, !PT ;  /* 0x000000000303720f */ /* 0x002fc80007800202 */
[----:B0-----:R-:W-:-:S07]  /*0610*/  VIMNMX3.U16x2 R3, R3, R4, R6, !PT ;  /* 0x000000040303720f */ /* 0x001fce0007800206 */
.L_x_1595:
[----:B------:R-:W-:Y:S05]  /*0620*/  @!P1 BRA `(.L_x_1594) ;  /* 0x0000000000409947 */ /* 0x000fea0003800000 */
[----:B------:R-:W-:Y:S02]  /*0630*/  ISETP.NE.AND P0, PT, R8, 0x1, PT ;  /* 0x000000010800780c */ /* 0x000fe40003f05270 */
[----:B------:R-:W-:-:S04]  /*0640*/  LOP3.LUT R7, R7, 0x1, RZ, 0xc0, !PT ;  /* 0x0000000107077812 */ /* 0x000fc800078ec0ff */
[----:B------:R-:W-:-:S07]  /*0650*/  ISETP.NE.U32.AND P1, PT, R7, 0x1, PT ;  /* 0x000000010700780c */ /* 0x000fce0003f25070 */
[----:B------:R-:W-:Y:S06]  /*0660*/  @!P0 BRA `(.L_x_1596) ;  /* 0x0000000000208947 */ /* 0x000fec0003800000 */
[----:B------:R-:W0:Y:S01]  /*0670*/  LDC R7, c[0x0][0x360] ;  /* 0x0000d800ff077b82 */ /* 0x000e220000000800 */
[C---:B------:R-:W-:Y:S02]  /*0680*/  IMAD R0, R11.reuse, UR8, RZ ;  /* 0x000000080b007c24 */ /* 0x040fe4000f8e02ff */
[----:B------:R-:W-:Y:S02]  /*0690*/  VIADD R11, R11, 0x2 ;  /* 0x000000020b0b7836 */ /* 0x000fe40000000000 */
[----:B------:R-:W-:-:S05]  /*06a0*/  IMAD R0, R0, 0x2, R5 ;  /* 0x0000000200007824 */ /* 0x000fca00078e0205 */
[----:B0-----:R-:W-:Y:S02]  /*06b0*/  LEA R2, R7, R0, 0x1 ;  /* 0x0000000007027211 */ /* 0x001fe400078e08ff */
[----:B------:R-:W-:Y:S04]  /*06c0*/  LDS.U16 R0, [R0] ;  /* 0x0000000000007984 */ /* 0x000fe80000000400 */
[----:B------:R-:W1:Y:S02]  /*06d0*/  LDS.U16 R2, [R2] ;  /* 0x0000000002027984 */ /* 0x000e640000000400 */
[----:B-1----:R-:W-:-:S07]  /*06e0*/  VIMNMX3.U16x2 R3, R3, R0, R2, !PT ;  /* 0x000000000303720f */ /* 0x002fce0007800202 */
.L_x_1596:
[----:B------:R-:W-:-:S04]  /*06f0*/  @!P1 IMAD R0, R11, UR8, RZ ;  /* 0x000000080b009c24 */ /* 0x000fc8000f8e02ff */
[----:B------:R-:W-:-:S06]  /*0700*/  @!P1 IMAD R0, R0, 0x2, R5 ;  /* 0x0000000200009824 */ /* 0x000fcc00078e0205 */
[----:B------:R-:W1:Y:S02]  /*0710*/  @!P1 LDS.U16 R0, [R0] ;  /* 0x0000000000009984 */ /* 0x000e640000000400 */
[----:B-1----:R-:W-:-:S07]  /*0720*/  @!P1 VIMNMX.U16x2 R3, PT, PT, R3, R0, !PT ;  /* 0x0000000003039248 */ /* 0x002fce0007fe0200 */
.L_x_1594:
[----:B-1----:R0:W-:Y:S02]  /*0730*/  STS.U16 [R5], R3 ;  /* 0x0000000305007388 */ /* 0x0021e40000000400 */
.L_x_1591:
[----:B------:R-:W1:Y:S01]  /*0740*/  LDCU.64 UR10, c[0x0][0x380] ;  /* 0x00007000ff0a77ac */ /* 0x000e620008000a00 */
[----:B------:R-:W-:Y:S02]  /*0750*/  IMAD.MOV.U32 R17, RZ, RZ, RZ ;  /* 0x000000ffff117224 */ /* 0x000fe400078e00ff */
[----:B------:R-:W-:-:S04]  /*0760*/  IMAD.WIDE.U32 R16, R18, UR9, R16 ;  /* 0x0000000912107c25 */ /* 0x000fc8000f8e0010 */
[----:B------:R-:W-:Y:S01]  /*0770*/  IMAD R19, R19, UR9, R17 ;  /* 0x0000000913137c24 */ /* 0x000fe2000f8e0211 */
[----:B-1----:R-:W-:-:S04]  /*0780*/  LEA R4, P0, R16, UR10, 0x1 ;  /* 0x0000000a10047c11 */ /* 0x002fc8000f8008ff */
[----:B0-----:R-:W-:-:S05]  /*0790*/  LEA.HI.X R5, R16, UR11, R19, 0x1, P0 ;  /* 0x0000000b10057c11 */ /* 0x001fca00080f0c13 */
[----:B------:R-:W-:Y:S01]  /*07a0*/  STG.E.U16 desc[UR6][R4.64], R3 ;  /* 0x0000000304007986 */ /* 0x000fe2000c101506 */
[----:B------:R-:W-:Y:S05]  /*07b0*/  EXIT ;  /* 0x000000000000794d */ /* 0x000fea0003800000 */
.L_x_1597:
        /* <DEDUP_REMOVED lines=12> */
.L_x_3555:


//--------------------- .text.contiguous_reduce3_u16 --------------------------
	.section	.text.contiguous_reduce3_u16,"ax",@progbits
	.align	128
        .global         contiguous_reduce3_u16
        .type           contiguous_reduce3_u16,@function
        .size           contiguous_reduce3_u16,(.L_x_3478 - contiguous_reduce3_u16)
        .other          contiguous_reduce3_u16,@"STO_CUDA_ENTRY STV_DEFAULT"
contiguous_reduce3_u16:
.text.contiguous_reduce3_u16:
        /* <DEDUP_REMOVED lines=20> */
[----:B------:R0:W-:Y:S10]  /*0140*/  STS.U16 [R4], RZ ;  /* 0x000000ff04007388 */ /* 0x0001f40000000400 */
        /* <DEDUP_REMOVED lines=22> */
.L_x_1616:
        /* <DEDUP_REMOVED lines=27> */
.L_x_1600:
[----:B------:R-:W-:Y:S01]  /*0460*/  MOV R30, R32 ;  /* 0x00000020001e7202 */ /* 0x000fe20000000f00 */
[----:B------:R-:W-:Y:S01]  /*0470*/  IMAD.MOV.U32 R0, RZ, RZ, R36 ;  /* 0x000000ffff007224 */ /* 0x000fe200078e0024 */
[----:B------:R-:W-:Y:S02]  /*0480*/  MOV R3, R37 ;  /* 0x0000002500037202 */ /* 0x000fe40000000f00 */
[----:B------:R-:W-:-:S07]  /*0490*/  MOV R8, 0x4b0 ;  /* 0x000004b000087802 */ /* 0x000fce0000000f00 */
[----:B01-3--:R-:W-:Y:S05]  /*04a0*/  CALL.REL.NOINC `($__internal_36_$__cuda_sm20_div_s64) ;  /* 0x0000003000b07944 */ /* 0x00bfea0003c00000 */
        /* <DEDUP_REMOVED lines=9> */
.L_x_1601:
        /* <DEDUP_REMOVED lines=33> */
.L_x_1602:
[----:B------:R-:W-:Y:S01]  /*0750*/  IMAD.MOV.U32 R0, RZ, RZ, R36 ;  /* 0x000000ffff007224 */ /* 0x000fe200078e0024 */
[----:B------:R-:W-:Y:S02]  /*0760*/  MOV R3, R37 ;  /* 0x0000002500037202 */ /* 0x000fe40000000f00 */
[----:B------:R-:W-:-:S07]  /*0770*/  MOV R8, 0x790 ;  /* 0x0000079000087802 */ /* 0x000fce0000000f00 */
[----:B---3--:R-:W-:Y:S05]  /*0780*/  CALL.REL.NOINC `($__internal_36_$__cuda_sm20_div_s64) ;  /* 0x0000002c00f87944 */ /* 0x008fea0003c00000 */
        /* <DEDUP_REMOVED lines=10> */
.L_x_1603:
        /* <DEDUP_REMOVED lines=34> */
.L_x_1604:
[----:B------:R-:W-:Y:S01]  /*0a50*/  IMAD.MOV.U32 R30, RZ, RZ, R28 ;  /* 0x000000ffff1e7224 */ /* 0x000fe200078e001c */
[----:B------:R-:W-:Y:S01]  /*0a60*/  MOV R0, R36 ;  /* 0x0000002400007202 */ /* 0x000fe20000000f00 */
[----:B------:R-:W-:Y:S01]  /*0a70*/  IMAD.MOV.U32 R3, RZ, RZ, R37 ;  /* 0x000000ffff037224 */ /* 0x000fe200078e0025 */
[----:B------:R-:W-:-:S07]  /*0a80*/  MOV R8, 0xaa0 ;  /* 0x00000aa000087802 */ /* 0x000fce0000000f00 */
[----:B---3--:R-:W-:Y:S05]  /*0a90*/  CALL.REL.NOINC `($__internal_36_$__cuda_sm20_div_s64) ;  /* 0x0000002c00347944 */ /* 0x008fea0003c00000 */
        /* <DEDUP_REMOVED lines=10> */
.L_x_1605:
        /* <DEDUP_REMOVED lines=33> */
.L_x_1606:
[----:B------:R-:W-:Y:S01]  /*0d50*/  IMAD.MOV.U32 R0, RZ, RZ, R36 ;  /* 0x000000ffff007224 */ /* 0x000fe200078e0024 */
[----:B------:R-:W-:Y:S02]  /*0d60*/  MOV R3, R37 ;  /* 0x0000002500037202 */ /* 0x000fe40000000f00 */
[----:B------:R-:W-:-:S07]  /*0d70*/  MOV R8, 0xd90 ;  /* 0x00000d9000087802 */ /* 0x000fce0000000f00 */
[----:B---3--:R-:W-:Y:S05]  /*0d80*/  CALL.REL.NOINC `($__internal_36_$__cuda_sm20_div_s64) ;  /* 0x0000002800787944 */ /* 0x008fea0003c00000 */
        /* <DEDUP_REMOVED lines=9> */
.L_x_1607:
        /* <DEDUP_REMOVED lines=34> */
.L_x_1608:
[----:B------:R-:W-:Y:S01]  /*1040*/  MOV R30, R28 ;  /* 0x0000001c001e7202 */ /* 0x000fe20000000f00 */
        /* <DEDUP_REMOVED lines=13> */
.L_x_1609:
        /* <DEDUP_REMOVED lines=34> */
.L_x_1610:
        /* <DEDUP_REMOVED lines=14> */
.L_x_1611:
        /* <DEDUP_REMOVED lines=34> */
.L_x_1612:
[----:B------:R-:W-:Y:S01]  /*1640*/  MOV R30, R28 ;  /* 0x0000001c001e7202 */ /* 0x000fe20000000f00 */
        /* <DEDUP_REMOVED lines=14> */
.L_x_1613:
        /* <DEDUP_REMOVED lines=34> */
.L_x_1614:
[----:B------:R-:W-:Y:S01]  /*1950*/  IMAD.MOV.U32 R0, RZ, RZ, R36 ;  /* 0x000000ffff007224 */ /* 0x000fe200078e0024 */
[----:B------:R-:W-:Y:S02]  /*1960*/  MOV R3, R37 ;  /* 0x0000002500037202 */ /* 0x000fe40000000f00 */
[----:B------:R-:W-:-:S07]  /*1970*/  MOV R8, 0x1990 ;  /* 0x0000199000087802 */ /* 0x000fce0000000f00 */
[----:B---3--:R-:W-:Y:S05]  /*1980*/  CALL.REL.NOINC `($__internal_36_$__cuda_sm20_div_s64) ;  /* 0x0000001c00787944 */ /* 0x008fea0003c00000 */
        /* <DEDUP_REMOVED lines=9> */
.L_x_1615:
        /* <DEDUP_REMOVED lines=13> */
.L_x_1599:
        /* <DEDUP_REMOVED lines=33> */
.L_x_1618:
[----:B------:R-:W-:Y:S01]  /*1d00*/  MOV R30, R32 ;  /* 0x00000020001e7202 */ /* 0x000fe20000000f00 */
[----:B------:R-:W-:Y:S01]  /*1d10*/  IMAD.MOV.U32 R0, RZ, RZ, R16 ;  /* 0x000000ffff007224 */ /* 0x000fe200078e0010 */
[----:B------:R-:W-:Y:S02]  /*1d20*/  MOV R3, R17 ;  /* 0x0000001100037202 */ /* 0x000fe40000000f00 */
[----:B------:R-:W-:-:S07]  /*1d30*/  MOV R8, 0x1d50 ;  /* 0x00001d5000087802 */ /* 0x000fce0000000f00 */
[----:B------:R-:W-:Y:S05]  /*1d40*/  CALL.REL.NOINC `($__internal_36_$__cuda_sm20_div_s64) ;  /* 0x0000001800887944 */ /* 0x000fea0003c00000 */
        /* <DEDUP_REMOVED lines=9> */
.L_x_1619:
        /* <DEDUP_REMOVED lines=35> */
.L_x_1620:
        /* <DEDUP_REMOVED lines=13> */
.L_x_1621:
        /* <DEDUP_REMOVED lines=36> */
.L_x_1622:
[----:B------:R-:W-:Y:S01]  /*2320*/  MOV R30, R20 ;  /* 0x00000014001e7202 */ /* 0x000fe20000000f00 */
[----:B------:R-:W-:Y:S01]  /*2330*/  IMAD.MOV.U32 R0, RZ, RZ, R18 ;  /* 0x000000ffff007224 */ /* 0x000fe200078e0012 */
[----:B------:R-:W-:Y:S02]  /*2340*/  MOV R3, R19 ;  /* 0x0000001300037202 */ /* 0x000fe40000000f00 */
[----:B------:R-:W-:-:S07]  /*2350*/  MOV R8, 0x2370 ;  /* 0x0000237000087802 */ /* 0x000fce0000000f00 */
[----:B------:R-:W-:Y:S05]  /*2360*/  CALL.REL.NOINC `($__internal_36_$__cuda_sm20_div_s64) ;  /* 0x0000001400007944 */ /* 0x000fea0003c00000 */
        /* <DEDUP_REMOVED lines=10> */
.L_x_1623:
        /* <DEDUP_REMOVED lines=37> */
.L_x_1624:
[----:B------:R-:W-:Y:S01]  /*2660*/  MOV R0, R18 ;  /* 0x0000001200007202 */ /* 0x000fe20000000f00 */
[----:B------:R-:W-:Y:S01]  /*2670*/  IMAD.MOV.U32 R3, RZ, RZ, R19 ;  /* 0x000000ffff037224 */ /* 0x000fe200078e0013 */
[----:B------:R-:W-:-:S07]  /*2680*/  MOV R8, 0x26a0 ;  /* 0x000026a000087802 */ /* 0x000fce0000000f00 */
[----:B------:R-:W-:Y:S05]  /*2690*/  CALL.REL.NOINC `($__internal_36_$__cuda_sm20_div_s64) ;  /* 0x0000001000347944 */ /* 0x000fea0003c00000 */
        /* <DEDUP_REMOVED lines=8> */
.L_x_1625:
        /* <DEDUP_REMOVED lines=10> */
.L_x_1617:
        /* <DEDUP_REMOVED lines=31> */
.L_x_1627:
[----:B------:R-:W-:Y:S01]  /*29b0*/  MOV R30, R32 ;  /* 0x00000020001e7202 */ /* 0x000fe20000000f00 */
[----:B------:R-:W-:Y:S01]  /*29c0*/  IMAD.MOV.U32 R0, RZ, RZ, R16 ;  /* 0x000000ffff007224 */ /* 0x000fe200078e0010 */
[----:B------:R-:W-:Y:S02]  /*29d0*/  MOV R3, R17 ;  /* 0x0000001100037202 */ /* 0x000fe40000000f00 */
[----:B------:R-:W-:-:S07]  /*29e0*/  MOV R8, 0x2a00 ;  /* 0x00002a0000087802 */ /* 0x000fce0000000f00 */
[----:B------:R-:W-:Y:S05]  /*29f0*/  CALL.REL.NOINC `($__internal_36_$__cuda_sm20_div_s64) ;  /* 0x0000000c005c7944 */ /* 0x000fea0003c00000 */
        /* <DEDUP_REMOVED lines=9> */
.L_x_1628:
        /* <DEDUP_REMOVED lines=36> */
.L_x_1629:
[----:B------:R-:W-:Y:S02]  /*2cd0*/  MOV R0, R18 ;  /* 0x0000001200007202 */ /* 0x000fe40000000f00 */
[----:B------:R-:W-:Y:S02]  /*2ce0*/  MOV R3, R19 ;  /* 0x0000001300037202 */ /* 0x000fe40000000f00 */
[----:B------:R-:W-:-:S07]  /*2cf0*/  MOV R8, 0x2d10 ;  /* 0x00002d1000087802 */ /* 0x000fce0000000f00 */
[----:B------:R-:W-:Y:S05]  /*2d00*/  CALL.REL.NOINC `($__internal_36_$__cuda_sm20_div_s64) ;  /* 0x0000000800987944 */ /* 0x000fea0003c00000 */
        /* <DEDUP_REMOVED lines=8> */
.L_x_1630:
        /* <DEDUP_REMOVED lines=10> */
.L_x_1626:
        /* <DEDUP_REMOVED lines=29> */
.L_x_1631:
[----:B------:R-:W-:-:S07]  /*3000*/  MOV R0, 0x3020 ;  /* 0x0000302000007802 */ /* 0x000fce0000000f00 */
[----:B------:R-:W-:Y:S05]  /*3010*/  CALL.REL.NOINC `($__internal_37_$__cuda_sm20_rem_s64) ;  /* 0x0000000c00207944 */ /* 0x000fea0003c00000 */
[----:B------:R-:W-:Y:S02]  /*3020*/  MOV R8, R3 ;  /* 0x0000000300087202 */ /* 0x000fe40000000f00 */
[----:B------:R-:W-:-:S07]  /*3030*/  MOV R9, R10 ;  /* 0x0000000a00097202 */ /* 0x000fce0000000f00 */
.L_x_1632:
[----:B------:R-:W0:Y:S02]  /*3040*/  LDC.64 R10, c[0x0][0x398] ;  /* 0x0000e600ff0a7b82 */ /* 0x000e240000000a00 */
[----:B0-----:R-:W-:-:S06]  /*3050*/  IMAD.WIDE.U32 R2, R2, 0x8, R10 ;  /* 0x0000000802027825 */ /* 0x001fcc00078e000a */
[----:B------:R-:W2:Y:S02]  /*3060*/  LDG.E.64 R2, desc[UR10][R2.64] ;  /* 0x0000000a02027981 */ /* 0x000ea4000c1e1b00 */
[-C--:B--2---:R-:W-:Y:S02]  /*3070*/  IMAD R11, R3, R8.reuse, RZ ;  /* 0x00000008030b7224 */ /* 0x084fe400078e02ff */
[----:B------:R-:W-:-:S04]  /*3080*/  IMAD.WIDE.U32 R28, R2, R8, R28 ;  /* 0x00000008021c7225 */ /* 0x000fc800078e001c */
[----:B------:R-:W-:-:S04]  /*3090*/  IMAD R11, R2, R9, R11 ;  /* 0x00000009020b7224 */ /* 0x000fc800078e020b */
[----:B------:R-:W-:-:S07]  /*30a0*/  IMAD.IADD R29, R29, 0x1, R11 ;  /* 0x000000011d1d7824 */ /* 0x000fce00078e020b */
.L_x_1598:
[----:B------:R-:W0:Y:S02]  /*30b0*/  LDCU.64 UR12, c[0x0][0x388] ;  /* 0x00007100ff0c77ac */ /* 0x000e240008000a00 */
[----:B0-----:R-:W-:-:S04]  /*30c0*/  LEA R2, P0, R28, UR12, 0x1 ;  /* 0x0000000c1c027c11 */ /* 0x001fc8000f8008ff */
[----:B------:R-:W-:-:S06]  /*30d0*/  LEA.HI.X R3, R28, UR13, R29, 0x1, P0 ;  /* 0x0000000d1c037c11 */ /* 0x000fcc00080f0c1d */
[----:B------:R-:W2:Y:S01]  /*30e0*/  LDG.E.U16 R3, desc[UR10][R2.64] ;  /* 0x0000000a02037981 */ /* 0x000ea2000c1e1500 */
[----:B------:R-:W-:-:S03]  /*30f0*/  ISETP.NE.AND P0, PT, R7, RZ, PT ;  /* 0x000000ff0700720c */ /* 0x000fc60003f05270 */
[----:B--2---:R0:W-:Y:S01]  /*3100*/  STS.U16 [R4], R3 ;  /* 0x0000000304007388 */ /* 0x0041e20000000400 */
[----:B------:R-:W-:Y:S09]  /*3110*/  BAR.SYNC.DEFER_BLOCKING 0x0 ;  /* 0x0000000000007b1d */ /* 0x000ff20000010000 */
[----:B------:R-:W-:Y:S05]  /*3120*/  @P0 EXIT ;  /* 0x000000000000094d */ /* 0x000fea0003800000 */
[----:B------:R-:W-:-:S13]  /*3130*/  ISETP.GT.U32.AND P0, PT, R5, 0x1, PT ;  /* 0x000000010500780c */ /* 0x000fda0003f04070 */
[----:B0-----:R-:W0:Y:S01]  /*3140*/  @!P0 S2R R3, SR_CgaCtaId ;  /* 0x0000000000038919 */ /* 0x001e220000008800 */
[----:B------:R-:W-:-:S04]  /*3150*/  @!P0 MOV R0, 0x400 ;  /* 0x0000040000008802 */ /* 0x000fc80000000f00 */
[----:B0-----:R-:W-:-:S04]  /*3160*/  @!P0 LEA R3, R3, R0, 0x18 ;  /* 0x0000000003038211 */ /* 0x001fc800078ec0ff */
[----:B------:R-:W-:-:S06]  /*3170*/  @!P0 LEA R0, R6, R3, 0x1 ;  /* 0x0000000306008211 */ /* 0x000fcc00078e08ff */
[----:B------:R-:W0:Y:S02]  /*3180*/  @!P0 LDS.U16 R0, [R0] ;  /* 0x0000000000008984 */ /* 0x000e240000000400 */
[----:B0-----:R-:W-:Y:S01]  /*3190*/  @!P0 PRMT R2, R0, 0x7610, R2 ;  /* 0x0000761000028816 */ /* 0x001fe20000000002 */
[----:B------:R-:W-:Y:S06]  /*31a0*/  @!P0 BRA `(.L_x_1633) ;  /* 0x00000004004c8947 */ /* 0x000fec0003800000 */
[----:B------:R-:W0:Y:S01]  /*31b0*/  S2UR UR5, SR_CgaCtaId ;  /* 0x00000000000579c3 */ /* 0x000e220000008800 */
[----:B------:R-:W-:Y:S01]  /*31c0*/  UMOV UR4, 0x400 ;  /* 0x0000040000047882 */ /* 0x000fe20000000000 */
[C---:B------:R-:W-:Y:S01]  /*31d0*/  IADD3 R0, PT, PT, R5.reuse, -0x2, RZ ;  /* 0xfffffffe05007810 */ /* 0x040fe20007ffe0ff */
[----:B------:R-:W-:-:S03]  /*31e0*/  VIADD R5, R5, 0xffffffff ;  /* 0xffffffff05057836 */ /* 0x000fc60000000000 */
[----:B------:R-:W-:Y:S01]  /*31f0*/  ISETP.GE.U32.AND P0, PT, R0, 0x7, PT ;  /* 0x000000070000780c */ /* 0x000fe20003f06070 */
[----:B------:R-:W-:Y:S01]  /*3200*/  HFMA2 R0, -RZ, RZ, 0, 5.9604644775390625e-08 ;  /* 0x00000001ff007431 */ /* 0x000fe200000001ff */
[----:B------:R-:W-:Y:S01]  /*3210*/  LOP3.LUT R7, R5, 0x7, RZ, 0xc0, !PT ;  /* 0x0000000705077812 */ /* 0x000fe200078ec0ff */
[----:B0-----:R-:W-:-:S06]  /*3220*/  ULEA UR4, UR5, UR4, 0x18 ;  /* 0x0000000405047291 */ /* 0x001fcc000f8ec0ff */
[----:B------:R-:W-:-:S05]  /*3230*/  LEA R3, R6, UR4, 0x1 ;  /* 0x0000000406037c11 */ /* 0x000fca000f8e08ff */
[----:B------:R0:W1:Y:S01]  /*3240*/  LDS.U16 R2, [R3] ;  /* 0x0000000003027984 */ /* 0x0000620000000400 */
        /* <DEDUP_REMOVED lines=8> */
.L_x_1635:
[----:B------:R-:W-:Y:S01]  /*32d0*/  IMAD R0, R13, UR7, RZ ;  /* 0x000000070d007c24 */ /* 0x000fe2000f8e02ff */
[----:B------:R-:W2:Y:S01]  /*32e0*/  LDC R20, c[0x0][0x360] ;  /* 0x0000d800ff147b82 */ /* 0x000ea20000000800 */
[----:B------:R-:W-:Y:S01]  /*32f0*/  IADD3 R9, PT, PT, R9, 0x8, RZ ;  /* 0x0000000809097810 */ /* 0x000fe20007ffe0ff */
[----:B------:R-:W-:Y:S01]  /*3300*/  VIADD R17, R17, 0x8 ;  /* 0x0000000811117836 */ /* 0x000fe20000000000 */
[----:B------:R-:W-:Y:S01]  /*3310*/  IADD3 R13, PT, PT, R13, 0x8, RZ ;  /* 0x000000080d0d7810 */ /* 0x000fe20007ffe0ff */
[----:B------:R-:W-:Y:S01]  /*3320*/  IMAD R4, R0, 0x2, R3 ;  /* 0x0000000200047824 */ /* 0x000fe200078e0203 */
[----:B------:R-:W-:Y:S01]  /*3330*/  ISETP.NE.AND P0, PT, R9, RZ, PT ;  /* 0x000000ff0900720c */ /* 0x000fe20003f05270 */
[----:B------:R2:W-:Y:S03]  /*3340*/  LDS.U16 R0, [R11] ;  /* 0x000000000b007984 */ /* 0x0005e60000000400 */
[----:B------:R-:W-:-:S02]  /*3350*/  IADD3 R16, PT, PT, R4, UR5, RZ ;  /* 0x0000000504107c10 */ /* 0x000fc4000fffe0ff */
[----:B------:R-:W1:Y:S02]  /*3360*/  LDS.U16 R4, [R4+UR5] ;  /* 0x0000000504047984 */ /* 0x000e640008000400 */
[----:B------:R-:W-:Y:S02]  /*3370*/  IADD3 R18, PT, PT, R16, UR5, RZ ;  /* 0x0000000510127c10 */ /* 0x000fe4000fffe0ff */
[----:B------:R-:W-:Y:S03]  /*3380*/  LDS.U16 R16, [R16+UR5] ;  /* 0x0000000510107984 */ /* 0x000fe60008000400 */
[----:B------:R-:W-:Y:S02]  /*3390*/  VIADD R12, R18, UR5 ;  /* 0x00000005120c7c36 */ /* 0x000fe40008000000 */
[----:B------:R-:W3:Y:S03]  /*33a0*/  LDS.U16 R18, [R18+UR5] ;  /* 0x0000000512127984 */ /* 0x000ee60008000400 */
[----:B------:R-:W-:-:S02]  /*33b0*/  IADD3 R8, PT, PT, R12, UR5, RZ ;  /* 0x000000050c087c10 */ /* 0x000fc4000fffe0ff */
[----:B------:R-:W-:Y:S01]  /*33c0*/  LDS.U16 R12, [R12+UR5] ;  /* 0x000000050c0c7984 */ /* 0x000fe20008000400 */
[----:B--2---:R-:W-:Y:S02]  /*33d0*/  LEA R11, R20, R11, 0x4 ;  /* 0x0000000b140b7211 */ /* 0x004fe400078e20ff */
[----:B------:R-:W-:Y:S02]  /*33e0*/  IADD3 R10, PT, PT, R8, UR5, RZ ;  /* 0x00000005080a7c10 */ /* 0x000fe4000fffe0ff */
[----:B------:R-:W2:Y:S03]  /*33f0*/  LDS.U16 R8, [R8+UR5] ;  /* 0x0000000508087984 */ /* 0x000ea60008000400 */
[----:B------:R-:W-:Y:S02]  /*3400*/  VIADD R6, R10, UR5 ;  /* 0x000000050a067c36 */ /* 0x000fe40008000000 */
[----:B------:R-:W-:Y:S04]  /*3410*/  LDS.U16 R10, [R10+UR5] ;  /* 0x000000050a0a7984 */ /* 0x000fe80008000400 */
[----:B------:R-:W4:Y:S01]  /*3420*/  LDS.U16 R6, [R6+UR5] ;  /* 0x0000000506067984 */ /* 0x000f220008000400 */
[----:B-1----:R-:W-:-:S04]  /*3430*/  VIMNMX3.U16x2 R0, R2, R0, R4, !PT ;  /* 0x000000000200720f */ /* 0x002fc80007800204 */
[----:B---3--:R-:W-:-:S04]  /*3440*/  VIMNMX3.U16x2 R4, R0, R16, R18, !PT ;  /* 0x000000100004720f */ /* 0x008fc80007800212 */
[----:B--2---:R-:W-:-:S04]  /*3450*/  VIMNMX3.U16x2 R4, R4, R12, R8, !PT ;  /* 0x0000000c0404720f */ /* 0x004fc80007800208 */
[----:B----4-:R-:W-:Y:S01]  /*3460*/  VIMNMX3.U16x2 R2, R4, R10, R6, !PT ;  /* 0x0000000a0402720f */ /* 0x010fe20007800206 */
[----:B------:R-:W-:Y:S06]  /*3470*/  @P0 BRA `(.L_x_1635) ;  /* 0xfffffffc00940947 */ /* 0x000fec000383ffff */
[----:B------:R-:W-:-:S07]  /*3480*/  IADD3 R0, PT, PT, R17, 0x1, RZ ;  /* 0x0000000111007810 */ /* 0x000fce0007ffe0ff */
.L_x_1634:
        /* <DEDUP_REMOVED lines=10> */
[C---:B--2---:R-:W-:Y:S02]  /*3530*/  LEA R6, R9.reuse, R4, 0x1 ;  /* 0x0000000409067211 */ /* 0x044fe400078e08ff */
[----:B------:R-:W-:Y:S02]  /*3540*/  LDS.U16 R4, [R4] ;  /* 0x0000000004047984 */ /* 0x000fe40000000400 */
[C---:B------:R-:W-:Y:S02]  /*3550*/  LEA R7, R9.reuse, R6, 0x1 ;  /* 0x0000000609077211 */ /* 0x040fe400078e08ff */
[----:B------:R-:W1:Y:S03]  /*3560*/  LDS.U16 R6, [R6] ;  /* 0x0000000006067984 */ /* 0x000e660000000400 */
[----:B------:R-:W-:Y:S01]  /*3570*/  IMAD R9, R9, 0x2, R7 ;  /* 0x0000000209097824 */ /* 0x000fe200078e0207 */
[----:B------:R-:W-:Y:S04]  /*3580*/  LDS.U16 R8, [R7] ;  /* 0x0000000007087984 */ /* 0x000fe80000000400 */
[----:B------:R-:W2:Y:S01]  /*3590*/  LDS.U16 R10, [R9] ;  /* 0x00000000090a7984 */ /* 0x000ea20000000400 */
[----:B-1----:R-:W-:-:S04]  /*35a0*/  VIMNMX3.U16x2 R2, R2, R4, R6, !PT ;  /* 0x000000040202720f */ /* 0x002fc80007800206 */
[----:B--2---:R-:W-:-:S07]  /*35b0*/  VIMNMX3.U16x2 R2, R2, R8, R10, !PT ;  /* 0x000000080202720f */ /* 0x004fce000780020a */
.L_x_1637:
        /* <DEDUP_REMOVED lines=10> */
[----:B------:R-:W-:Y:S04]  /*3660*/  LDS.U16 R4, [R4] ;  /* 0x0000000004047984 */ /* 0x000fe80000000400 */
[----:B------:R-:W1:Y:S02]  /*3670*/  LDS.U16 R6, [R5] ;  /* 0x0000000005067984 */ /* 0x000e640000000400 */
[----:B-1----:R-:W-:-:S07]  /*3680*/  VIMNMX3.U16x2 R2, R2, R4, R6, !PT ;  /* 0x000000040202720f */ /* 0x002fce0007800206 */
.L_x_1638:
[----:B------:R-:W-:-:S05]  /*3690*/  @!P1 IMAD R0, R0, UR7, RZ ;  /* 0x0000000700009c24 */ /* 0x000fca000f8e02ff */
[----:B------:R-:W-:-:S06]  /*36a0*/  @!P1 LEA R0, R0, R3, 0x1 ;  /* 0x0000000300009211 */ /* 0x000fcc00078e08ff */
[----:B------:R-:W1:Y:S02]  /*36b0*/  @!P1 LDS.U16 R0, [R0] ;  /* 0x0000000000009984 */ /* 0x000e640000000400 */
[----:B-1----:R-:W-:-:S07]  /*36c0*/  @!P1 VIMNMX.U16x2 R2, PT, PT, R2, R0, !PT ;  /* 0x0000000002029248 */ /* 0x002fce0007fe0200 */
.L_x_1636:
[----:B-1----:R1:W-:Y:S02]  /*36d0*/  STS.U16 [R3], R2 ;  /* 0x0000000203007388 */ /* 0x0023e40000000400 */
.L_x_1633:
[----:B------:R-:W2:Y:S01]  /*36e0*/  LDC.64 R4, c[0x0][0x3a8] ;  /* 0x0000ea00ff047b82 */ /* 0x000ea20000000a00 */
[----:B------:R-:W3:Y:S01]  /*36f0*/  LDCU.64 UR4, c[0x0][0x380] ;  /* 0x00007000ff0477ac */ /* 0x000ee20008000a00 */
[----:B------:R-:W-:Y:S02]  /*3700*/  IMAD.MOV.U32 R15, RZ, RZ, RZ ;  /* 0x000000ffff0f7224 */ /* 0x000fe400078e00ff */
[----:B--2---:R-:W-:-:S04]  /*3710*/  IMAD.WIDE.U32 R14, R4, UR8, R14 ;  /* 0x00000008040e7c25 */ /* 0x004fc8000f8e000e */
[----:B01----:R-:W-:Y:S01]  /*3720*/  IMAD R3, R5, UR8, R15 ;  /* 0x0000000805037c24 */ /* 0x003fe2000f8e020f */
[----:B---3--:R-:W-:-:S04]  /*3730*/  LEA R4, P0, R14, UR4, 0x1 ;  /* 0x000000040e047c11 */ /* 0x008fc8000f8008ff */
[----:B------:R-:W-:-:S05]  /*3740*/  LEA.HI.X R5, R14, UR5, R3, 0x1, P0 ;  /* 0x000000050e057c11 */ /* 0x000fca00080f0c03 */
[----:B------:R-:W-:Y:S01]  /*3750*/  STG.E.U16 desc[UR10][R4.64], R2 ;  /* 0x0000000204007986 */ /* 0x000fe2000c10150a */
[----:B------:R-:W-:Y:S05]  /*3760*/  EXIT ;  /* 0x000000000000794d */ /* 0x000fea0003800000 */
        .weak           $__internal_36_$__cuda_sm20_div_s64
        .type           $__internal_36_$__cuda_sm20_div_s64,@function
        .size           $__internal_36_$__cuda_sm20_div_s64,($__internal_37_$__cuda_sm20_rem_s64 - $__internal_36_$__cuda_sm20_div_s64)
$__internal_36_$__cuda_sm20_div_s64:
        /* <DEDUP_REMOVED lines=82> */
[----:B------:R-:W-:Y:S06]  /*3c90*/  RET.REL.NODEC R8 `(contiguous_reduce3_u16) ;  /* 0xffffffc008d87950 */ /* 0x000fec0003c3ffff */
        .weak           $__internal_37_$__cuda_sm20_rem_s64
        .type           $__internal_37_$__cuda_sm20_rem_s64,@function
        .size           $__internal_37_$__cuda_sm20_rem_s64,(.L_x_3478 - $__internal_37_$__cuda_sm20_rem_s64)
$__internal_37_$__cuda_sm20_rem_s64:
        /* <DEDUP_REMOVED lines=66> */
[----:B------:R-:W-:Y:S06]  /*40c0*/  RET.REL.NODEC R8 `(contiguous_reduce3_u16) ;  /* 0xffffffbc08cc7950 */ /* 0x000fec0003c3ffff */
.L_x_1639:
        /* <DEDUP_REMOVED lines=11> */
.L_x_3478:


//--------------------- .text.contiguous_reduce22_u16 --------------------------
	.section	.text.contiguous_reduce22_u16,"ax",@progbits
	.align	128
        .global         contiguous_reduce22_u16
        .type           contiguous_reduce22_u16,@function
        .size           contiguous_reduce22_u16,(.L_x_3557 - contiguous_reduce22_u16)
        .other          contiguous_reduce22_u16,@"STO_CUDA_ENTRY STV_DEFAULT"
contiguous_reduce22_u16:
.text.contiguous_reduce22_u16:
        /* <DEDUP_REMOVED lines=27> */
[----:B------:R-:W-:Y:S01]  /*01b0*/  UMOV UR4, 0x400 ;  /* 0x0000040000047882 */ /* 0x000fe20000000000 */
[----:B------:R-:W-:Y:S01]  /*01c0*/  BSSY.RECONVERGENT B0, `(.L_x_1640) ;  /* 0x0000015000007945 */ /* 0x000fe20003800200 */
[----:B------:R-:W-:Y:S02]  /*01d0*/  ISETP.GE.U32.AND P1, PT, R2, 0x42, PT ;  /* 0x000000420200780c */ /* 0x000fe40003f26070 */
[----:B------:R-:W-:Y:S01]  /*01e0*/  ISETP.GT.U32.AND P2, PT, R0, 0x1f, PT ;  /* 0x0000001f0000780c */ /* 0x000fe20003f44070 */
[----:B0-----:R-:W-:-:S06]  /*01f0*/  ULEA UR4, UR5, UR4, 0x18 ;  /* 0x0000000405047291 */ /* 0x001fcc000f8ec0ff */
[----:B------:R-:W-:-:S05]  /*0200*/  LEA R3, R0, UR4, 0x1 ;  /* 0x0000000400037c11 */ /* 0x000fca000f8e08ff */
[----:B------:R0:W-:Y:S01]  /*0210*/  STS.U16 [R3], RZ ;  /* 0x000000ff03007388 */ /* 0x0001e20000000400 */
[----:B--2---:R-:W-:-:S05]  /*0220*/  @!P0 VIMNMX.U16x2 R6, PT, PT, R8, R12, !PT ;  /* 0x0000000c08068248 */ /* 0x004fca0007fe0200 */
        /* <DEDUP_REMOVED lines=14> */
.L_x_1641:
[----:B------:R-:W-:Y:S05]  /*0310*/  BSYNC.RECONVERGENT B0 ;  /* 0x0000000000007941 */ /* 0x000fea0003800200 */
.L_x_1640:
[----:B------:R-:W-:Y:S06]  /*0320*/  BAR.SYNC.DEFER_BLOCKING 0x0 ;  /* 0x0000000000007b1d */ /* 0x000fec0000010000 */
[----:B------:R-:W-:Y:S05]  /*0330*/  @!P1 BRA `(.L_x_1642) ;  /* 0x0000000000309947 */ /* 0x000fea0003800000 */
.L_x_1643:
[----:B------:R-:W-:-:S04]  /*0340*/  SHF.R.U32.HI R7, RZ, 0x1, R2 ;  /* 0x00000001ff077819 */ /* 0x000fc80000011602 */
[----:B------:R-:W-:-:S13]  /*0350*/  ISETP.GE.U32.AND P0, PT, R0, R7, PT ;  /* 0x000000070000720c */ /* 0x000fda0003f06070 */
[----:B------:R-:W-:-:S05]  /*0360*/  @!P0 LOP3.LUT R4, R2, 0x7fe, RZ, 0xc0, !PT ;  /* 0x000007fe02048812 */ /* 0x000fca00078ec0ff */
[----:B------:R-:W-:Y:S02]  /*0370*/  @!P0 IMAD.IADD R5, R3, 0x1, R4 ;  /* 0x0000000103058824 */ /* 0x000fe400078e0204 */
[----:B------:R-:W-:Y:S04]  /*0380*/  @!P0 LDS.U16 R4, [R3] ;  /* 0x0000000003048984 */ /* 0x000fe80000000400 */
[----:B01----:R-:W0:Y:S02]  /*0390*/  @!P0 LDS.U16 R6, [R5] ;  /* 0x0000000005068984 */ /* 0x003e240000000400 */
[----:B0-----:R-:W-:-:S05]  /*03a0*/  @!P0 VIMNMX.U16x2 R4, PT, PT, R4, R6, !PT ;  /* 0x0000000604048248 */ /* 0x001fca0007fe0200 */
[----:B------:R2:W-:Y:S01]  /*03b0*/  @!P0 STS.U16 [R3], R4 ;  /* 0x0000000403008388 */ /* 0x0005e20000000400 */
[----:B------:R-:W-:Y:S01]  /*03c0*/  BAR.SYNC.DEFER_BLOCKING 0x0 ;  /* 0x0000000000007b1d */ /* 0x000fe20000010000 */
[----:B------:R-:W-:Y:S01]  /*03d0*/  ISETP.GT.U32.AND P0, PT, R2, 0x83, PT ;  /* 0x000000830200780c */ /* 0x000fe20003f04070 */
[----:B------:R-:W-:-:S12]  /*03e0*/  IMAD.MOV.U32 R2, RZ, RZ, R7 ;  /* 0x000000ffff027224 */ /* 0x000fd800078e0007 */
[----:B--2---:R-:W-:Y:S05]  /*03f0*/  @P0 BRA `(.L_x_1643) ;  /* 0xfffffffc00d00947 */ /* 0x004fea000383ffff */
.L_x_1642:
[----:B------:R-:W-:Y:S05]  /*0400*/  @P2 EXIT ;  /* 0x000000000000294d */ /* 0x000fea0003800000 */
[----:B------:R-:W-:Y:S01]  /*0410*/  LDS.U16 R2, [R3] ;  /* 0x0000000003027984 */ /* 0x000fe20000000400 */
[----:B------:R-:W-:-:S03]  /*0420*/  ISETP.NE.AND P0, PT, R0, RZ, PT ;  /* 0x000000ff0000720c */ /* 0x000fc60003f05270 */
[----:B------:R-:W2:Y:S02]  /*0430*/  LDS.U16 R4, [R3+0x40] ;  /* 0x0000400003047984 */ /* 0x000ea40000000400 */
[----:B--2---:R-:W-:-:S04]  /*0440*/  VIMNMX.U16x2 R2, PT, PT, R2, R4, !PT ;  /* 0x0000000402027248 */ /* 0x004fc80007fe0200 */
[----:B------:R-:W-:-:S05]  /*0450*/  PRMT R5, R2, 0x7610, R5 ;  /* 0x0000761002057816 */ /* 0x000fca0000000005 */
[----:B------:R-:W-:Y:S04]  /*0460*/  STS.U16 [R3], R5 ;  /* 0x0000000503007388 */ /* 0x000fe80000000400 */
[----:B------:R-:W-:Y:S04]  /*0470*/  LDS.U16 R2, [R3] ;  /* 0x0000000003027984 */ /* 0x000fe80000000400 */
[----:B------:R-:W2:Y:S02]  /*0480*/  LDS.U16 R4, [R3+0x20] ;  /* 0x0000200003047984 */ /* 0x000ea40000000400 */
[----:B--2---:R-:W-:-:S04]  /*0490*/  VIMNMX.U16x2 R2, PT, PT, R2, R4, !PT ;  /* 0x0000000402027248 */ /* 0x004fc80007fe0200 */
[----:B01----:R-:W-:-:S05]  /*04a0*/  PRMT R6, R2, 0x7610, R6 ;  /* 0x0000761002067816 */ /* 0x003fca0000000006 */
[----:B------:R-:W-:Y:S04]  /*04b0*/  STS.U16 [R3], R6 ;  /* 0x0000000603007388 */ /* 0x000fe80000000400 */
[----:B------:R-:W-:Y:S04]  /*04c0*/  LDS.U16 R2, [R3] ;  /* 0x0000000003027984 */ /* 0x000fe80000000400 */
[----:B------:R-:W0:Y:S02]  /*04d0*/  LDS.U16 R4, [R3+0x10] ;  /* 0x0000100003047984 */ /* 0x000e240000000400 */
[----:B0-----:R-:W-:-:S04]  /*04e0*/  VIMNMX.U16x2 R2, PT, PT, R2, R4, !PT ;  /* 0x0000000402027248 */ /* 0x001fc80007fe0200 */
[----:B------:R-:W-:-:S05]  /*04f0*/  PRMT R7, R2, 0x7610, R7 ;  /* 0x0000761002077816 */ /* 0x000fca0000000007 */
        /* <DEDUP_REMOVED lines=13> */
[----:B0-----:R-:W-:-:S05]  /*05d0*/  VIMNMX.U16x2 R2, PT, PT, R2, R4, !PT ;  /* 0x0000000402027248 */ /* 0x001fca0007fe0200 */
[----:B------:R0:W-:Y:S01]  /*05e0*/  STS.U16 [R3], R2 ;  /* 0x0000000203007388 */ /* 0x0001e20000000400 */
        /* <DEDUP_REMOVED lines=8> */
[----:B------:R-:W1:Y:S01]  /*0670*/  LDS.U16 R5, [UR4] ;  /* 0x00000004ff057984 */ /* 0x000e620008000400 */
[----:B------:R-:W-:Y:S02]  /*0680*/  UMOV UR4, UR6 ;  /* 0x0000000600047c82 */ /* 0x000fe40008000000 */
[----:B--2---:R-:W-:-:S04]  /*0690*/  UIMAD.WIDE.U32 UR4, UR7, UR8, UR4 ;  /* 0x00000008070472a5 */ /* 0x004fc8000f8e0004 */
[----:B------:R-:W-:Y:S02]  /*06a0*/  UIMAD UR7, UR7, UR9, UR5 ;  /* 0x00000009070772a4 */ /* 0x000fe4000f8e0205 */
[----:B---3--:R-:W-:-:S04]  /*06b0*/  ULEA UR5, UP0, UR4, UR10, 0x1 ;  /* 0x0000000a04057291 */ /* 0x008fc8000f8008ff */
[----:B------:R-:W-:Y:S02]  /*06c0*/  ULEA.HI.X UR4, UR4, UR11, UR7, 0x1, UP0 ;  /* 0x0000000b04047291 */ /* 0x000fe400080f0c07 */
[----:B0-----:R-:W-:-:S04]  /*06d0*/  IMAD.U32 R2, RZ, RZ, UR5 ;  /* 0x00000005ff027e24 */ /* 0x001fc8000f8e00ff */
[----:B------:R-:W-:-:S05]  /*06e0*/  IMAD.U32 R3, RZ, RZ, UR4 ;  /* 0x00000004ff037e24 */ /* 0x000fca000f8e00ff */
[----:B-1----:R-:W-:Y:S01]  /*06f0*/  STG.E.U16 desc[UR12][R2.64], R5 ;  /* 0x0000000502007986 */ /* 0x002fe2000c10150c */
[----:B------:R-:W-:Y:S05]  /*0700*/  EXIT ;  /* 0x000000000000794d */ /* 0x000fea0003800000 */
.L_x_1644:
        /* <DEDUP_REMOVED lines=15> */
.L_x_3557:


//--------------------- .text.contiguous_reduce2_u16 --------------------------
	.section	.text.contiguous_reduce2_u16,"ax",@progbits
	.align	128
        .global         contiguous_reduce2_u16
        .type           contiguous_reduce2_u16,@function
        .size           contiguous_reduce2_u16,(.L_x_3480 - contiguous_reduce2_u16)
        .other          contiguous_reduce2_u16,@"STO_CUDA_ENTRY STV_DEFAULT"
contiguous_reduce2_u16:
.text.contiguous_reduce2_u16:
        /* <DEDUP_REMOVED lines=18> */
[----:B------:R1:W-:Y:S01]  /*0120*/  STS.U16 [R3], RZ ;  /* 0x000000ff03007388 */ /* 0x0003e20000000400 */
        /* <DEDUP_REMOVED lines=27> */
.L_x_1673:
        /* <DEDUP_REMOVED lines=32> */
.L_x_1650:
[----:B------:R-:W-:Y:S01]  /*04e0*/  MOV R26, R6 ;  /* 0x00000006001a7202 */ /* 0x000fe20000000f00 */
[----:B------:R-:W-:Y:S01]  /*04f0*/  IMAD.MOV.U32 R13, RZ, RZ, R7 ;  /* 0x000000ffff0d7224 */ /* 0x000fe200078e0007 */
[----:B------:R-:W-:Y:S01]  /*0500*/  MOV R14, R34 ;  /* 0x00000022000e7202 */ /* 0x000fe20000000f00 */
[----:B------:R-:W-:Y:S01]  /*0510*/  IMAD.MOV.U32 R11, RZ, RZ, R35 ;  /* 0x000000ffff0b7224 */ /* 0x000fe200078e0023 */
[----:B------:R-:W-:-:S07]  /*0520*/  MOV R12, 0x540 ;  /* 0x00000540000c7802 */ /* 0x000fce0000000f00 */
[----:B-1----:R-:W-:Y:S05]  /*0530*/  CALL.REL.NOINC `($__internal_38_$__cuda_sm20_div_s64) ;  /* 0x0000006400707944 */ /* 0x002fea0003c00000 */
        /* <DEDUP_REMOVED lines=9> */
.L_x_1651:
[----:B------:R-:W-:Y:S05]  /*05d0*/  BSYNC.RECONVERGENT B1 ;  /* 0x0000000000017941 */ /* 0x000fea0003800200 */
.L_x_1649:
        /* <DEDUP_REMOVED lines=34> */
.L_x_1653:
[----:B------:R-:W-:Y:S01]  /*0800*/  IMAD.MOV.U32 R26, RZ, RZ, R20 ;  /* 0x000000ffff1a7224 */ /* 0x000fe200078e0014 */
[----:B------:R-:W-:Y:S01]  /*0810*/  MOV R13, R9 ;  /* 0x00000009000d7202 */ /* 0x000fe20000000f00 */
[----:B------:R-:W-:Y:S01]  /*0820*/  IMAD.MOV.U32 R14, RZ, RZ, R34 ;  /* 0x000000ffff0e7224 */ /* 0x000fe200078e0022 */
[----:B------:R-:W-:Y:S02]  /*0830*/  MOV R11, R35 ;  /* 0x00000023000b7202 */ /* 0x000fe40000000f00 */
[----:B------:R-:W-:-:S07]  /*0840*/  MOV R12, 0x860 ;  /* 0x00000860000c7802 */ /* 0x000fce0000000f00 */
[----:B------:R-:W-:Y:S05]  /*0850*/  CALL.REL.NOINC `($__internal_38_$__cuda_sm20_div_s64) ;  /* 0x0000006000a87944 */ /* 0x000fea0003c00000 */
        /* <DEDUP_REMOVED lines=9> */
.L_x_1654:
[----:B------:R-:W-:Y:S05]  /*08f0*/  BSYNC.RECONVERGENT B1 ;  /* 0x0000000000017941 */ /* 0x000fea0003800200 */
.L_x_1652:
        /* <DEDUP_REMOVED lines=33> */
.L_x_1656:
[----:B------:R-:W-:Y:S01]  /*0b10*/  IMAD.MOV.U32 R26, RZ, RZ, R36 ;  /* 0x000000ffff1a7224 */ /* 0x000fe200078e0024 */
[----:B------:R-:W-:Y:S01]  /*0b20*/  MOV R13, R37 ;  /* 0x00000025000d7202 */ /* 0x000fe20000000f00 */
[----:B------:R-:W-:Y:S01]  /*0b30*/  IMAD.MOV.U32 R14, RZ, RZ, R20 ;  /* 0x000000ffff0e7224 */ /* 0x000fe200078e0014 */
[----:B------:R-:W-:Y:S02]  /*0b40*/  MOV R11, R21 ;  /* 0x00000015000b7202 */ /* 0x000fe40000000f00 */
[----:B------:R-:W-:-:S07]  /*0b50*/  MOV R12, 0xb70 ;  /* 0x00000b70000c7802 */ /* 0x000fce0000000f00 */
[----:B------:R-:W-:Y:S05]  /*0b60*/  CALL.REL.NOINC `($__internal_38_$__cuda_sm20_div_s64) ;  /* 0x0000005c00e47944 */ /* 0x000fea0003c00000 */
        /* <DEDUP_REMOVED lines=10> */
.L_x_1657:
[----:B------:R-:W-:Y:S05]  /*0c10*/  BSYNC.RECONVERGENT B1 ;  /* 0x0000000000017941 */ /* 0x000fea0003800200 */
.L_x_1655:
        /* <DEDUP_REMOVED lines=35> */
.L_x_1659:
[----:B------:R-:W-:Y:S01]  /*0e50*/  MOV R26, R34 ;  /* 0x00000022001a7202 */ /* 0x000fe20000000f00 */
[----:B------:R-:W-:Y:S01]  /*0e60*/  IMAD.MOV.U32 R13, RZ, RZ, R35 ;  /* 0x000000ffff0d7224 */ /* 0x000fe200078e0023 */
[----:B------:R-:W-:Y:S01]  /*0e70*/  MOV R14, R20 ;  /* 0x00000014000e7202 */ /* 0x000fe20000000f00 */
[----:B------:R-:W-:Y:S01]  /*0e80*/  IMAD.MOV.U32 R11, RZ, RZ, R21 ;  /* 0x000000ffff0b7224 */ /* 0x000fe200078e0015 */
[----:B------:R-:W-:-:S07]  /*0e90*/  MOV R12, 0xeb0 ;  /* 0x00000eb0000c7802 */ /* 0x000fce0000000f00 */
[----:B------:R-:W-:Y:S05]  /*0ea0*/  CALL.REL.NOINC `($__internal_38_$__cuda_sm20_div_s64) ;  /* 0x0000005c00147944 */ /* 0x000fea0003c00000 */
        /* <DEDUP_REMOVED lines=11> */
.L_x_1660:
[----:B------:R-:W-:Y:S05]  /*0f60*/  BSYNC.RECONVERGENT B1 ;  /* 0x0000000000017941 */ /* 0x000fea0003800200 */
.L_x_1658:
        /* <DEDUP_REMOVED lines=36> */
.L_x_1662:
        /* <DEDUP_REMOVED lines=16> */
.L_x_1663:
[----:B------:R-:W-:Y:S05]  /*12b0*/  BSYNC.RECONVERGENT B1 ;  /* 0x0000000000017941 */ /* 0x000fea0003800200 */
.L_x_1661:
        /* <DEDUP_REMOVED lines=35> */
.L_x_1665:
        /* <DEDUP_REMOVED lines=17> */
.L_x_1666:
[----:B------:R-:W-:Y:S05]  /*1600*/  BSYNC.RECONVERGENT B1 ;  /* 0x0000000000017941 */ /* 0x000fea0003800200 */
.L_x_1664:
        /* <DEDUP_REMOVED lines=35> */
.L_x_1668:
        /* <DEDUP_REMOVED lines=16> */
.L_x_1669:
[----:B------:R-:W-:Y:S05]  /*1940*/  BSYNC.RECONVERGENT B1 ;  /* 0x0000000000017941 */ /* 0x000fea0003800200 */
.L_x_1667:
        /* <DEDUP_REMOVED lines=35> */
.L_x_1671:
        /* <DEDUP_REMOVED lines=16> */
.L_x_1672:
[----:B------:R-:W-:Y:S05]  /*1c80*/  BSYNC.RECONVERGENT B1 ;  /* 0x0000000000017941 */ /* 0x000fea0003800200 */
.L_x_1670:
        /* <DEDUP_REMOVED lines=8> */
.L_x_1648:
        /* <DEDUP_REMOVED lines=36> */
.L_x_1676:
[----:B------:R-:W-:Y:S01]  /*1f50*/  MOV R26, R6 ;  /* 0x00000006001a7202 */ /* 0x000fe20000000f00 */
[----:B------:R-:W-:Y:S01]  /*1f60*/  IMAD.MOV.U32 R13, RZ, RZ, R7 ;  /* 0x000000ffff0d7224 */ /* 0x000fe200078e0007 */
[----:B------:R-:W-:Y:S01]  /*1f70*/  MOV R14, R16 ;  /* 0x00000010000e7202 */ /* 0x000fe20000000f00 */
[----:B------:R-:W-:Y:S01]  /*1f80*/  IMAD.MOV.U32 R11, RZ, RZ, R17 ;  /* 0x000000ffff0b7224 */ /* 0x000fe200078e0011 */
[----:B------:R-:W-:-:S07]  /*1f90*/  MOV R12, 0x1fb0 ;  /* 0x00001fb0000c7802 */ /* 0x000fce0000000f00 */
[----:B------:R-:W-:Y:S05]  /*1fa0*/  CALL.REL.NOINC `($__internal_38_$__cuda_sm20_div_s64) ;  /* 0x0000004800d47944 */ /* 0x000fea0003c00000 */
        /* <DEDUP_REMOVED lines=9> */
.L_x_1677:
[----:B------:R-:W-:Y:S05]  /*2040*/  BSYNC.RECONVERGENT B1 ;  /* 0x0000000000017941 */ /* 0x000fea0003800200 */
.L_x_1675:
        /* <DEDUP_REMOVED lines=34> */
.L_x_1679:
        /* <DEDUP_REMOVED lines=17> */
.L_x_1680:
[----:B------:R-:W-:Y:S05]  /*2380*/  BSYNC.RECONVERGENT B1 ;  /* 0x0000000000017941 */ /* 0x000fea0003800200 */
.L_x_1678:
        /* <DEDUP_REMOVED lines=36> */
.L_x_1682:
        /* <DEDUP_REMOVED lines=16> */
.L_x_1683:
[----:B------:R-:W-:Y:S05]  /*26d0*/  BSYNC.RECONVERGENT B1 ;  /* 0x0000000000017941 */ /* 0x000fea0003800200 */
.L_x_1681:
        /* <DEDUP_REMOVED lines=35> */
.L_x_1685:
[----:B------:R-:W-:Y:S01]  /*2910*/  MOV R26, R18 ;  /* 0x00000012001a7202 */ /* 0x000fe20000000f00 */
[----:B------:R-:W-:Y:S01]  /*2920*/  IMAD.MOV.U32 R13, RZ, RZ, R19 ;  /* 0x000000ffff0d7224 */ /* 0x000fe200078e0013 */
[----:B------:R-:W-:Y:S01]  /*2930*/  MOV R14, R16 ;  /* 0x00000010000e7202 */ /* 0x000fe20000000f00 */
[----:B------:R-:W-:Y:S01]  /*2940*/  IMAD.MOV.U32 R11, RZ, RZ, R17 ;  /* 0x000000ffff0b7224 */ /* 0x000fe200078e0011 */
[----:B------:R-:W-:-:S07]  /*2950*/  MOV R12, 0x2970 ;  /* 0x00002970000c7802 */ /* 0x000fce0000000f00 */
[----:B------:R-:W-:Y:S05]  /*2960*/  CALL.REL.NOINC `($__internal_38_$__cuda_sm20_div_s64) ;  /* 0x0000004000647944 */ /* 0x000fea0003c00000 */
        /* <DEDUP_REMOVED lines=10> */
.L_x_1686:
[----:B------:R-:W-:Y:S05]  /*2a10*/  BSYNC.RECONVERGENT B1 ;  /* 0x0000000000017941 */ /* 0x000fea0003800200 */
.L_x_1684:
[----:B------:R-:W-:Y:S01]  /*2a20*/  MOV R36, R22 ;  /* 0x0000001600247202 */ /* 0x000fe20000000f00 */
[----:B------:R-:W-:Y:S02]  /*2a30*/  IMAD R11, R11, R38, RZ ;  /* 0x000000260b0b7224 */ /* 0x000fe400078e02ff */
[----:B------:R-:W-:Y:S02]  /*2a40*/  VIADD R8, R8, 0xfffffffe ;  /* 0xfffffffe08087836 */ /* 0x000fe40000000000 */
[----:B------:R-:W-:-:S04]  /*2a50*/  IMAD.WIDE.U32 R22, R38, R10, R36 ;  /* 0x0000000a26167225 */ /* 0x000fc800078e0024 */
[----:B------:R-:W-:-:S05]  /*2a60*/  IMAD R11, R39, R10, R11 ;  /* 0x0000000a270b7224 */ /* 0x000fca00078e020b */
[----:B------:R-:W-:-:S07]  /*2a70*/  IADD3 R23, PT, PT, R23, R11, RZ ;  /* 0x0000000b17177210 */ /* 0x000fce0007ffe0ff */
.L_x_1674:
        /* <DEDUP_REMOVED lines=30> */
.L_x_1688:
[----:B------:R-:W-:Y:S01]  /*2c60*/  MOV R18, R6 ;  /* 0x0000000600127202 */ /* 0x000fe20000000f00 */
[----:B------:R-:W-:Y:S01]  /*2c70*/  IMAD.MOV.U32 R19, RZ, RZ, R7 ;  /* 0x000000ffff137224 */ /* 0x000fe200078e0007 */
[----:B------:R-:W-:Y:S01]  /*2c80*/  MOV R24, R10 ;  /* 0x0000000a00187202 */ /* 0x000fe20000000f00 */
[----:B------:R-:W-:Y:S01]  /*2c90*/  IMAD.MOV.U32 R21, RZ, RZ, R11 ;  /* 0x000000ffff157224 */ /* 0x000fe200078e000b */
[----:B------:R-:W-:-:S07]  /*2ca0*/  MOV R26, 0x2cc0 ;  /* 0x00002cc0001a7802 */ /* 0x000fce0000000f00 */
[----:B------:R-:W-:Y:S05]  /*2cb0*/  CALL.REL.NOINC `($__internal_39_$__cuda_sm20_rem_s64) ;  /* 0x0000004000dc7944 */ /* 0x000fea0003c00000 */
.L_x_1689:
[----:B------:R-:W-:Y:S05]  /*2cc0*/  BSYNC.RECONVERGENT B1 ;  /* 0x0000000000017941 */ /* 0x000fea0003800200 */
.L_x_1687:
        /* <DEDUP_REMOVED lines=30> */
.L_x_1691:
[----:B------:R-:W-:Y:S01]  /*2eb0*/  MOV R24, R10 ;  /* 0x0000000a00187202 */ /* 0x000fe20000000f00 */
[----:B------:R-:W-:Y:S01]  /*2ec0*/  IMAD.MOV.U32 R21, RZ, RZ, R11 ;  /* 0x000000ffff157224 */ /* 0x000fe200078e000b */
[----:B------:R-:W-:Y:S01]  /*2ed0*/  MOV R18, R20 ;  /* 0x0000001400127202 */ /* 0x000fe20000000f00 */
[----:B------:R-:W-:Y:S01]  /*2ee0*/  IMAD.MOV.U32 R19, RZ, RZ, R9 ;  /* 0x000000ffff137224 */ /* 0x000fe200078e0009 */
[----:B------:R-:W-:-:S07]  /*2ef0*/  MOV R26, 0x2f10 ;  /* 0x00002f10001a7802 */ /* 0x000fce0000000f00 */
[----:B------:R-:W-:Y:S05]  /*2f00*/  CALL.REL.NOINC `($__internal_39_$__cuda_sm20_rem_s64) ;  /* 0x0000004000487944 */ /* 0x000fea0003c00000 */
.L_x_1692:
[----:B------:R-:W-:Y:S05]  /*2f10*/  BSYNC.RECONVERGENT B1 ;  /* 0x0000000000017941 */ /* 0x000fea0003800200 */
.L_x_1690:
[----:B------:R-:W-:Y:S02]  /*2f20*/  IMAD R7, R7, R16, RZ ;  /* 0x0000001007077224 */ /* 0x000fe400078e02ff */
[----:B------:R-:W-:-:S04]  /*2f30*/  IMAD.WIDE.U32 R22, R16, R6, R22 ;  /* 0x0000000610167225 */ /* 0x000fc800078e0016 */
[----:B------:R-:W-:-:S05]  /*2f40*/  IMAD R7, R17, R6, R7 ;  /* 0x0000000611077224 */ /* 0x000fca00078e0207 */
[----:B------:R-:W-:-:S07]  /*2f50*/  IADD3 R23, PT, PT, R23, R7, RZ ;  /* 0x0000000717177210 */ /* 0x000fce0007ffe0ff */
.L_x_1647:
[----:B------:R-:W0:Y:S02]  /*2f60*/  LDCU.64 UR4, c[0x0][0x388] ;  /* 0x00007100ff0477ac */ /* 0x000e240008000a00 */
[----:B0-----:R-:W-:Y:S02]  /*2f70*/  LEA R6, P0, R4, UR4, 0x1 ;  /* 0x0000000404067c11 */ /* 0x001fe4000f8008ff */
[----:B------:R-:W-:Y:S02]  /*2f80*/  LEA R8, P1, R22, UR4, 0x1 ;  /* 0x0000000416087c11 */ /* 0x000fe4000f8208ff */
[----:B------:R-:W-:Y:S02]  /*2f90*/  LEA.HI.X R7, R4, UR5, R5, 0x1, P0 ;  /* 0x0000000504077c11 */ /* 0x000fe400080f0c05 */
[----:B------:R-:W-:-:S03]  /*2fa0*/  LEA.HI.X R9, R22, UR5, R23, 0x1, P1 ;  /* 0x0000000516097c11 */ /* 0x000fc600088f0c17 */
[----:B------:R-:W2:Y:S04]  /*2fb0*/  LDG.E.U16 R6, desc[UR12][R6.64] ;  /* 0x0000000c06067981 */ /* 0x000ea8000c1e1500 */
[----:B------:R-:W2:Y:S02]  /*2fc0*/  LDG.E.U16 R8, desc[UR12][R8.64] ;  /* 0x0000000c08087981 */ /* 0x000ea4000c1e1500 */
[----:B--2---:R-:W-:-:S05]  /*2fd0*/  VIMNMX.U16x2 R4, PT, PT, R6, R8, !PT ;  /* 0x0000000806047248 */ /* 0x004fca0007fe0200 */
[----:B------:R0:W-:Y:S01]  /*2fe0*/  STS.U16 [R3], R4 ;  /* 0x0000000403007388 */ /* 0x0001e20000000400 */
[----:B------:R-:W-:Y:S05]  /*2ff0*/  BRA `(.L_x_1693) ;  /* 0x0000003400b87947 */ /* 0x000fea0003800000 */
.L_x_1646:
        /* <DEDUP_REMOVED lines=18> */
.L_x_1720:
        /* <DEDUP_REMOVED lines=30> */
.L_x_1697:
        /* <DEDUP_REMOVED lines=15> */
.L_x_1698:
[----:B------:R-:W-:Y:S05]  /*33f0*/  BSYNC.RECONVERGENT B1 ;  /* 0x0000000000017941 */ /* 0x000fea0003800200 */
.L_x_1696:
        /* <DEDUP_REMOVED lines=39> */
.L_x_1700:
        /* <DEDUP_REMOVED lines=17> */
.L_x_1701:
[----:B------:R-:W-:Y:S05]  /*3780*/  BSYNC.RECONVERGENT B1 ;  /* 0x0000000000017941 */ /* 0x000fea0003800200 */
.L_x_1699:
        /* <DEDUP_REMOVED lines=37> */
.L_x_1703:
        /* <DEDUP_REMOVED lines=17> */
.L_x_1704:
[----:B------:R-:W-:Y:S05]  /*3af0*/  BSYNC.RECONVERGENT B1 ;  /* 0x0000000000017941 */ /* 0x000fea0003800200 */
.L_x_1702:
        /* <DEDUP_REMOVED lines=38> */
.L_x_1706:
[----:B------:R-:W-:Y:S01]  /*3d60*/  IMAD.MOV.U32 R26, RZ, RZ, R20 ;  /* 0x000000ffff1a7224 */ /* 0x000fe200078e0014 */
[----:B------:R-:W-:Y:S01]  /*3d70*/  MOV R13, R21 ;  /* 0x00000015000d7202 */ /* 0x000fe20000000f00 */
[----:B------:R-:W-:Y:S01]  /*3d80*/  IMAD.MOV.U32 R14, RZ, RZ, R36 ;  /* 0x000000ffff0e7224 */ /* 0x000fe200078e0024 */
[----:B------:R-:W-:Y:S02]  /*3d90*/  MOV R11, R37 ;  /* 0x00000025000b7202 */ /* 0x000fe40000000f00 */
[----:B------:R-:W-:-:S07]  /*3da0*/  MOV R12, 0x3dc0 ;  /* 0x00003dc0000c7802 */ /* 0x000fce0000000f00 */
[----:B-1----:R-:W-:Y:S05]  /*3db0*/  CALL.REL.NOINC `($__internal_38_$__cuda_sm20_div_s64) ;  /* 0x0000002c00507944 */ /* 0x002fea0003c00000 */
        /* <DEDUP_REMOVED lines=11> */
.L_x_1707:
[----:B------:R-:W-:Y:S05]  /*3e70*/  BSYNC.RECONVERGENT B1 ;  /* 0x0000000000017941 */ /* 0x000fea0003800200 */
.L_x_1705:
        /* <DEDUP_REMOVED lines=38> */
.L_x_1709:
        /* <DEDUP_REMOVED lines=17> */
.L_x_1710:
[----:B------:R-:W-:Y:S05]  /*41f0*/  BSYNC.RECONVERGENT B1 ;  /* 0x0000000000017941 */ /* 0x000fea0003800200 */
.L_x_1708:
        /* <DEDUP_REMOVED lines=40> */
.L_x_1712:
        /* <DEDUP_REMOVED lines=17> */
.L_x_1713:
[----:B------:R-:W-:Y:S05]  /*4590*/  BSYNC.RECONVERGENT B1 ;  /* 0x0000000000017941 */ /* 0x000fea0003800200 */
.L_x_1711:
        /* <DEDUP_REMOVED lines=40> */
.L_x_1715:
        /* <DEDUP_REMOVED lines=17> */
.L_x_1716:
[----:B------:R-:W-:Y:S05]  /*4930*/  BSYNC.RECONVERGENT B1 ;  /* 0x0000000000017941 */ /* 0x000fea0003800200 */
.L_x_1714:
        /* <DEDUP_REMOVED lines=38> */
.L_x_1718:
        /* <DEDUP_REMOVED lines=17> */
.L_x_1719:
[----:B------:R-:W-:Y:S05]  /*4cb0*/  BSYNC.RECONVERGENT B1 ;  /* 0x0000000000017941 */ /* 0x000fea0003800200 */
.L_x_1717:
        /* <DEDUP_REMOVED lines=15> */
.L_x_1695:
        /* <DEDUP_REMOVED lines=37> */
.L_x_1723:
[----:B------:R-:W-:Y:S01]  /*5000*/  IMAD.MOV.U32 R26, RZ, RZ, R18 ;  /* 0x000000ffff1a7224 */ /* 0x000fe200078e0012 */
[----:B------:R-:W-:Y:S01]  /*5010*/  MOV R13, R19 ;  /* 0x00000013000d7202 */ /* 0x000fe20000000f00 */
[----:B------:R-:W-:Y:S01]  /*5020*/  IMAD.MOV.U32 R14, RZ, RZ, R6 ;  /* 0x000000ffff0e7224 */ /* 0x000fe200078e0006 */
[----:B------:R-:W-:Y:S02]  /*5030*/  MOV R11, R7 ;  /* 0x00000007000b7202 */ /* 0x000fe40000000f00 */
[----:B------:R-:W-:-:S07]  /*5040*/  MOV R12, 0x5060 ;  /* 0x00005060000c7802 */ /* 0x000fce0000000f00 */
[----:B------:R-:W-:Y:S05]  /*5050*/  CALL.REL.NOINC `($__internal_38_$__cuda_sm20_div_s64) ;  /* 0x0000001800a87944 */ /* 0x000fea0003c00000 */
        /* <DEDUP_REMOVED lines=9> */
.L_x_1724:
[----:B------:R-:W-:Y:S05]  /*50f0*/  BSYNC.RECONVERGENT B1 ;  /* 0x0000000000017941 */ /* 0x000fea0003800200 */
.L_x_1722:
        /* <DEDUP_REMOVED lines=39> */
.L_x_1726:
        /* <DEDUP_REMOVED lines=17> */
.L_x_1727:
[----:B------:R-:W-:Y:S05]  /*5480*/  BSYNC.RECONVERGENT B1 ;  /* 0x0000000000017941 */ /* 0x000fea0003800200 */
.L_x_1725:
        /* <DEDUP_REMOVED lines=40> */
.L_x_1729:
[----:B------:R-:W-:Y:S01]  /*5710*/  MOV R26, R18 ;  /* 0x00000012001a7202 */ /* 0x000fe20000000f00 */
[----:B------:R-:W-:Y:S01]  /*5720*/  IMAD.MOV.U32 R14, RZ, RZ, R20 ;  /* 0x000000ffff0e7224 */ /* 0x000fe200078e0014 */
[----:B------:R-:W-:Y:S02]  /*5730*/  MOV R13, R19 ;  /* 0x00000013000d7202 */ /* 0x000fe40000000f00 */
[----:B------:R-:W-:Y:S02]  /*5740*/  MOV R11, R21 ;  /* 0x00000015000b7202 */ /* 0x000fe40000000f00 */
[----:B------:R-:W-:-:S07]  /*5750*/  MOV R12, 0x5770 ;  /* 0x00005770000c7802 */ /* 0x000fce0000000f00 */
[----:B------:R-:W-:Y:S05]  /*5760*/  CALL.REL.NOINC `($__internal_38_$__cuda_sm20_div_s64) ;  /* 0x0000001000e47944 */ /* 0x000fea0003c00000 */
        /* <DEDUP_REMOVED lines=11> */
.L_x_1730:
[----:B------:R-:W-:Y:S05]  /*5820*/  BSYNC.RECONVERGENT B1 ;  /* 0x0000000000017941 */ /* 0x000fea0003800200 */
.L_x_1728:
        /* <DEDUP_REMOVED lines=40> */
.L_x_1732:
[----:B------:R-:W-:Y:S01]  /*5ab0*/  MOV R26, R18 ;  /* 0x00000012001a7202 */ /* 0x000fe20000000f00 */
[----:B------:R-:W-:Y:S01]  /*5ac0*/  IMAD.MOV.U32 R13, RZ, RZ, R19 ;  /* 0x000000ffff0d7224 */ /* 0x000fe200078e0013 */
[----:B------:R-:W-:Y:S02]  /*5ad0*/  MOV R14, R20 ;  /* 0x00000014000e7202 */ /* 0x000fe40000000f00 */
[----:B------:R-:W-:Y:S02]  /*5ae0*/  MOV R11, R21 ;  /* 0x00000015000b7202 */ /* 0x000fe40000000f00 */
[----:B------:R-:W-:-:S07]  /*5af0*/  MOV R12, 0x5b10 ;  /* 0x00005b10000c7802 */ /* 0x000fce0000000f00 */
[----:B------:R-:W-:Y:S05]  /*5b00*/  CALL.REL.NOINC `($__internal_38_$__cuda_sm20_div_s64) ;  /* 0x0000000c00fc7944 */ /* 0x000fea0003c00000 */
        /* <DEDUP_REMOVED lines=11> */
.L_x_1733:
[----:B------:R-:W-:Y:S05]  /*5bc0*/  BSYNC.RECONVERGENT B1 ;  /* 0x0000000000017941 */ /* 0x000fea0003800200 */
.L_x_1731:
        /* <DEDUP_REMOVED lines=11> */
.L_x_1721:
        /* <DEDUP_REMOVED lines=35> */
.L_x_1736:
[----:B------:R-:W-:Y:S01]  /*5eb0*/  IMAD.MOV.U32 R26, RZ, RZ, R18 ;  /* 0x000000ffff1a7224 */ /* 0x000fe200078e0012 */
[----:B------:R-:W-:Y:S01]  /*5ec0*/  MOV R13, R19 ;  /* 0x00000013000d7202 */ /* 0x000fe20000000f00 */
[----:B------:R-:W-:Y:S01]  /*5ed0*/  IMAD.MOV.U32 R11, RZ, RZ, R5 ;  /* 0x000000ffff0b7224 */ /* 0x000fe200078e0005 */
[----:B------:R-:W-:Y:S02]  /*5ee0*/  MOV R14, R4 ;  /* 0x00000004000e7202 */ /* 0x000fe40000000f00 */
[----:B------:R-:W-:-:S07]  /*5ef0*/  MOV R12, 0x5f10 ;  /* 0x00005f10000c7802 */ /* 0x000fce0000000f00 */
[----:B------:R-:W-:Y:S05]  /*5f00*/  CALL.REL.NOINC `($__internal_38_$__cuda_sm20_div_s64) ;  /* 0x0000000800fc7944 */ /* 0x000fea0003c00000 */
        /* <DEDUP_REMOVED lines=8> */
.L_x_1737:
[----:B------:R-:W-:Y:S05]  /*5f90*/  BSYNC.RECONVERGENT B1 ;  /* 0x0000000000017941 */ /* 0x000fea0003800200 */
.L_x_1735:
        /* <DEDUP_REMOVED lines=39> */
.L_x_1739:
        /* <DEDUP_REMOVED lines=17> */
.L_x_1740:
[----:B------:R-:W-:Y:S05]  /*6320*/  BSYNC.RECONVERGENT B1 ;  /* 0x0000000000017941 */ /* 0x000fea0003800200 */
.L_x_1738:
        /* <DEDUP_REMOVED lines=11> */
.L_x_1734:
        /* <DEDUP_REMOVED lines=31> */
.L_x_1742:
[----:B------:R-:W-:Y:S02]  /*65d0*/  MOV R24, R20 ;  /* 0x0000001400187202 */ /* 0x000fe40000000f00 */
[----:B------:R-:W-:-:S07]  /*65e0*/  MOV R26, 0x6600 ;  /* 0x00006600001a7802 */ /* 0x000fce0000000f00 */
[----:B------:R-:W-:Y:S05]  /*65f0*/  CALL.REL.NOINC `($__internal_39_$__cuda_sm20_rem_s64) ;  /* 0x00000008008c7944 */ /* 0x000fea0003c00000 */
[----:B------:R-:W-:Y:S01]  /*6600*/  MOV R4, R6 ;  /* 0x0000000600047202 */ /* 0x000fe20000000f00 */
[----:B------:R-:W-:-:S07]  /*6610*/  IMAD.MOV.U32 R5, RZ, RZ, R7 ;  /* 0x000000ffff057224 */ /* 0x000fce00078e0007 */
.L_x_1743:
[----:B------:R-:W-:Y:S05]  /*6620*/  BSYNC.RECONVERGENT B1 ;  /* 0x0000000000017941 */ /* 0x000fea0003800200 */
.L_x_1741:
        /* <DEDUP_REMOVED lines=9> */
.L_x_1694:
[----:B------:R-:W2:Y:S04]  /*66c0*/  LDG.E.U16 R8, desc[UR12][R8.64] ;  /* 0x0000000c08087981 */ /* 0x000ea8000c1e1500 */
[----:B--2---:R1:W-:Y:S02]  /*66d0*/  STS.U16 [R3], R8 ;  /* 0x0000000803007388 */ /* 0x0043e40000000400 */
.L_x_1693:
[----:B------:R-:W-:Y:S05]  /*66e0*/  BSYNC.RECONVERGENT B0 ;  /* 0x0000000000007941 */ /* 0x000fea0003800200 */
.L_x_1645:
[----:B------:R-:W-:Y:S01]  /*66f0*/  BAR.SYNC.DEFER_BLOCKING 0x0 ;  /* 0x0000000000007b1d */ /* 0x000fe20000010000 */
[----:B------:R-:W-:Y:S02]  /*6700*/  ISETP.GE.U32.AND P0, PT, R2, 0x42, PT ;  /* 0x000000420200780c */ /* 0x000fe40003f06070 */
[----:B------:R-:W-:-:S11]  /*6710*/  ISETP.GT.U32.AND P1, PT, R0, 0x1f, PT ;  /* 0x0000001f0000780c */ /* 0x000fd60003f24070 */
[----:B------:R-:W-:Y:S05]  /*6720*/  @!P0 BRA `(.L_x_1744) ;  /* 0x0000000000308947 */ /* 0x000fea0003800000 */
.L_x_1745:
[----:B------:R-:W-:-:S04]  /*6730*/  SHF.R.U32.HI R7, RZ, 0x1, R2 ;  /* 0x00000001ff077819 */ /* 0x000fc80000011602 */
[----:B------:R-:W-:-:S13]  /*6740*/  ISETP.GE.U32.AND P0, PT, R0, R7, PT ;  /* 0x000000070000720c */ /* 0x000fda0003f06070 */
[----:B0-----:R-:W-:-:S04]  /*6750*/  @!P0 LOP3.LUT R4, R2, 0x7fe, RZ, 0xc0, !PT ;  /* 0x000007fe02048812 */ /* 0x001fc800078ec0ff */
[----:B------:R-:W-:Y:S02]  /*6760*/  @!P0 IADD3 R5, PT, PT, R3, R4, RZ ;  /* 0x0000000403058210 */ /* 0x000fe40007ffe0ff */
[----:B------:R-:W-:Y:S04]  /*6770*/  @!P0 LDS.U16 R4, [R3] ;  /* 0x0000000003048984 */ /* 0x000fe80000000400 */
[----:B------:R-:W0:Y:S02]  /*6780*/  @!P0 LDS.U16 R6, [R5] ;  /* 0x0000000005068984 */ /* 0x000e240000000400 */
[----:B0-----:R-:W-:-:S05]  /*6790*/  @!P0 VIMNMX.U16x2 R4, PT, PT, R4, R6, !PT ;  /* 0x0000000604048248 */ /* 0x001fca0007fe0200 */
[----:B------:R2:W-:Y:S01]  /*67a0*/  @!P0 STS.U16 [R3], R4 ;  /* 0x0000000403008388 */ /* 0x0005e20000000400 */
[----:B------:R-:W-:Y:S01]  /*67b0*/  BAR.SYNC.DEFER_BLOCKING 0x0 ;  /* 0x0000000000007b1d */ /* 0x000fe20000010000 */
[----:B------:R-:W-:Y:S01]  /*67c0*/  ISETP.GT.U32.AND P0, PT, R2, 0x83, PT ;  /* 0x000000830200780c */ /* 0x000fe20003f04070 */
[----:B------:R-:W-:-:S12]  /*67d0*/  IMAD.MOV.U32 R2, RZ, RZ, R7 ;  /* 0x000000ffff027224 */ /* 0x000fd800078e0007 */
[----:B--2---:R-:W-:Y:S05]  /*67e0*/  @P0 BRA `(.L_x_1745) ;  /* 0xfffffffc00d00947 */ /* 0x004fea000383ffff */
.L_x_1744:
[----:B------:R-:W-:Y:S05]  /*67f0*/  @P1 EXIT ;  /* 0x000000000000194d */ /* 0x000fea0003800000 */
[----:B------:R-:W-:Y:S01]  /*6800*/  LDS.U16 R2, [R3] ;  /* 0x0000000003027984 */ /* 0x000fe20000000400 */
[----:B------:R-:W-:-:S03]  /*6810*/  ISETP.NE.AND P0, PT, R0, RZ, PT ;  /* 0x000000ff0000720c */ /* 0x000fc60003f05270 */
[----:B0-----:R-:W0:Y:S02]  /*6820*/  LDS.U16 R4, [R3+0x40] ;  /* 0x0000400003047984 */ /* 0x001e240000000400 */
        /* <DEDUP_REMOVED lines=28> */
[----:B------:R-:W2:Y:S01]  /*69f0*/  S2UR UR5, SR_CgaCtaId ;  /* 0x00000000000579c3 */ /* 0x000ea20000008800 */
[----:B------:R-:W-:Y:S01]  /*6a00*/  UMOV UR4, 0x400 ;  /* 0x0000040000047882 */ /* 0x000fe20000000000 */
[----:B------:R-:W3:Y:S01]  /*6a10*/  LDCU.64 UR8, c[0x0][0x3b0] ;  /* 0x00007600ff0877ac */ /* 0x000ee20008000a00 */
[----:B------:R-:W4:Y:S05]  /*6a20*/  LDCU.64 UR10, c[0x0][0x380] ;  /* 0x00007000ff0a77ac */ /* 0x000f2a0008000a00 */
[----:B------:R-:W3:Y:S01]  /*6a30*/  S2UR UR7, SR_CTAID.Y ;  /* 0x00000000000779c3 */ /* 0x000ee20000002600 */
[----:B--2---:R-:W-:-:S03]  /*6a40*/  ULEA UR4, UR5, UR4, 0x18 ;  /* 0x0000000405047291 */ /* 0x004fc6000f8ec0ff */
[----:B------:R-:W-:-:S06]  /*6a50*/  UMOV UR5, URZ ;  /* 0x000000ff00057c82 */ /* 0x000fcc0008000000 */
[----:B------:R-:W2:Y:S01]  /*6a60*/  LDS.U16 R5, [UR4] ;  /* 0x00000004ff057984 */ /* 0x000ea20008000400 */
[----:B------:R-:W-:Y:S02]  /*6a70*/  UMOV UR4, UR6 ;  /* 0x0000000600047c82 */ /* 0x000fe40008000000 */
[----:B---3--:R-:W-:-:S04]  /*6a80*/  UIMAD.WIDE.U32 UR4, UR7, UR8, UR4 ;  /* 0x00000008070472a5 */ /* 0x008fc8000f8e0004 */
[----:B------:R-:W-:Y:S02]  /*6a90*/  UIMAD UR7, UR7, UR9, UR5 ;  /* 0x00000009070772a4 */ /* 0x000fe4000f8e0205 */
[----:B----4-:R-:W-:-:S04]  /*6aa0*/  ULEA UR5, UP0, UR4, UR10, 0x1 ;  /* 0x0000000a04057291 */ /* 0x010fc8000f8008ff */
[----:B------:R-:W-:Y:S02]  /*6ab0*/  ULEA.HI.X UR4, UR4, UR11, UR7, 0x1, UP0 ;  /* 0x0000000b04047291 */ /* 0x000fe400080f0c07 */
[----:B0-----:R-:W-:-:S04]  /*6ac0*/  MOV R2, UR5 ;  /* 0x0000000500027c02 */ /* 0x001fc80008000f00 */
[----:B-1----:R-:W-:-:S05]  /*6ad0*/  MOV R3, UR4 ;  /* 0x0000000400037c02 */ /* 0x002fca0008000f00 */
[----:B--2---:R-:W-:Y:S01]  /*6ae0*/  STG.E.U16 desc[UR12][R2.64], R5 ;  /* 0x0000000502007986 */ /* 0x004fe2000c10150c */
[----:B------:R-:W-:Y:S05]  /*6af0*/  EXIT ;  /* 0x000000000000794d */ /* 0x000fea0003800000 */
        .weak           $__internal_38_$__cuda_sm20_div_s64
        .type           $__internal_38_$__cuda_sm20_div_s64,@function
        .size           $__internal_38_$__cuda_sm20_div_s64,($__internal_39_$__cuda_sm20_rem_s64 - $__internal_38_$__cuda_sm20_div_s64)
$__internal_38_$__cuda_sm20_div_s64:
        /* <DEDUP_REMOVED lines=82> */
[----:B------:R-:W-:Y:S06]  /*7020*/  RET.REL.NODEC R12 `(contiguous_reduce2_u16) ;  /* 0xffffff8c0cf47950 */ /* 0x000fec0003c3ffff */
        .weak           $__internal_39_$__cuda_sm20_rem_s64
        .type           $__internal_39_$__cuda_sm20_rem_s64,@function
        .size           $__internal_39_$__cuda_sm20_rem_s64,(.L_x_3480 - $__internal_39_$__cuda_sm20_rem_s64)
$__internal_39_$__cuda_sm20_rem_s64:
        /* <DEDUP_REMOVED lines=76> */
[----:B------:R-:W-:Y:S06]  /*74f0*/  RET.REL.NODEC R26 `(contiguous_reduce2_u16) ;  /* 0xffffff881ac07950 */ /* 0x000fec0003c3ffff */
.L_x_1746:
        /* <DEDUP_REMOVED lines=16> */
.L_x_3480:


//--------------------- .text.uncontiguous_reduce_u16 --------------------------
	.section	.text.uncontiguous_reduce_u16,"ax",@progbits
	.align	128
        .global         uncontiguous_reduce_u16
        .type           uncontiguous_reduce_u16,@function
        .size           uncontiguous_reduce_u16,(.L_x_3482 - uncontiguous_reduce_u16)
        .other          uncontiguous_reduce_u16,@"STO_CUDA_ENTRY STV_DEFAULT"
uncontiguous_reduce_u16:
.text.uncontiguous_reduce_u16:
[----:B------:R-:W-:Y:S01]  /*0000*/  LDC R1, c[0x0][0x37c] ;  /* 0x0000df00ff017b82 */ /* 0x000fe20000000800 */
[----:B------:R-:W0:Y:S07]  /*0010*/  S2R R0, SR_CTAID.X ;  /* 0x0000000000007919 */ /* 0x000e2e0000002500 */
[----:B------:R-:W1:Y:S01]  /*0020*/  S2UR UR6, SR_CgaCtaId ;  /* 0x00000000000679c3 */ /* 0x000e620000008800 */
[----:B------:R-:W0:Y:S01]  /*0030*/  LDCU UR5, c[0x0][0x360] ;  /* 0x00006c00ff0577ac */ /* 0x000e220008000800 */
[----:B------:R-:W-:Y:S01]  /*0040*/  BSSY.RECONVERGENT B0, `(.L_x_1747) ;  /* 0x0000659000007945 */ /* 0x000fe20003800200 */
[----:B------:R-:W2:Y:S01]  /*0050*/  S2R R2, SR_TID.X ;  /* 0x0000000000027919 */ /* 0x000ea20000002100 */
[----:B------:R-:W3:Y:S04]  /*0060*/  LDCU.64 UR10, c[0x0][0x3a8] ;  /* 0x00007500ff0a77ac */ /* 0x000ee80008000a00 */
[----:B------:R-:W4:Y:S01]  /*0070*/  LDC R11, c[0x0][0x3a0] ;  /* 0x0000e800ff0b7b82 */ /* 0x000f220000000800 */
[----:B------:R-:W-:Y:S01]  /*0080*/  UMOV UR4, 0x400 ;  /* 0x0000040000047882 */ /* 0x000fe20000000000 */
[----:B------:R-:W2:Y:S01]  /*0090*/  LDCU.64 UR8, c[0x0][0x358] ;  /* 0x00006b00ff0877ac */ /* 0x000ea20008000a00 */
[----:B-1----:R-:W-:Y:S01]  /*00a0*/  ULEA UR4, UR6, UR4, 0x18 ;  /* 0x0000000406047291 */ /* 0x002fe2000f8ec0ff */
[----:B0-----:R-:W-:Y:S01]  /*00b0*/  IMAD R5, R0, UR5, RZ ;  /* 0x0000000500057c24 */ /* 0x001fe2000f8e02ff */
[----:B----4-:R-:W-:-:S04]  /*00c0*/  IADD3 R8, PT, PT, R11, -0x1, RZ ;  /* 0xffffffff0b087810 */ /* 0x010fc80007ffe0ff */
[----:B--2---:R-:W-:Y:S02]  /*00d0*/  LEA R3, R2, UR4, 0x1 ;  /* 0x0000000402037c11 */ /* 0x004fe4000f8e08ff */
[----:B------:R-:W-:-:S03]  /*00e0*/  LEA R10, R5, R2, 0x1 ;  /* 0x00000002050a7211 */ /* 0x000fc600078e08ff */
[----:B------:R0:W-:Y:S02]  /*00f0*/  STS.U16 [R3], RZ ;  /* 0x000000ff03007388 */ /* 0x0001e40000000400 */
[----:B------:R-:W-:-:S05]  /*0100*/  VIADD R20, R10, UR5 ;  /* 0x000000050a147c36 */ /* 0x000fca0008000000 */
[----:B---3--:R-:W-:-:S04]  /*0110*/  ISETP.GE.U32.AND P0, PT, R20, UR10, PT ;  /* 0x0000000a14007c0c */ /* 0x008fc8000bf06070 */
        /* <DEDUP_REMOVED lines=19> */
.L_x_1775:
        /* <DEDUP_REMOVED lines=32> */
.L_x_1752:
[----:B------:R-:W-:Y:S01]  /*0450*/  MOV R26, R6 ;  /* 0x00000006001a7202 */ /* 0x000fe20000000f00 */
[----:B------:R-:W-:Y:S01]  /*0460*/  IMAD.MOV.U32 R13, RZ, RZ, R9 ;  /* 0x000000ffff0d7224 */ /* 0x000fe200078e0009 */
[----:B------:R-:W-:Y:S01]  /*0470*/  MOV R14, R40 ;  /* 0x00000028000e7202 */ /* 0x000fe20000000f00 */
[----:B------:R-:W-:Y:S01]  /*0480*/  IMAD.MOV.U32 R11, RZ, RZ, R41 ;  /* 0x000000ffff0b7224 */ /* 0x000fe200078e0029 */
[----:B------:R-:W-:-:S07]  /*0490*/  MOV R12, 0x4b0 ;  /* 0x000004b0000c7802 */ /* 0x000fce0000000f00 */
[----:B-1----:R-:W-:Y:S05]  /*04a0*/  CALL.REL.NOINC `($__internal_40_$__cuda_sm20_div_s64) ;  /* 0x00000064002c7944 */ /* 0x002fea0003c00000 */
        /* <DEDUP_REMOVED lines=10> */
.L_x_1753:
[----:B------:R-:W-:Y:S05]  /*0550*/  BSYNC.RECONVERGENT B1 ;  /* 0x0000000000017941 */ /* 0x000fea0003800200 */
.L_x_1751:
        /* <DEDUP_REMOVED lines=33> */
.L_x_1755:
[----:B------:R-:W-:Y:S01]  /*0770*/  IMAD.MOV.U32 R26, RZ, RZ, R20 ;  /* 0x000000ffff1a7224 */ /* 0x000fe200078e0014 */
[----:B------:R-:W-:Y:S01]  /*0780*/  MOV R13, R7 ;  /* 0x00000007000d7202 */ /* 0x000fe20000000f00 */
[----:B------:R-:W-:Y:S01]  /*0790*/  IMAD.MOV.U32 R14, RZ, RZ, R40 ;  /* 0x000000ffff0e7224 */ /* 0x000fe200078e0028 */
[----:B------:R-:W-:Y:S02]  /*07a0*/  MOV R11, R41 ;  /* 0x00000029000b7202 */ /* 0x000fe40000000f00 */
[----:B------:R-:W-:-:S07]  /*07b0*/  MOV R12, 0x7d0 ;  /* 0x000007d0000c7802 */ /* 0x000fce0000000f00 */
[----:B------:R-:W-:Y:S05]  /*07c0*/  CALL.REL.NOINC `($__internal_40_$__cuda_sm20_div_s64) ;  /* 0x0000006000647944 */ /* 0x000fea0003c00000 */
        /* <DEDUP_REMOVED lines=9> */
.L_x_1756:
[----:B------:R-:W-:Y:S05]  /*0860*/  BSYNC.RECONVERGENT B1 ;  /* 0x0000000000017941 */ /* 0x000fea0003800200 */
.L_x_1754:
        /* <DEDUP_REMOVED lines=34> */
.L_x_1758:
[----:B------:R-:W-:Y:S01]  /*0a90*/  MOV R26, R34 ;  /* 0x00000022001a7202 */ /* 0x000fe20000000f00 */
[----:B------:R-:W-:Y:S01]  /*0aa0*/  IMAD.MOV.U32 R13, RZ, RZ, R35 ;  /* 0x000000ffff0d7224 */ /* 0x000fe200078e0023 */
[----:B------:R-:W-:Y:S01]  /*0ab0*/  MOV R14, R20 ;  /* 0x00000014000e7202 */ /* 0x000fe20000000f00 */
[----:B------:R-:W-:Y:S01]  /*0ac0*/  IMAD.MOV.U32 R11, RZ, RZ, R21 ;  /* 0x000000ffff0b7224 */ /* 0x000fe200078e0015 */
[----:B------:R-:W-:-:S07]  /*0ad0*/  MOV R12, 0xaf0 ;  /* 0x00000af0000c7802 */ /* 0x000fce0000000f00 */
[----:B------:R-:W-:Y:S05]  /*0ae0*/  CALL.REL.NOINC `($__internal_40_$__cuda_sm20_div_s64) ;  /* 0x0000005c009c7944 */ /* 0x000fea0003c00000 */
        /* <DEDUP_REMOVED lines=10> */
.L_x_1759:
[----:B------:R-:W-:Y:S05]  /*0b90*/  BSYNC.RECONVERGENT B1 ;  /* 0x0000000000017941 */ /* 0x000fea0003800200 */
.L_x_1757:
        /* <DEDUP_REMOVED lines=34> */
.L_x_1761:
        /* <DEDUP_REMOVED lines=16> */
.L_x_1762:
[----:B------:R-:W-:Y:S05]  /*0ec0*/  BSYNC.RECONVERGENT B1 ;  /* 0x0000000000017941 */ /* 0x000fea0003800200 */
.L_x_1760:
        /* <DEDUP_REMOVED lines=36> */
.L_x_1764:
        /* <DEDUP_REMOVED lines=16> */
.L_x_1765:
[----:B------:R-:W-:Y:S05]  /*1210*/  BSYNC.RECONVERGENT B1 ;  /* 0x0000000000017941 */ /* 0x000fea0003800200 */
.L_x_1763:
        /* <DEDUP_REMOVED lines=35> */
.L_x_1767:
[----:B------:R-:W-:Y:S01]  /*1450*/  IMAD.MOV.U32 R26, RZ, RZ, R34 ;  /* 0x000000ffff1a7224 */ /* 0x000fe200078e0022 */
[----:B------:R-:W-:Y:S01]  /*1460*/  MOV R13, R35 ;  /* 0x00000023000d7202 */ /* 0x000fe20000000f00 */
[----:B------:R-:W-:Y:S01]  /*1470*/  IMAD.MOV.U32 R14, RZ, RZ, R20 ;  /* 0x000000ffff0e7224 */ /* 0x000fe200078e0014 */
[----:B------:R-:W-:Y:S02]  /*1480*/  MOV R11, R21 ;  /* 0x00000015000b7202 */ /* 0x000fe40000000f00 */
[----:B------:R-:W-:-:S07]  /*1490*/  MOV R12, 0x14b0 ;  /* 0x000014b0000c7802 */ /* 0x000fce0000000f00 */
[----:B------:R-:W-:Y:S05]  /*14a0*/  CALL.REL.NOINC `($__internal_40_$__cuda_sm20_div_s64) ;  /* 0x00000054002c7944 */ /* 0x000fea0003c00000 */
        /* <DEDUP_REMOVED lines=10> */
.L_x_1768:
[----:B------:R-:W-:Y:S05]  /*1550*/  BSYNC.RECONVERGENT B1 ;  /* 0x0000000000017941 */ /* 0x000fea0003800200 */
.L_x_1766:
        /* <DEDUP_REMOVED lines=34> */
.L_x_1770:
[----:B------:R-:W-:Y:S01]  /*1780*/  IMAD.MOV.U32 R26, RZ, RZ, R38 ;  /* 0x000000ffff1a7224 */ /* 0x000fe200078e0026 */
[----:B------:R-:W-:Y:S01]  /*1790*/  MOV R13, R39 ;  /* 0x00000027000d7202 */ /* 0x000fe20000000f00 */
[----:B------:R-:W-:Y:S01]  /*17a0*/  IMAD.MOV.U32 R14, RZ, RZ, R20 ;  /* 0x000000ffff0e7224 */ /* 0x000fe200078e0014 */
[----:B------:R-:W-:Y:S02]  /*17b0*/  MOV R11, R21 ;  /* 0x00000015000b7202 */ /* 0x000fe40000000f00 */
[----:B------:R-:W-:-:S07]  /*17c0*/  MOV R12, 0x17e0 ;  /* 0x000017e0000c7802 */ /* 0x000fce0000000f00 */
[----:B------:R-:W-:Y:S05]  /*17d0*/  CALL.REL.NOINC `($__internal_40_$__cuda_sm20_div_s64) ;  /* 0x0000005000607944 */ /* 0x000fea0003c00000 */
        /* <DEDUP_REMOVED lines=10> */
.L_x_1771:
[----:B------:R-:W-:Y:S05]  /*1880*/  BSYNC.RECONVERGENT B1 ;  /* 0x0000000000017941 */ /* 0x000fea0003800200 */
.L_x_1769:
        /* <DEDUP_REMOVED lines=35> */
.L_x_1773:
[----:B------:R-:W-:Y:S01]  /*1ac0*/  MOV R26, R34 ;  /* 0x00000022001a7202 */ /* 0x000fe20000000f00 */
[----:B------:R-:W-:Y:S01]  /*1ad0*/  IMAD.MOV.U32 R13, RZ, RZ, R35 ;  /* 0x000000ffff0d7224 */ /* 0x000fe200078e0023 */
[----:B------:R-:W-:Y:S01]  /*1ae0*/  MOV R14, R20 ;  /* 0x00000014000e7202 */ /* 0x000fe20000000f00 */
[----:B------:R-:W-:Y:S01]  /*1af0*/  IMAD.MOV.U32 R11, RZ, RZ, R21 ;  /* 0x000000ffff0b7224 */ /* 0x000fe200078e0015 */
[----:B------:R-:W-:-:S07]  /*1b00*/  MOV R12, 0x1b20 ;  /* 0x00001b20000c7802 */ /* 0x000fce0000000f00 */
[----:B------:R-:W-:Y:S05]  /*1b10*/  CALL.REL.NOINC `($__internal_40_$__cuda_sm20_div_s64) ;  /* 0x0000004c00907944 */ /* 0x000fea0003c00000 */
        /* <DEDUP_REMOVED lines=10> */
.L_x_1774:
[----:B------:R-:W-:Y:S05]  /*1bc0*/  BSYNC.RECONVERGENT B1 ;  /* 0x0000000000017941 */ /* 0x000fea0003800200 */
.L_x_1772:
        /* <DEDUP_REMOVED lines=8> */
.L_x_1750:
        /* <DEDUP_REMOVED lines=35> */
.L_x_1778:
        /* <DEDUP_REMOVED lines=16> */
.L_x_1779:
[----:B------:R-:W-:Y:S05]  /*1f80*/  BSYNC.RECONVERGENT B1 ;  /* 0x0000000000017941 */ /* 0x000fea0003800200 */
.L_x_1777:
        /* <DEDUP_REMOVED lines=34> */
.L_x_1781:
        /* <DEDUP_REMOVED lines=16> */
.L_x_1782:
[----:B------:R-:W-:Y:S05]  /*22b0*/  BSYNC.RECONVERGENT B1 ;  /* 0x0000000000017941 */ /* 0x000fea0003800200 */
.L_x_1780:
        /* <DEDUP_REMOVED lines=35> */
.L_x_1784:
        /* <DEDUP_REMOVED lines=16> */
.L_x_1785:
[----:B------:R-:W-:Y:S05]  /*25f0*/  BSYNC.RECONVERGENT B1 ;  /* 0x0000000000017941 */ /* 0x000fea0003800200 */
.L_x_1783:
        /* <DEDUP_REMOVED lines=35> */
.L_x_1787:
[----:B------:R-:W-:Y:S01]  /*2830*/  IMAD.MOV.U32 R26, RZ, RZ, R18 ;  /* 0x000000ffff1a7224 */ /* 0x000fe200078e0012 */
[----:B------:R-:W-:Y:S01]  /*2840*/  MOV R13, R19 ;  /* 0x00000013000d7202 */ /* 0x000fe20000000f00 */
[----:B------:R-:W-:Y:S01]  /*2850*/  IMAD.MOV.U32 R14, RZ, RZ, R16 ;  /* 0x000000ffff0e7224 */ /* 0x000fe200078e0010 */
[----:B------:R-:W-:Y:S02]  /*2860*/  MOV R11, R17 ;  /* 0x00000011000b7202 */ /* 0x000fe40000000f00 */
[----:B------:R-:W-:-:S07]  /*2870*/  MOV R12, 0x2890 ;  /* 0x00002890000c7802 */ /* 0x000fce0000000f00 */
[----:B------:R-:W-:Y:S05]  /*2880*/  CALL.REL.NOINC `($__internal_40_$__cuda_sm20_div_s64) ;  /* 0x0000004000347944 */ /* 0x000fea0003c00000 */
        /* <DEDUP_REMOVED lines=10> */
.L_x_1788:
[----:B------:R-:W-:Y:S05]  /*2930*/  BSYNC.RECONVERGENT B1 ;  /* 0x0000000000017941 */ /* 0x000fea0003800200 */
.L_x_1786:
[----:B------:R-:W-:Y:S01]  /*2940*/  IMAD R11, R11, R34, RZ ;  /* 0x000000220b0b7224 */ /* 0x000fe200078e02ff */
[----:B------:R-:W-:Y:S01]  /*2950*/  IADD3 R8, PT, PT, R8, -0x2, RZ ;  /* 0xfffffffe08087810 */ /* 0x000fe20007ffe0ff */
[----:B------:R-:W-:Y:S02]  /*2960*/  IMAD.MOV.U32 R38, RZ, RZ, R22 ;  /* 0x000000ffff267224 */ /* 0x000fe400078e0016 */
[-C--:B------:R-:W-:Y:S02]  /*2970*/  IMAD R11, R35, R10.reuse, R11 ;  /* 0x0000000a230b7224 */ /* 0x080fe400078e020b */
[----:B------:R-:W-:-:S04]  /*2980*/  IMAD.WIDE.U32 R22, R34, R10, R38 ;  /* 0x0000000a22167225 */ /* 0x000fc800078e0026 */
[----:B------:R-:W-:-:S07]  /*2990*/  IMAD.IADD R23, R23, 0x1, R11 ;  /* 0x0000000117177824 */ /* 0x000fce00078e020b */
.L_x_1776:
        /* <DEDUP_REMOVED lines=31> */
.L_x_1790:
[----:B------:R-:W-:Y:S01]  /*2b90*/  MOV R18, R6 ;  /* 0x0000000600127202 */ /* 0x000fe20000000f00 */
[----:B------:R-:W-:Y:S01]  /*2ba0*/  IMAD.MOV.U32 R21, RZ, RZ, R9 ;  /* 0x000000ffff157224 */ /* 0x000fe200078e0009 */
[----:B------:R-:W-:Y:S01]  /*2bb0*/  MOV R24, R16 ;  /* 0x0000001000187202 */ /* 0x000fe20000000f00 */
[----:B------:R-:W-:Y:S01]  /*2bc0*/  IMAD.MOV.U32 R19, RZ, RZ, R17 ;  /* 0x000000ffff137224 */ /* 0x000fe200078e0011 */
[----:B------:R-:W-:-:S07]  /*2bd0*/  MOV R26, 0x2bf0 ;  /* 0x00002bf0001a7802 */ /* 0x000fce0000000f00 */
[----:B------:R-:W-:Y:S05]  /*2be0*/  CALL.REL.NOINC `($__internal_41_$__cuda_sm20_rem_s64) ;  /* 0x0000004000a87944 */ /* 0x000fea0003c00000 */
.L_x_1791:
[----:B------:R-:W-:Y:S05]  /*2bf0*/  BSYNC.RECONVERGENT B1 ;  /* 0x0000000000017941 */ /* 0x000fea0003800200 */
.L_x_1789:
        /* <DEDUP_REMOVED lines=30> */
.L_x_1793:
[----:B------:R-:W-:Y:S01]  /*2de0*/  MOV R24, R16 ;  /* 0x0000001000187202 */ /* 0x000fe20000000f00 */
[----:B------:R-:W-:Y:S01]  /*2df0*/  IMAD.MOV.U32 R19, RZ, RZ, R17 ;  /* 0x000000ffff137224 */ /* 0x000fe200078e0011 */
[----:B------:R-:W-:Y:S01]  /*2e00*/  MOV R18, R20 ;  /* 0x0000001400127202 */ /* 0x000fe20000000f00 */
[----:B------:R-:W-:Y:S01]  /*2e10*/  IMAD.MOV.U32 R21, RZ, RZ, R7 ;  /* 0x000000ffff157224 */ /* 0x000fe200078e0007 */
[----:B------:R-:W-:-:S07]  /*2e20*/  MOV R26, 0x2e40 ;  /* 0x00002e40001a7802 */ /* 0x000fce0000000f00 */
[----:B------:R-:W-:Y:S05]  /*2e30*/  CALL.REL.NOINC `($__internal_41_$__cuda_sm20_rem_s64) ;  /* 0x0000004000147944 */ /* 0x000fea0003c00000 */
[----:B------:R-:W-:Y:S01]  /*2e40*/  MOV R6, R10 ;  /* 0x0000000a00067202 */ /* 0x000fe20000000f00 */
[----:B------:R-:W-:-:S07]  /*2e50*/  IMAD.MOV.U32 R7, RZ, RZ, R11 ;  /* 0x000000ffff077224 */ /* 0x000fce00078e000b */
.L_x_1794:
[----:B------:R-:W-:Y:S05]  /*2e60*/  BSYNC.RECONVERGENT B1 ;  /* 0x0000000000017941 */ /* 0x000fea0003800200 */
.L_x_1792:
[----:B------:R-:W-:Y:S02]  /*2e70*/  IMAD R7, R7, R8, RZ ;  /* 0x0000000807077224 */ /* 0x000fe400078e02ff */
[----:B------:R-:W-:-:S04]  /*2e80*/  IMAD.WIDE.U32 R22, R8, R6, R22 ;  /* 0x0000000608167225 */ /* 0x000fc800078e0016 */
[----:B------:R-:W-:-:S05]  /*2e90*/  IMAD R7, R9, R6, R7 ;  /* 0x0000000609077224 */ /* 0x000fca00078e0207 */
[----:B------:R-:W-:-:S07]  /*2ea0*/  IADD3 R23, PT, PT, R23, R7, RZ ;  /* 0x0000000717177210 */ /* 0x000fce0007ffe0ff */
.L_x_1749:
        /* <DEDUP_REMOVED lines=10> */
.L_x_1748:
        /* <DEDUP_REMOVED lines=22> */
.L_x_1822:
        /* <DEDUP_REMOVED lines=32> */
.L_x_1799:
[----:B------:R-:W-:Y:S01]  /*32b0*/  MOV R26, R10 ;  /* 0x0000000a001a7202 */ /* 0x000fe20000000f00 */
[----:B------:R-:W-:Y:S01]  /*32c0*/  IMAD.MOV.U32 R13, RZ, RZ, R15 ;  /* 0x000000ffff0d7224 */ /* 0x000fe200078e000f */
[----:B------:R-:W-:Y:S01]  /*32d0*/  MOV R14, R20 ;  /* 0x00000014000e7202 */ /* 0x000fe20000000f00 */
[----:B------:R-:W-:Y:S01]  /*32e0*/  IMAD.MOV.U32 R11, RZ, RZ, R21 ;  /* 0x000000ffff0b7224 */ /* 0x000fe200078e0015 */
[----:B------:R-:W-:-:S07]  /*32f0*/  MOV R12, 0x3310 ;  /* 0x00003310000c7802 */ /* 0x000fce0000000f00 */
[----:B-123--:R-:W-:Y:S05]  /*3300*/  CALL.REL.NOINC `($__internal_40_$__cuda_sm20_div_s64) ;  /* 0x0000003400947944 */ /* 0x00efea0003c00000 */
        /* <DEDUP_REMOVED lines=10> */
.L_x_1800:
[----:B------:R-:W-:Y:S05]  /*33b0*/  BSYNC.RECONVERGENT B1 ;  /* 0x0000000000017941 */ /* 0x000fea0003800200 */
.L_x_1798:
        /* <DEDUP_REMOVED lines=38> */
.L_x_1802:
[----:B------:R-:W-:Y:S01]  /*3620*/  MOV R26, R36 ;  /* 0x00000024001a7202 */ /* 0x000fe20000000f00 */
[----:B------:R-:W-:Y:S01]  /*3630*/  IMAD.MOV.U32 R13, RZ, RZ, R37 ;  /* 0x000000ffff0d7224 */ /* 0x000fe200078e0025 */
[----:B------:R-:W-:Y:S01]  /*3640*/  MOV R14, R38 ;  /* 0x00000026000e7202 */ /* 0x000fe20000000f00 */
[----:B------:R-:W-:Y:S01]  /*3650*/  IMAD.MOV.U32 R11, RZ, RZ, R39 ;  /* 0x000000ffff0b7224 */ /* 0x000fe200078e0027 */
[----:B------:R-:W-:-:S07]  /*3660*/  MOV R12, 0x3680 ;  /* 0x00003680000c7802 */ /* 0x000fce0000000f00 */
[----:B-1----:R-:W-:Y:S05]  /*3670*/  CALL.REL.NOINC `($__internal_40_$__cuda_sm20_div_s64) ;  /* 0x0000003000b87944 */ /* 0x002fea0003c00000 */
        /* <DEDUP_REMOVED lines=11> */
.L_x_1803:
[----:B------:R-:W-:Y:S05]  /*3730*/  BSYNC.RECONVERGENT B1 ;  /* 0x0000000000017941 */ /* 0x000fea0003800200 */
.L_x_1801:
        /* <DEDUP_REMOVED lines=38> */
.L_x_1805:
[----:B------:R-:W-:Y:S01]  /*39a0*/  IMAD.MOV.U32 R26, RZ, RZ, R36 ;  /* 0x000000ffff1a7224 */ /* 0x000fe200078e0024 */
[----:B------:R-:W-:Y:S01]  /*39b0*/  MOV R13, R37 ;  /* 0x00000025000d7202 */ /* 0x000fe20000000f00 */
[----:B------:R-:W-:Y:S01]  /*39c0*/  IMAD.MOV.U32 R14, RZ, RZ, R38 ;  /* 0x000000ffff0e7224 */ /* 0x000fe200078e0026 */
[----:B------:R-:W-:Y:S02]  /*39d0*/  MOV R11, R39 ;  /* 0x00000027000b7202 */ /* 0x000fe40000000f00 */
[----:B------:R-:W-:-:S07]  /*39e0*/  MOV R12, 0x3a00 ;  /* 0x00003a00000c7802 */ /* 0x000fce0000000f00 */
[----:B-1----:R-:W-:Y:S05]  /*39f0*/  CALL.REL.NOINC `($__internal_40_$__cuda_sm20_div_s64) ;  /* 0x0000002c00d87944 */ /* 0x002fea0003c00000 */
        /* <DEDUP_REMOVED lines=11> */
.L_x_1806:
[----:B------:R-:W-:Y:S05]  /*3ab0*/  BSYNC.RECONVERGENT B1 ;  /* 0x0000000000017941 */ /* 0x000fea0003800200 */
.L_x_1804:
        /* <DEDUP_REMOVED lines=37> */
.L_x_1808:
        /* <DEDUP_REMOVED lines=17> */
.L_x_1809:
[----:B------:R-:W-:Y:S05]  /*3e20*/  BSYNC.RECONVERGENT B1 ;  /* 0x0000000000017941 */ /* 0x000fea0003800200 */
.L_x_1807:
        /* <DEDUP_REMOVED lines=38> */
.L_x_1811:
        /* <DEDUP_REMOVED lines=17> */
.L_x_1812:
[----:B------:R-:W-:Y:S05]  /*41a0*/  BSYNC.RECONVERGENT B1 ;  /* 0x0000000000017941 */ /* 0x000fea0003800200 */
.L_x_1810:
        /* <DEDUP_REMOVED lines=38> */
.L_x_1814:
        /* <DEDUP_REMOVED lines=17> */
.L_x_1815:
[----:B------:R-:W-:Y:S05]  /*4520*/  BSYNC.RECONVERGENT B1 ;  /* 0x0000000000017941 */ /* 0x000fea0003800200 */
.L_x_1813:
        /* <DEDUP_REMOVED lines=37> */
.L_x_1817:
        /* <DEDUP_REMOVED lines=17> */
.L_x_1818:
[----:B------:R-:W-:Y:S05]  /*4890*/  BSYNC.RECONVERGENT B1 ;  /* 0x0000000000017941 */ /* 0x000fea0003800200 */
.L_x_1816:
        /* <DEDUP_REMOVED lines=36> */
.L_x_1820:
        /* <DEDUP_REMOVED lines=17> */
.L_x_1821:
[----:B------:R-:W-:Y:S05]  /*4bf0*/  BSYNC.RECONVERGENT B1 ;  /* 0x0000000000017941 */ /* 0x000fea0003800200 */
.L_x_1819:
        /* <DEDUP_REMOVED lines=11> */
.L_x_1797:
        /* <DEDUP_REMOVED lines=36> */
.L_x_1825:
        /* <DEDUP_REMOVED lines=10> */
[----:B------:R-:W-:Y:S01]  /*4f90*/  IADD3.X R7, PT, PT, RZ, ~R25, RZ, P0, !PT ;  /* 0x80000019ff077210 */ /* 0x000fe200007fe4ff */
[----:B------:R-:W-:-:S04]  /*4fa0*/  IMAD.WIDE.U32 R10, R16, R9, R10 ;  /* 0x00000009100a7225 */ /* 0x000fc800078e000a */
[----:B------:R-:W-:Y:S01]  /*4fb0*/  IMAD R7, R7, R16, RZ ;  /* 0x0000001007077224 */ /* 0x000fe200078e02ff */
[----:B------:R-:W-:-:S03]  /*4fc0*/  MOV R13, R10 ;  /* 0x0000000a000d7202 */ /* 0x000fc60000000f00 */
[----:B------:R-:W-:-:S04]  /*4fd0*/  IMAD R7, R17, R9, R7 ;  /* 0x0000000911077224 */ /* 0x000fc800078e0207 */
[----:B------:R-:W-:-:S07]  /*4fe0*/  IMAD.IADD R15, R11, 0x1, R7 ;  /* 0x000000010b0f7824 */ /* 0x000fce00078e0207 */
.L_x_1826:
[----:B------:R-:W-:Y:S05]  /*4ff0*/  BSYNC.RECONVERGENT B1 ;  /* 0x0000000000017941 */ /* 0x000fea0003800200 */
.L_x_1824:
        /* <DEDUP_REMOVED lines=41> */
.L_x_1828:
[----:B------:R-:W-:Y:S01]  /*5290*/  MOV R26, R20 ;  /* 0x00000014001a7202 */ /* 0x000fe20000000f00 */
[----:B------:R-:W-:Y:S01]  /*52a0*/  IMAD.MOV.U32 R14, RZ, RZ, R18 ;  /* 0x000000ffff0e7224 */ /* 0x000fe200078e0012 */
[----:B------:R-:W-:Y:S02]  /*52b0*/  MOV R13, R21 ;  /* 0x00000015000d7202 */ /* 0x000fe40000000f00 */
[----:B------:R-:W-:Y:S02]  /*52c0*/  MOV R11, R19 ;  /* 0x00000013000b7202 */ /* 0x000fe40000000f00 */
[----:B------:R-:W-:-:S07]  /*52d0*/  MOV R12, 0x52f0 ;  /* 0x000052f0000c7802 */ /* 0x000fce0000000f00 */
[----:B------:R-:W-:Y:S05]  /*52e0*/  CALL.REL.NOINC `($__internal_40_$__cuda_sm20_div_s64) ;  /* 0x00000014009c7944 */ /* 0x000fea0003c00000 */
        /* <DEDUP_REMOVED lines=11> */
.L_x_1829:
[----:B------:R-:W-:Y:S05]  /*53a0*/  BSYNC.RECONVERGENT B1 ;  /* 0x0000000000017941 */ /* 0x000fea0003800200 */
.L_x_1827:
        /* <DEDUP_REMOVED lines=40> */
.L_x_1831:
[----:B------:R-:W-:Y:S01]  /*5630*/  MOV R26, R18 ;  /* 0x00000012001a7202 */ /* 0x000fe20000000f00 */
[----:B------:R-:W-:Y:S01]  /*5640*/  IMAD.MOV.U32 R13, RZ, RZ, R19 ;  /* 0x000000ffff0d7224 */ /* 0x000fe200078e0013 */
[----:B------:R-:W-:Y:S02]  /*5650*/  MOV R14, R20 ;  /* 0x00000014000e7202 */ /* 0x000fe40000000f00 */
[----:B------:R-:W-:Y:S02]  /*5660*/  MOV R11, R21 ;  /* 0x00000015000b7202 */ /* 0x000fe40000000f00 */
[----:B------:R-:W-:-:S07]  /*5670*/  MOV R12, 0x5690 ;  /* 0x00005690000c7802 */ /* 0x000fce0000000f00 */
[----:B------:R-:W-:Y:S05]  /*5680*/  CALL.REL.NOINC `($__internal_40_$__cuda_sm20_div_s64) ;  /* 0x0000001000b47944 */ /* 0x000fea0003c00000 */
        /* <DEDUP_REMOVED lines=11> */
.L_x_1832:
[----:B------:R-:W-:Y:S05]  /*5740*/  BSYNC.RECONVERGENT B1 ;  /* 0x0000000000017941 */ /* 0x000fea0003800200 */
.L_x_1830:
        /* <DEDUP_REMOVED lines=39> */
.L_x_1834:
        /* <DEDUP_REMOVED lines=17> */
.L_x_1835:
[----:B------:R-:W-:Y:S05]  /*5ad0*/  BSYNC.RECONVERGENT B1 ;  /* 0x0000000000017941 */ /* 0x000fea0003800200 */
.L_x_1833:
        /* <DEDUP_REMOVED lines=9> */
.L_x_1823:
        /* <DEDUP_REMOVED lines=34> */
.L_x_1838:
[----:B------:R-:W-:Y:S01]  /*5d90*/  MOV R26, R10 ;  /* 0x0000000a001a7202 */ /* 0x000fe20000000f00 */
[----:B------:R-:W-:Y:S01]  /*5da0*/  IMAD.MOV.U32 R13, RZ, RZ, R15 ;  /* 0x000000ffff0d7224 */ /* 0x000fe200078e000f */
[----:B------:R-:W-:Y:S02]  /*5db0*/  MOV R14, R16 ;  /* 0x00000010000e7202 */ /* 0x000fe40000000f00 */
[----:B------:R-:W-:Y:S02]  /*5dc0*/  MOV R11, R17 ;  /* 0x00000011000b7202 */ /* 0x000fe40000000f00 */
[----:B------:R-:W-:-:S07]  /*5dd0*/  MOV R12, 0x5df0 ;  /* 0x00005df0000c7802 */ /* 0x000fce0000000f00 */
[----:B------:R-:W-:Y:S05]  /*5de0*/  CALL.REL.NOINC `($__internal_40_$__cuda_sm20_div_s64) ;  /* 0x0000000800dc7944 */ /* 0x000fea0003c00000 */
        /* <DEDUP_REMOVED lines=10> */
.L_x_1839:
[----:B------:R-:W-:Y:S05]  /*5e90*/  BSYNC.RECONVERGENT B1 ;  /* 0x0000000000017941 */ /* 0x000fea0003800200 */
.L_x_1837:
        /* <DEDUP_REMOVED lines=39> */
.L_x_1841:
[----:B------:R-:W-:Y:S01]  /*6110*/  MOV R26, R18 ;  /* 0x00000012001a7202 */ /* 0x000fe20000000f00 */
[----:B------:R-:W-:Y:S01]  /*6120*/  IMAD.MOV.U32 R14, RZ, RZ, R16 ;  /* 0x000000ffff0e7224 */ /* 0x000fe200078e0010 */
[----:B------:R-:W-:Y:S02]  /*6130*/  MOV R13, R19 ;  /* 0x00000013000d7202 */ /* 0x000fe40000000f00 */
[----:B------:R-:W-:Y:S02]  /*6140*/  MOV R11, R17 ;  /* 0x00000011000b7202 */ /* 0x000fe40000000f00 */
[----:B------:R-:W-:-:S07]  /*6150*/  MOV R12, 0x6170 ;  /* 0x00006170000c7802 */ /* 0x000fce0000000f00 */
[----:B------:R-:W-:Y:S05]  /*6160*/  CALL.REL.NOINC `($__internal_40_$__cuda_sm20_div_s64) ;  /* 0x0000000400fc7944 */ /* 0x000fea0003c00000 */
        /* <DEDUP_REMOVED lines=11> */
.L_x_1842:
[----:B------:R-:W-:Y:S05]  /*6220*/  BSYNC.RECONVERGENT B1 ;  /* 0x0000000000017941 */ /* 0x000fea0003800200 */
.L_x_1840:
        /* <DEDUP_REMOVED lines=9> */
.L_x_1836:
        /* <DEDUP_REMOVED lines=30> */
.L_x_1844:
[----:B------:R-:W-:Y:S01]  /*64a0*/  MOV R24, R18 ;  /* 0x0000001200187202 */ /* 0x000fe20000000f00 */
[----:B------:R-:W-:Y:S01]  /*64b0*/  IMAD.MOV.U32 R21, RZ, RZ, R15 ;  /* 0x000000ffff157224 */ /* 0x000fe200078e000f */
[----:B------:R-:W-:Y:S02]  /*64c0*/  MOV R18, R10 ;  /* 0x0000000a00127202 */ /* 0x000fe40000000f00 */
[----:B------:R-:W-:-:S07]  /*64d0*/  MOV R26, 0x64f0 ;  /* 0x000064f0001a7802 */ /* 0x000fce0000000f00 */
[----:B------:R-:W-:Y:S05]  /*64e0*/  CALL.REL.NOINC `($__internal_41_$__cuda_sm20_rem_s64) ;  /* 0x0000000800687944 */ /* 0x000fea0003c00000 */
.L_x_1845:
[----:B------:R-:W-:Y:S05]  /*64f0*/  BSYNC.RECONVERGENT B1 ;  /* 0x0000000000017941 */ /* 0x000fea0003800200 */
.L_x_1843:
        /* <DEDUP_REMOVED lines=8> */
.L_x_1796:
[----:B------:R-:W0:Y:S02]  /*6580*/  LDCU.64 UR6, c[0x0][0x388] ;  /* 0x00007100ff0677ac */ /* 0x000e240008000a00 */
[----:B0-----:R-:W-:-:S04]  /*6590*/  LEA R4, P0, R6, UR6, 0x1 ;  /* 0x0000000606047c11 */ /* 0x001fc8000f8008ff */
[----:B------:R-:W-:-:S05]  /*65a0*/  LEA.HI.X R5, R6, UR7, R5, 0x1, P0 ;  /* 0x0000000706057c11 */ /* 0x000fca00080f0c05 */
[----:B------:R-:W2:Y:S04]  /*65b0*/  LDG.E.U16 R4, desc[UR8][R4.64] ;  /* 0x0000000804047981 */ /* 0x000ea8000c1e1500 */
[----:B--2---:R1:W-:Y:S02]  /*65c0*/  STS.U16 [R3], R4 ;  /* 0x0000000403007388 */ /* 0x0043e40000000400 */
.L_x_1795:
[----:B------:R-:W-:Y:S05]  /*65d0*/  BSYNC.RECONVERGENT B0 ;  /* 0x0000000000007941 */ /* 0x000fea0003800200 */
.L_x_1747:
[----:B------:R-:W-:Y:S01]  /*65e0*/  BAR.SYNC.DEFER_BLOCKING 0x0 ;  /* 0x0000000000007b1d */ /* 0x000fe20000010000 */
[----:B------:R-:W-:Y:S01]  /*65f0*/  UISETP.GE.U32.AND UP0, UPT, UR5, 0x42, UPT ;  /* 0x000000420500788c */ /* 0x000fe2000bf06070 */
[----:B------:R-:W-:-:S08]  /*6600*/  ISETP.GT.U32.AND P1, PT, R2, 0x1f, PT ;  /* 0x0000001f0200780c */ /* 0x000fd00003f24070 */
[----:B------:R-:W-:Y:S05]  /*6610*/  BRA.U !UP0, `(.L_x_1846) ;  /* 0x0000000108307547 */ /* 0x000fea000b800000 */
.L_x_1847:
[----:B------:R-:W-:-:S06]  /*6620*/  USHF.R.U32.HI UR4, URZ, 0x1, UR5 ;  /* 0x00000001ff047899 */ /* 0x000fcc0008011605 */
[----:B------:R-:W-:-:S13]  /*6630*/  ISETP.GE.U32.AND P0, PT, R2, UR4, PT ;  /* 0x0000000402007c0c */ /* 0x000fda000bf06070 */
[----:B------:R-:W-:Y:S01]  /*6640*/  VOTEU.ALL UP0, P0 ;  /* 0x0000000000ff7886 */ /* 0x000fe20000000000 */
[----:B012---:R-:W-:Y:S04]  /*6650*/  @!P0 LDS.U16 R4, [R3] ;  /* 0x0000000003048984 */ /* 0x007fe80000000400 */
[----:B------:R-:W-:Y:S02]  /*6660*/  @!UP0 ULOP3.LUT UR6, UR5, 0x7fe, URZ, 0xc0, !UPT ;  /* 0x000007fe05068892 */ /* 0x000fe4000f8ec0ff */
[----:B------:R-:W-:-:S03]  /*6670*/  UISETP.GT.U32.AND UP0, UPT, UR5, 0x83, UPT ;  /* 0x000000830500788c */ /* 0x000fc6000bf04070 */
[----:B------:R-:W-:-:S04]  /*6680*/  UMOV UR5, UR4 ;  /* 0x0000000400057c82 */ /* 0x000fc80008000000 */
[----:B------:R-:W0:Y:S02]  /*6690*/  @!P0 LDS.U16 R6, [R3+UR6] ;  /* 0x0000000603068984 */ /* 0x000e240008000400 */
[----:B0-----:R-:W-:-:S05]  /*66a0*/  @!P0 VIMNMX.U16x2 R4, PT, PT, R4, R6, !PT ;  /* 0x0000000604048248 */ /* 0x001fca0007fe0200 */
[----:B------:R2:W-:Y:S01]  /*66b0*/  @!P0 STS.U16 [R3], R4 ;  /* 0x0000000403008388 */ /* 0x0005e20000000400 */
[----:B------:R-:W-:Y:S06]  /*66c0*/  BAR.SYNC.DEFER_BLOCKING 0x0 ;  /* 0x0000000000007b1d */ /* 0x000fec0000010000 */
[----:B------:R-:W-:Y:S05]  /*66d0*/  BRA.U UP0, `(.L_x_1847) ;  /* 0xfffffffd00d07547 */ /* 0x000fea000b83ffff */
.L_x_1846:
[----:B------:R-:W-:Y:S05]  /*66e0*/  @P1 EXIT ;  /* 0x000000000000194d */ /* 0x000fea0003800000 */
[----:B012---:R-:W-:Y:S01]  /*66f0*/  LDS.U16 R4, [R3] ;  /* 0x0000000003047984 */ /* 0x007fe20000000400 */
[----:B------:R-:W-:-:S03]  /*6700*/  ISETP.NE.AND P0, PT, R2, RZ, PT ;  /* 0x000000ff0200720c */ /* 0x000fc60003f05270 */
        /* <DEDUP_REMOVED lines=37> */
        .weak           $__internal_40_$__cuda_sm20_div_s64
        .type           $__internal_40_$__cuda_sm20_div_s64,@function
        .size           $__internal_40_$__cuda_sm20_div_s64,($__internal_41_$__cuda_sm20_rem_s64 - $__internal_40_$__cuda_sm20_div_s64)
$__internal_40_$__cuda_sm20_div_s64:
        /* <DEDUP_REMOVED lines=82> */
[----:B------:R-:W-:Y:S06]  /*6e80*/  RET.REL.NODEC R12 `(uncontiguous_reduce_u16) ;  /* 0xffffff900c5c7950 */ /* 0x000fec0003c3ffff */
        .weak           $__internal_41_$__cuda_sm20_rem_s64
        .type           $__internal_41_$__cuda_sm20_rem_s64,@function
        .size           $__internal_41_$__cuda_sm20_rem_s64,(.L_x_3482 - $__internal_41_$__cuda_sm20_rem_s64)
$__internal_41_$__cuda_sm20_rem_s64:
        /* <DEDUP_REMOVED lines=76> */
[----:B------:R-:W-:Y:S06]  /*7350*/  RET.REL.NODEC R26 `(uncontiguous_reduce_u16) ;  /* 0xffffff8c1a287950 */ /* 0x000fec0003c3ffff */
.L_x_1848:
        /* <DEDUP_REMOVED lines=10> */
.L_x_3482:


//--------------------- .text.contiguous_reduce_u16 --------------------------
	.section	.text.contiguous_reduce_u16,"ax",@progbits
	.align	128
        .global         contiguous_reduce_u16
        .type           contiguous_reduce_u16,@function
        .size           contiguous_reduce_u16,(.L_x_3560 - contiguous_reduce_u16)
        .other          contiguous_reduce_u16,@"STO_CUDA_ENTRY STV_DEFAULT"
contiguous_reduce_u16:
.text.contiguous_reduce_u16:
        /* <DEDUP_REMOVED lines=16> */
[----:B---3--:R-:W2:Y:S04]  /*0100*/  @!P0 LDG.E.U16 R6, desc[UR8][R6.64] ;  /* 0x0000000806068981 */ /* 0x008ea8000c1e1500 */
[----:B------:R-:W2:Y:S01]  /*0110*/  @!P0 LDG.E.U16 R4, desc[UR8][R4.64] ;  /* 0x0000000804048981 */ /* 0x000ea2000c1e1500 */
[----:B------:R-:W0:Y:S01]  /*0120*/  S2UR UR6, SR_CgaCtaId ;  /* 0x00000000000679c3 */ /* 0x000e220000008800 */
[----:B------:R-:W-:Y:S02]  /*0130*/  UMOV UR4, 0x400 ;  /* 0x0000040000047882 */ /* 0x000fe40000000000 */
[----:B0-----:R-:W-:-:S06]  /*0140*/  ULEA UR4, UR6, UR4, 0x18 ;  /* 0x0000000406047291 */ /* 0x001fcc000f8ec0ff */
[----:B------:R-:W-:-:S05]  /*0150*/  LEA R3, R2, UR4, 0x1 ;  /* 0x0000000402037c11 */ /* 0x000fca000f8e08ff */
[----:B------:R0:W-:Y:S01]  /*0160*/  STS.U16 [R3], RZ ;  /* 0x000000ff03007388 */ /* 0x0001e20000000400 */
[----:B------:R-:W-:Y:S01]  /*0170*/  BSSY.RECONVERGENT B0, `(.L_x_1849) ;  /* 0x000000d000007945 */ /* 0x000fe20003800200 */
[----:B------:R-:W-:Y:S02]  /*0180*/  ISETP.GT.U32.AND P1, PT, R2, 0x1f, PT ;  /* 0x0000001f0200780c */ /* 0x000fe40003f24070 */
[----:B--2---:R-:W-:-:S05]  /*0190*/  @!P0 VIMNMX.U16x2 R5, PT, PT, R4, R6, !PT ;  /* 0x0000000604058248 */ /* 0x004fca0007fe0200 */
[----:B------:R0:W-:Y:S01]  /*01a0*/  @!P0 STS.U16 [R3], R5 ;  /* 0x0000000503008388 */ /* 0x0001e20000000400 */
[----:B------:R-:W-:Y:S05]  /*01b0*/  @!P0 BRA `(.L_x_1850) ;  /* 0x0000000000208947 */ /* 0x000fea0003800000 */
[----:B------:R-:W-:-:S04]  /*01c0*/  ISETP.GE.U32.AND P0, PT, R9, UR10, PT ;  /* 0x0000000a09007c0c */ /* 0x000fc8000bf06070 */
[----:B------:R-:W-:-:S13]  /*01d0*/  ISETP.GE.U32.AND.EX P0, PT, RZ, UR11, PT, P0 ;  /* 0x0000000bff007c0c */ /* 0x000fda000bf06100 */
[----:B------:R-:W-:Y:S05]  /*01e0*/  @P0 BRA `(.L_x_1850) ;  /* 0x0000000000140947 */ /* 0x000fea0003800000 */
[----:B------:R-:W1:Y:S02]  /*01f0*/  LDCU.64 UR6, c[0x0][0x388] ;  /* 0x00007100ff0677ac */ /* 0x000e640008000a00 */
[----:B-1----:R-:W-:-:S04]  /*0200*/  LEA R4, P0, R9, UR6, 0x1 ;  /* 0x0000000609047c11 */ /* 0x002fc8000f8008ff */
[----:B0-----:R-:W-:-:S05]  /*0210*/  LEA.HI.X R5, R9, UR7, RZ, 0x1, P0 ;  /* 0x0000000709057c11 */ /* 0x001fca00080f0cff */
[----:B------:R-:W2:Y:S04]  /*0220*/  LDG.E.U16 R4, desc[UR8][R4.64] ;  /* 0x0000000804047981 */ /* 0x000ea8000c1e1500 */
[----:B--2---:R1:W-:Y:S02]  /*0230*/  STS.U16 [R3], R4 ;  /* 0x0000000403007388 */ /* 0x0043e40000000400 */
.L_x_1850:
[----:B------:R-:W-:Y:S05]  /*0240*/  BSYNC.RECONVERGENT B0 ;  /* 0x0000000000007941 */ /* 0x000fea0003800200 */
.L_x_1849:
[----:B------:R-:W-:Y:S01]  /*0250*/  BAR.SYNC.DEFER_BLOCKING 0x0 ;  /* 0x0000000000007b1d */ /* 0x000fe20000010000 */
[----:B------:R-:W-:-:S09]  /*0260*/  UISETP.GE.U32.AND UP0, UPT, UR5, 0x42, UPT ;  /* 0x000000420500788c */ /* 0x000fd2000bf06070 */
[----:B------:R-:W-:Y:S05]  /*0270*/  BRA.U !UP0, `(.L_x_1851) ;  /* 0x0000000108307547 */ /* 0x000fea000b800000 */
.L_x_1852:
        /* <DEDUP_REMOVED lines=8> */
[----:B-1----:R-:W-:-:S05]  /*0300*/  @!P0 VIMNMX.U16x2 R4, PT, PT, R4, R6, !PT ;  /* 0x0000000604048248 */ /* 0x002fca0007fe0200 */
[----:B------:R2:W-:Y:S01]  /*0310*/  @!P0 STS.U16 [R3], R4 ;  /* 0x0000000403008388 */ /* 0x0005e20000000400 */
[----:B------:R-:W-:Y:S06]  /*0320*/  BAR.SYNC.DEFER_BLOCKING 0x0 ;  /* 0x0000000000007b1d */ /* 0x000fec0000010000 */
[----:B------:R-:W-:Y:S05]  /*0330*/  BRA.U UP0, `(.L_x_1852) ;  /* 0xfffffffd00d07547 */ /* 0x000fea000b83ffff */
.L_x_1851:
[----:B------:R-:W-:Y:S05]  /*0340*/  @P1 EXIT ;  /* 0x000000000000194d */ /* 0x000fea0003800000 */
[----:B-12---:R-:W-:Y:S01]  /*0350*/  LDS.U16 R4, [R3] ;  /* 0x0000000003047984 */ /* 0x006fe20000000400 */
[----:B------:R-:W-:-:S03]  /*0360*/  ISETP.NE.AND P0, PT, R2, RZ, PT ;  /* 0x000000ff0200720c */ /* 0x000fc60003f05270 */
[----:B------:R-:W1:Y:S02]  /*0370*/  LDS.U16 R6, [R3+0x40] ;  /* 0x0000400003067984 */ /* 0x000e640000000400 */
[----:B-1----:R-:W-:-:S04]  /*0380*/  VIMNMX.U16x2 R4, PT, PT, R4, R6, !PT ;  /* 0x0000000604047248 */ /* 0x002fc80007fe0200 */
[----:B0-----:R-:W-:-:S05]  /*0390*/  PRMT R5, R4, 0x7610, R5 ;  /* 0x0000761004057816 */ /* 0x001fca0000000005 */
        /* <DEDUP_REMOVED lines=34> */
.L_x_1853:
        /* <DEDUP_REMOVED lines=12> */
.L_x_3560:


//--------------------- .text.contiguous_reduce33_u8 --------------------------
	.section	.text.contiguous_reduce33_u8,"ax",@progbits
	.align	128
        .global         contiguous_reduce33_u8
        .type           contiguous_reduce33_u8,@function
        .size           contiguous_reduce33_u8,(.L_x_3561 - contiguous_reduce33_u8)
        .other          contiguous_reduce33_u8,@"STO_CUDA_ENTRY STV_DEFAULT"
contiguous_reduce33_u8:
.text.contiguous_reduce33_u8:
        /* <DEDUP_REMOVED lines=18> */
[----:B-----5:R-:W-:-:S09]  /*0120*/  ULEA UR4, UR5, UR4, 0x18 ;  /* 0x0000000405047291 */ /* 0x020fd2000f8ec0ff */
[----:B------:R0:W-:Y:S03]  /*0130*/  STS.U8 [R0+UR4], RZ ;  /* 0x000000ff00007988 */ /* 0x0001e60008000004 */
[----:B------:R-:W-:Y:S05]  /*0140*/  @P0 EXIT ;  /* 0x000000000000094d */ /* 0x000fea0003800000 */
[----:B------:R-:W1:Y:S01]  /*0150*/  LDCU.64 UR10, c[0x0][0x388] ;  /* 0x00007100ff0a77ac */ /* 0x000e620008000a00 */
[----:B------:R-:W-:Y:S01]  /*0160*/  IMAD R5, R5, R18, R16 ;  /* 0x0000001205057224 */ /* 0x000fe200078e0210 */
[----:B------:R-:W2:Y:S04]  /*0170*/  LDCU.64 UR6, c[0x0][0x358] ;  /* 0x00006b00ff0677ac */ /* 0x000ea80008000a00 */
[----:B-1----:R-:W-:-:S05]  /*0180*/  IADD3 R4, P0, PT, R5, UR10, RZ ;  /* 0x0000000a05047c10 */ /* 0x002fca000ff1e0ff */
[----:B------:R-:W-:-:S06]  /*0190*/  IMAD.X R5, RZ, RZ, UR11, P0 ;  /* 0x0000000bff057e24 */ /* 0x000fcc00080e06ff */
[----:B--2---:R-:W2:Y:S01]  /*01a0*/  LDG.E.U8 R5, desc[UR6][R4.64] ;  /* 0x0000000604057981 */ /* 0x004ea2000c1e1100 */
[----:B------:R-:W-:-:S03]  /*01b0*/  ISETP.NE.AND P0, PT, R2, RZ, PT ;  /* 0x000000ff0200720c */ /* 0x000fc60003f05270 */
[----:B--2---:R1:W-:Y:S01]  /*01c0*/  STS.U8 [R0+UR4], R5 ;  /* 0x0000000500007988 */ /* 0x0043e20008000004 */
[----:B------:R-:W-:Y:S09]  /*01d0*/  BAR.SYNC.DEFER_BLOCKING 0x0 ;  /* 0x0000000000007b1d */ /* 0x000ff20000010000 */
[----:B------:R-:W-:Y:S05]  /*01e0*/  @P0 EXIT ;  /* 0x000000000000094d */ /* 0x000fea0003800000 */
[----:B------:R-:W-:-:S13]  /*01f0*/  ISETP.GT.U32.AND P0, PT, R7, 0x1, PT ;  /* 0x000000010700780c */ /* 0x000fda0003f04070 */
[----:B------:R2:W3:Y:S01]  /*0200*/  @!P0 LDS.U8 R20, [R3+UR4] ;  /* 0x0000000403148984 */ /* 0x0004e20008000000 */
[----:B------:R-:W-:Y:S05]  /*0210*/  @!P0 BRA `(.L_x_1854) ;  /* 0x0000000400288947 */ /* 0x000fea0003800000 */
[----:B---3--:R3:W4:Y:S01]  /*0220*/  LDS.U8 R20, [R3+UR4] ;  /* 0x0000000403147984 */ /* 0x0087220008000000 */
[C---:B01----:R-:W-:Y:S02]  /*0230*/  VIADD R0, R7.reuse, 0xfffffffe ;  /* 0xfffffffe07007836 */ /* 0x043fe40000000000 */
[----:B------:R-:W-:Y:S02]  /*0240*/  VIADD R5, R7, 0xffffffff ;  /* 0xffffffff07057836 */ /* 0x000fe40000000000 */
[----:B------:R-:W-:Y:S01]  /*0250*/  VIADD R7, R3, UR4 ;  /* 0x0000000403077c36 */ /* 0x000fe20008000000 */
[----:B------:R-:W-:Y:S01]  /*0260*/  ISETP.GE.U32.AND P0, PT, R0, 0x7, PT ;  /* 0x000000070000780c */ /* 0x000fe20003f06070 */
[----:B------:R-:W-:Y:S01]  /*0270*/  IMAD.MOV.U32 R8, RZ, RZ, 0x1 ;  /* 0x00000001ff087424 */ /* 0x000fe200078e00ff */
[----:B------:R-:W-:-:S11]  /*0280*/  LOP3.LUT R9, R5, 0x7, RZ, 0xc0, !PT ;  /* 0x0000000705097812 */ /* 0x000fd600078ec0ff */
[----:B------:R-:W-:Y:S05]  /*0290*/  @!P0 BRA `(.L_x_1855) ;  /* 0x00000000007c8947 */ /* 0x000fea0003800000 */
[----:B------:R-:W0:Y:S01]  /*02a0*/  LDC R22, c[0x0][0x360] ;  /* 0x0000d800ff167b82 */ /* 0x000e220000000800 */
[----:B------:R-:W-:Y:S01]  /*02b0*/  LOP3.LUT R15, R5, 0xfffffff8, RZ, 0xc0, !PT ;  /* 0xfffffff8050f7812 */ /* 0x000fe200078ec0ff */
[----:B------:R-:W-:-:S04]  /*02c0*/  IMAD.MOV.U32 R11, RZ, RZ, RZ ;  /* 0x000000ffff0b7224 */ /* 0x000fc800078e00ff */
[----:B------:R-:W-:Y:S01]  /*02d0*/  IMAD.MOV R15, RZ, RZ, -R15 ;  /* 0x000000ffff0f7224 */ /* 0x000fe200078e0a0f */
[----:B0-----:R-:W-:-:S07]  /*02e0*/  IADD3 R13, PT, PT, R3, UR4, R22 ;  /* 0x00000004030d7c10 */ /* 0x001fce000fffe016 */
.L_x_1856:
[----:B------:R-:W-:Y:S01]  /*02f0*/  VIADD R4, R13, UR8 ;  /* 0x000000080d047c36 */ /* 0x000fe20008000000 */
[----:B------:R-:W-:Y:S01]  /*0300*/  LDS.U8 R0, [R13] ;  /* 0x000000000d007984 */ /* 0x000fe20000000000 */
[----:B----4-:R-:W-:Y:S01]  /*0310*/  LOP3.LUT R20, R20, 0xff, RZ, 0xc0, !PT ;  /* 0x000000ff14147812 */ /* 0x010fe200078ec0ff */
[----:B------:R-:W-:Y:S02]  /*0320*/  VIADD R15, R15, 0x8 ;  /* 0x000000080f0f7836 */ /* 0x000fe40000000000 */
[----:B------:R-:W-:Y:S01]  /*0330*/  VIADD R6, R4, UR8 ;  /* 0x0000000804067c36 */ /* 0x000fe20008000000 */
[----:B------:R0:W1:Y:S01]  /*0340*/  LDS.U8 R2, [R13+UR8] ;  /* 0x000000080d027984 */ /* 0x0000620008000000 */
[----:B------:R-:W-:Y:S01]  /*0350*/  VIADD R11, R11, 0x8 ;  /* 0x000000080b0b7836 */ /* 0x000fe20000000000 */
[----:B------:R-:W-:Y:S01]  /*0360*/  ISETP.NE.AND P0, PT, R15, RZ, PT ;  /* 0x000000ff0f00720c */ /* 0x000fe20003f05270 */
[----:B------:R-:W-:Y:S01]  /*0370*/  VIADD R8, R6, UR8 ;  /* 0x0000000806087c36 */ /* 0x000fe20008000000 */
[----:B------:R-:W-:Y:S03]  /*0380*/  LDS.U8 R4, [R4+UR8] ;  /* 0x0000000804047984 */ /* 0x000fe60008000000 */
[----:B------:R-:W-:Y:S01]  /*0390*/  VIADD R10, R8, UR8 ;  /* 0x00000008080a7c36 */ /* 0x000fe20008000000 */
[----:B------:R-:W4:Y:S01]  /*03a0*/  LDS.U8 R6, [R6+UR8] ;  /* 0x0000000806067984 */ /* 0x000f220008000000 */
[----:B0-----:R-:W-:-:S02]  /*03b0*/  IMAD R13, R22, 0x8, R13 ;  /* 0x00000008160d7824 */ /* 0x001fc400078e020d */
[----:B------:R-:W-:Y:S01]  /*03c0*/  VIADD R12, R10, UR8 ;  /* 0x000000080a0c7c36 */ /* 0x000fe20008000000 */
[----:B------:R-:W-:Y:S03]  /*03d0*/  LDS.U8 R8, [R8+UR8] ;  /* 0x0000000808087984 */ /* 0x000fe60008000000 */
[----:B------:R-:W-:Y:S01]  /*03e0*/  VIADD R14, R12, UR8 ;  /* 0x000000080c0e7c36 */ /* 0x000fe20008000000 */
[----:B------:R-:W0:Y:S04]  /*03f0*/  LDS.U8 R10, [R10+UR8] ;  /* 0x000000080a0a7984 */ /* 0x000e280008000000 */
[----:B------:R-:W-:Y:S04]  /*0400*/  LDS.U8 R12, [R12+UR8] ;  /* 0x000000080c0c7984 */ /* 0x000fe80008000000 */
[----:B------:R-:W5:Y:S01]  /*0410*/  LDS.U8 R14, [R14+UR8] ;  /* 0x000000080e0e7984 */ /* 0x000f620008000000 */
[----:B-1----:R-:W-:-:S04]  /*0420*/  VIMNMX3.U16x2 R2, R20, R0, R2, !PT ;  /* 0x000000001402720f */ /* 0x002fc80007800202 */
[----:B----4-:R-:W-:-:S04]  /*0430*/  VIMNMX3.U16x2 R2, R2, R4, R6, !PT ;  /* 0x000000040202720f */ /* 0x010fc80007800206 */
[----:B0-----:R-:W-:-:S04]  /*0440*/  VIMNMX3.U16x2 R2, R2, R8, R10, !PT ;  /* 0x000000080202720f */ /* 0x001fc8000780020a */
[----:B-----5:R-:W-:-:S04]  /*0450*/  VIMNMX3.U16x2 R2, R2, R12, R14, !PT ;  /* 0x0000000c0202720f */ /* 0x020fc8000780020e */
[----:B------:R-:W-:Y:S01]  /*0460*/  PRMT R20, R2, 0x7610, R20 ;  /* 0x0000761002147816 */ /* 0x000fe20000000014 */
[----:B------:R-:W-:Y:S06]  /*0470*/  @P0 BRA `(.L_x_1856) ;  /* 0xfffffffc009c0947 */ /* 0x000fec000383ffff */
[----:B------:R-:W-:-:S07]  /*0480*/  VIADD R8, R11, 0x1 ;  /* 0x000000010b087836 */ /* 0x000fce0000000000 */
.L_x_1855:
[----:B------:R-:W-:-:S13]  /*0490*/  ISETP.NE.AND P0, PT, R9, RZ, PT ;  /* 0x000000ff0900720c */ /* 0x000fda0003f05270 */
[----:B------:R-:W-:Y:S05]  /*04a0*/  @!P0 BRA `(.L_x_1857) ;  /* 0x0000000000808947 */ /* 0x000fea0003800000 */
[----:B------:R-:W-:Y:S02]  /*04b0*/  ISETP.GE.U32.AND P0, PT, R9, 0x4, PT ;  /* 0x000000040900780c */ /* 0x000fe40003f06070 */
[----:B------:R-:W-:-:S04]  /*04c0*/  LOP3.LUT R10, R5, 0x3, RZ, 0xc0, !PT ;  /* 0x00000003050a7812 */ /* 0x000fc800078ec0ff */
[----:B------:R-:W-:-:S07]  /*04d0*/  ISETP.NE.AND P1, PT, R10, RZ, PT ;  /* 0x000000ff0a00720c */ /* 0x000fce0003f25270 */
[----:B------:R-:W-:Y:S06]  /*04e0*/  @!P0 BRA `(.L_x_1858) ;  /* 0x0000000000308947 */ /* 0x000fec0003800000 */
[----:B------:R-:W-:Y:S01]  /*04f0*/  IMAD R9, R8, UR8, R7 ;  /* 0x0000000808097c24 */ /* 0x000fe2000f8e0207 */
[----:B----4-:R-:W-:Y:S01]  /*0500*/  LOP3.LUT R20, R20, 0xff, RZ, 0xc0, !PT ;  /* 0x000000ff14147812 */ /* 0x010fe200078ec0ff */
[----:B------:R-:W-:Y:S02]  /*0510*/  VIADD R8, R8, 0x4 ;  /* 0x0000000408087836 */ /* 0x000fe40000000000 */
[----:B------:R-:W-:Y:S01]  /*0520*/  VIADD R4, R9, UR8 ;  /* 0x0000000809047c36 */ /* 0x000fe20008000000 */
[----:B------:R-:W-:Y:S03]  /*0530*/  LDS.U8 R0, [R9] ;  /* 0x0000000009007984 */ /* 0x000fe60000000000 */
[----:B------:R-:W-:Y:S01]  /*0540*/  VIADD R6, R4, UR8 ;  /* 0x0000000804067c36 */ /* 0x000fe20008000000 */
[----:B------:R-:W0:Y:S04]  /*0550*/  LDS.U8 R2, [R9+UR8] ;  /* 0x0000000809027984 */ /* 0x000e280008000000 */
[----:B------:R-:W-:Y:S04]  /*0560*/  LDS.U8 R4, [R4+UR8] ;  /* 0x0000000804047984 */ /* 0x000fe80008000000 */
[----:B------:R-:W1:Y:S01]  /*0570*/  LDS.U8 R6, [R6+UR8] ;  /* 0x0000000806067984 */ /* 0x000e620008000000 */
[----:B0-----:R-:W-:-:S04]  /*0580*/  VIMNMX3.U16x2 R2, R20, R0, R2, !PT ;  /* 0x000000001402720f */ /* 0x001fc80007800202 */
[----:B-1----:R-:W-:-:S04]  /*0590*/  VIMNMX3.U16x2 R2, R2, R4, R6, !PT ;  /* 0x000000040202720f */ /* 0x002fc80007800206 */
[----:B------:R-:W-:-:S07]  /*05a0*/  PRMT R20, R2, 0x7610, R20 ;  /* 0x0000761002147816 */ /* 0x000fce0000000014 */
.L_x_1858:
[----:B------:R-:W-:Y:S05]  /*05b0*/  @!P1 BRA `(.L_x_1857) ;  /* 0x00000000003c9947 */ /* 0x000fea0003800000 */
[----:B------:R-:W-:Y:S02]  /*05c0*/  ISETP.NE.AND P0, PT, R10, 0x1, PT ;  /* 0x000000010a00780c */ /* 0x000fe40003f05270 */
[----:B------:R-:W-:-:S04]  /*05d0*/  LOP3.LUT R5, R5, 0x1, RZ, 0xc0, !PT ;  /* 0x0000000105057812 */ /* 0x000fc800078ec0ff */
[----:B------:R-:W-:-:S07]  /*05e0*/  ISETP.NE.U32.AND P1, PT, R5, 0x1, PT ;  /* 0x000000010500780c */ /* 0x000fce0003f25070 */
[----:B------:R-:W-:Y:S06]  /*05f0*/  @!P0 BRA `(.L_x_1859) ;  /* 0x0000000000188947 */ /* 0x000fec0003800000 */
[----:B------:R-:W-:Y:S01]  /*0600*/  IMAD R0, R8, UR8, R7 ;  /* 0x0000000808007c24 */ /* 0x000fe2000f8e0207 */
[----:B----4-:R-:W-:Y:S01]  /*0610*/  LOP3.LUT R20, R20, 0xff, RZ, 0xc0, !PT ;  /* 0x000000ff14147812 */ /* 0x010fe200078ec0ff */
[----:B------:R-:W-:-:S03]  /*0620*/  VIADD R8, R8, 0x2 ;  /* 0x0000000208087836 */ /* 0x000fc60000000000 */
[----:B------:R-:W-:Y:S04]  /*0630*/  LDS.U8 R2, [R0] ;  /* 0x0000000000027984 */ /* 0x000fe80000000000 */
[----:B------:R-:W0:Y:S02]  /*0640*/  LDS.U8 R4, [R0+UR8] ;  /* 0x0000000800047984 */ /* 0x000e240008000000 */
[----:B0-----:R-:W-:-:S07]  /*0650*/  VIMNMX3.U16x2 R20, R20, R2, R4, !PT ;  /* 0x000000021414720f */ /* 0x001fce0007800204 */
.L_x_1859:
[----:B------:R-:W-:Y:S01]  /*0660*/  @!P1 IMAD R7, R8, UR8, R7 ;  /* 0x0000000808079c24 */ /* 0x000fe2000f8e0207 */
[----:B----4-:R-:W-:-:S04]  /*0670*/  @!P1 LOP3.LUT R2, R20, 0xff, RZ, 0xc0, !PT ;  /* 0x000000ff14029812 */ /* 0x010fc800078ec0ff */
[----:B------:R-:W0:Y:S02]  /*0680*/  @!P1 LDS.U8 R0, [R7] ;  /* 0x0000000007009984 */ /* 0x000e240000000000 */
[----:B0-----:R-:W-:-:S04]  /*0690*/  @!P1 VIMNMX.U16x2 R0, PT, PT, R2, R0, !PT ;  /* 0x0000000002009248 */ /* 0x001fc80007fe0200 */
[----:B------:R-:W-:-:S07]  /*06a0*/  @!P1 PRMT R20, R0, 0x7610, R20 ;  /* 0x0000761000149816 */ /* 0x000fce0000000014 */
.L_x_1857:
[----:B----4-:R4:W-:Y:S02]  /*06b0*/  STS.U8 [R3+UR4], R20 ;  /* 0x0000001403007988 */ /* 0x0109e40008000004 */
.L_x_1854:
[----:B------:R-:W5:Y:S01]  /*06c0*/  LDCU.64 UR10, c[0x0][0x380] ;  /* 0x00007000ff0a77ac */ /* 0x000f620008000a00 */
[----:B------:R-:W-:Y:S02]  /*06d0*/  IMAD.MOV.U32 R17, RZ, RZ, RZ ;  /* 0x000000ffff117224 */ /* 0x000fe400078e00ff */
[----:B------:R-:W-:-:S04]  /*06e0*/  IMAD.WIDE.U32 R16, R18, UR9, R16 ;  /* 0x0000000912107c25 */ /* 0x000fc8000f8e0010 */
[----:B------:R-:W-:Y:S01]  /*06f0*/  IMAD R19, R19, UR9, R17 ;  /* 0x0000000913137c24 */ /* 0x000fe2000f8e0211 */
[----:B-----5:R-:W-:-:S04]  /*0700*/  IADD3 R16, P0, PT, R16, UR10, RZ ;  /* 0x0000000a10107c10 */ /* 0x020fc8000ff1e0ff */
[----:B------:R-:W-:-:S05]  /*0710*/  IADD3.X R17, PT, PT, R19, UR11, RZ, P0, !PT ;  /* 0x0000000b13117c10 */ /* 0x000fca00087fe4ff */
[----:B---3--:R-:W-:Y:S01]  /*0720*/  STG.E.U8 desc[UR6][R16.64], R20 ;  /* 0x0000001410007986 */ /* 0x008fe2000c101106 */
[----:B------:R-:W-:Y:S05]  /*0730*/  EXIT ;  /* 0x000000000000794d */ /* 0x000fea0003800000 */
.L_x_1860:
        /* <DEDUP_REMOVED lines=12> */
.L_x_3561:


//--------------------- .text.contiguous_reduce3_u8 --------------------------
	.section	.text.contiguous_reduce3_u8,"ax",@progbits
	.align	128
        .global         contiguous_reduce3_u8
        .type           contiguous_reduce3_u8,@function
        .size           contiguous_reduce3_u8,(.L_x_3484 - contiguous_reduce3_u8)
        .other          contiguous_reduce3_u8,@"STO_CUDA_ENTRY STV_DEFAULT"
contiguous_reduce3_u8:
.text.contiguous_reduce3_u8:
        /* <DEDUP_REMOVED lines=17> */
[----:B----4-:R-:W-:-:S04]  /*0110*/  ISETP.GE.U32.AND P1, PT, R14, UR12, PT ;  /* 0x0000000c0e007c0c */ /* 0x010fc8000bf26070 */
[----:B------:R-:W-:Y:S01]  /*0120*/  ISETP.GE.U32.OR.EX P0, PT, RZ, UR13, P0, P1 ;  /* 0x0000000dff007c0c */ /* 0x000fe20008706510 */
[----:B------:R0:W-:-:S12]  /*0130*/  STS.U8 [R4+UR5], RZ ;  /* 0x000000ff04007988 */ /* 0x0001d80008000005 */
        /* <DEDUP_REMOVED lines=22> */
.L_x_1879:
        /* <DEDUP_REMOVED lines=27> */
.L_x_1863:
[----:B------:R-:W-:Y:S01]  /*0450*/  MOV R30, R32 ;  /* 0x00000020001e7202 */ /* 0x000fe20000000f00 */
[----:B------:R-:W-:Y:S01]  /*0460*/  IMAD.MOV.U32 R0, RZ, RZ, R36 ;  /* 0x000000ffff007224 */ /* 0x000fe200078e0024 */
[----:B------:R-:W-:Y:S02]  /*0470*/  MOV R3, R37 ;  /* 0x0000002500037202 */ /* 0x000fe40000000f00 */
[----:B------:R-:W-:-:S07]  /*0480*/  MOV R8, 0x4a0 ;  /* 0x000004a000087802 */ /* 0x000fce0000000f00 */
[----:B01-3--:R-:W-:Y:S05]  /*0490*/  CALL.REL.NOINC `($__internal_42_$__cuda_sm20_div_s64) ;  /* 0x00000030009c7944 */ /* 0x00bfea0003c00000 */
        /* <DEDUP_REMOVED lines=9> */
.L_x_1864:
        /* <DEDUP_REMOVED lines=33> */
.L_x_1865:
[----:B------:R-:W-:Y:S01]  /*0740*/  IMAD.MOV.U32 R0, RZ, RZ, R36 ;  /* 0x000000ffff007224 */ /* 0x000fe200078e0024 */
[----:B------:R-:W-:Y:S02]  /*0750*/  MOV R3, R37 ;  /* 0x0000002500037202 */ /* 0x000fe40000000f00 */
[----:B------:R-:W-:-:S07]  /*0760*/  MOV R8, 0x780 ;  /* 0x0000078000087802 */ /* 0x000fce0000000f00 */
[----:B---3--:R-:W-:Y:S05]  /*0770*/  CALL.REL.NOINC `($__internal_42_$__cuda_sm20_div_s64) ;  /* 0x0000002c00e47944 */ /* 0x008fea0003c00000 */
        /* <DEDUP_REMOVED lines=10> */
.L_x_1866:
        /* <DEDUP_REMOVED lines=34> */
.L_x_1867:
[----:B------:R-:W-:Y:S01]  /*0a40*/  IMAD.MOV.U32 R30, RZ, RZ, R28 ;  /* 0x000000ffff1e7224 */ /* 0x000fe200078e001c */
[----:B------:R-:W-:Y:S01]  /*0a50*/  MOV R0, R36 ;  /* 0x0000002400007202 */ /* 0x000fe20000000f00 */
[----:B------:R-:W-:Y:S01]  /*0a60*/  IMAD.MOV.U32 R3, RZ, RZ, R37 ;  /* 0x000000ffff037224 */ /* 0x000fe200078e0025 */
[----:B------:R-:W-:-:S07]  /*0a70*/  MOV R8, 0xa90 ;  /* 0x00000a9000087802 */ /* 0x000fce0000000f00 */
[----:B---3--:R-:W-:Y:S05]  /*0a80*/  CALL.REL.NOINC `($__internal_42_$__cuda_sm20_div_s64) ;  /* 0x0000002c00207944 */ /* 0x008fea0003c00000 */
        /* <DEDUP_REMOVED lines=10> */
.L_x_1868:
        /* <DEDUP_REMOVED lines=33> */
.L_x_1869:
[----:B------:R-:W-:Y:S01]  /*0d40*/  IMAD.MOV.U32 R0, RZ, RZ, R36 ;  /* 0x000000ffff007224 */ /* 0x000fe200078e0024 */
[----:B------:R-:W-:Y:S02]  /*0d50*/  MOV R3, R37 ;  /* 0x0000002500037202 */ /* 0x000fe40000000f00 */
[----:B------:R-:W-:-:S07]  /*0d60*/  MOV R8, 0xd80 ;  /* 0x00000d8000087802 */ /* 0x000fce0000000f00 */
[----:B---3--:R-:W-:Y:S05]  /*0d70*/  CALL.REL.NOINC `($__internal_42_$__cuda_sm20_div_s64) ;  /* 0x0000002800647944 */ /* 0x008fea0003c00000 */
        /* <DEDUP_REMOVED lines=9> */
.L_x_1870:
        /* <DEDUP_REMOVED lines=34> */
.L_x_1871:
[----:B------:R-:W-:Y:S01]  /*1030*/  MOV R30, R28 ;  /* 0x0000001c001e7202 */ /* 0x000fe20000000f00 */
        /* <DEDUP_REMOVED lines=13> */
.L_x_1872:
        /* <DEDUP_REMOVED lines=34> */
.L_x_1873:
        /* <DEDUP_REMOVED lines=14> */
.L_x_1874:
        /* <DEDUP_REMOVED lines=34> */
.L_x_1875:
[----:B------:R-:W-:Y:S01]  /*1630*/  MOV R30, R28 ;  /* 0x0000001c001e7202 */ /* 0x000fe20000000f00 */
        /* <DEDUP_REMOVED lines=14> */
.L_x_1876:
        /* <DEDUP_REMOVED lines=34> */
.L_x_1877:
[----:B------:R-:W-:Y:S01]  /*1940*/  IMAD.MOV.U32 R0, RZ, RZ, R36 ;  /* 0x000000ffff007224 */ /* 0x000fe200078e0024 */
[----:B------:R-:W-:Y:S02]  /*1950*/  MOV R3, R37 ;  /* 0x0000002500037202 */ /* 0x000fe40000000f00 */
[----:B------:R-:W-:-:S07]  /*1960*/  MOV R8, 0x1980 ;  /* 0x0000198000087802 */ /* 0x000fce0000000f00 */
[----:B---3--:R-:W-:Y:S05]  /*1970*/  CALL.REL.NOINC `($__internal_42_$__cuda_sm20_div_s64) ;  /* 0x0000001c00647944 */ /* 0x008fea0003c00000 */
        /* <DEDUP_REMOVED lines=9> */
.L_x_1878:
        /* <DEDUP_REMOVED lines=13> */
.L_x_1862:
        /* <DEDUP_REMOVED lines=33> */
.L_x_1881:
[----:B------:R-:W-:Y:S01]  /*1cf0*/  MOV R30, R32 ;  /* 0x00000020001e7202 */ /* 0x000fe20000000f00 */
[----:B------:R-:W-:Y:S01]  /*1d00*/  IMAD.MOV.U32 R0, RZ, RZ, R16 ;  /* 0x000000ffff007224 */ /* 0x000fe200078e0010 */
[----:B------:R-:W-:Y:S02]  /*1d10*/  MOV R3, R17 ;  /* 0x0000001100037202 */ /* 0x000fe40000000f00 */
[----:B------:R-:W-:-:S07]  /*1d20*/  MOV R8, 0x1d40 ;  /* 0x00001d4000087802 */ /* 0x000fce0000000f00 */
[----:B------:R-:W-:Y:S05]  /*1d30*/  CALL.REL.NOINC `($__internal_42_$__cuda_sm20_div_s64) ;  /* 0x0000001800747944 */ /* 0x000fea0003c00000 */
        /* <DEDUP_REMOVED lines=9> */
.L_x_1882:
        /* <DEDUP_REMOVED lines=35> */
.L_x_1883:
        /* <DEDUP_REMOVED lines=13> */
.L_x_1884:
        /* <DEDUP_REMOVED lines=36> */
.L_x_1885:
[----:B------:R-:W-:Y:S01]  /*2310*/  MOV R30, R20 ;  /* 0x00000014001e7202 */ /* 0x000fe20000000f00 */
[----:B------:R-:W-:Y:S01]  /*2320*/  IMAD.MOV.U32 R0, RZ, RZ, R18 ;  /* 0x000000ffff007224 */ /* 0x000fe200078e0012 */
[----:B------:R-:W-:Y:S02]  /*2330*/  MOV R3, R19 ;  /* 0x0000001300037202 */ /* 0x000fe40000000f00 */
[----:B------:R-:W-:-:S07]  /*2340*/  MOV R8, 0x2360 ;  /* 0x0000236000087802 */ /* 0x000fce0000000f00 */
[----:B------:R-:W-:Y:S05]  /*2350*/  CALL.REL.NOINC `($__internal_42_$__cuda_sm20_div_s64) ;  /* 0x0000001000ec7944 */ /* 0x000fea0003c00000 */
        /* <DEDUP_REMOVED lines=10> */
.L_x_1886:
        /* <DEDUP_REMOVED lines=37> */
.L_x_1887:
[----:B------:R-:W-:Y:S01]  /*2650*/  MOV R0, R18 ;  /* 0x0000001200007202 */ /* 0x000fe20000000f00 */
[----:B------:R-:W-:Y:S01]  /*2660*/  IMAD.MOV.U32 R3, RZ, RZ, R19 ;  /* 0x000000ffff037224 */ /* 0x000fe200078e0013 */
[----:B------:R-:W-:-:S07]  /*2670*/  MOV R8, 0x2690 ;  /* 0x0000269000087802 */ /* 0x000fce0000000f00 */
[----:B------:R-:W-:Y:S05]  /*2680*/  CALL.REL.NOINC `($__internal_42_$__cuda_sm20_div_s64) ;  /* 0x0000001000207944 */ /* 0x000fea0003c00000 */
        /* <DEDUP_REMOVED lines=8> */
.L_x_1888:
        /* <DEDUP_REMOVED lines=10> */
.L_x_1880:
        /* <DEDUP_REMOVED lines=30> */
[----:B------:R-:W-:Y:S06]  /*2990*/  BRA `(.L_x_1891) ;  /* 0x0000000000387947 */ /* 0x000fec0003800000 */
.L_x_1890:
[----:B------:R-:W-:Y:S01]  /*29a0*/  MOV R30, R32 ;  /* 0x00000020001e7202 */ /* 0x000fe20000000f00 */
[----:B------:R-:W-:Y:S01]  /*29b0*/  IMAD.MOV.U32 R3, RZ, RZ, R17 ;  /* 0x000000ffff037224 */ /* 0x000fe200078e0011 */
[----:B------:R-:W-:Y:S02]  /*29c0*/  MOV R0, R16 ;  /* 0x0000001000007202 */ /* 0x000fe40000000f00 */
[----:B------:R-:W-:-:S07]  /*29d0*/  MOV R8, 0x29f0 ;  /* 0x000029f000087802 */ /* 0x000fce0000000f00 */
[----:B------:R-:W-:Y:S05]  /*29e0*/  CALL.REL.NOINC `($__internal_42_$__cuda_sm20_div_s64) ;  /* 0x0000000c00487944 */ /* 0x000fea0003c00000 */
[----:B------:R-:W-:Y:S01]  /*29f0*/  IADD3 R11, P0, PT, RZ, -R10, RZ ;  /* 0x8000000aff0b7210 */ /* 0x000fe20007f1e0ff */
[----:B------:R-:W-:Y:S02]  /*2a00*/  HFMA2 R33, -RZ, RZ, 0, 0 ;  /* 0x00000000ff217431 */ /* 0x000fe400000001ff */
[----:B------:R-:W-:Y:S01]  /*2a10*/  IMAD.MOV.U32 R30, RZ, RZ, R10 ;  /* 0x000000ffff1e7224 */ /* 0x000fe200078e000a */
[----:B------:R-:W-:-:S05]  /*2a20*/  IADD3.X R3, PT, PT, RZ, ~R0, RZ, P0, !PT ;  /* 0x80000000ff037210 */ /* 0x000fca00007fe4ff */
[----:B------:R-:W-:Y:S02]  /*2a30*/  IMAD R3, R3, R16, RZ ;  /* 0x0000001003037224 */ /* 0x000fe400078e02ff */
[----:B------:R-:W-:-:S04]  /*2a40*/  IMAD.WIDE.U32 R8, R16, R11, R32 ;  /* 0x0000000b10087225 */ /* 0x000fc800078e0020 */
[----:B------:R-:W-:Y:S01]  /*2a50*/  IMAD R3, R17, R11, R3 ;  /* 0x0000000b11037224 */ /* 0x000fe200078e0203 */
[----:B------:R-:W-:-:S04]  /*2a60*/  MOV R17, R8 ;  /* 0x0000000800117202 */ /* 0x000fc80000000f00 */
[----:B------:R-:W-:-:S07]  /*2a70*/  IADD3 R3, PT, PT, R9, R3, RZ ;  /* 0x0000000309037210 */ /* 0x000fce0007ffe0ff */
.L_x_1891:
        /* <DEDUP_REMOVED lines=31> */
[----:B------:R-:W-:-:S04]  /*2c70*/  @!P2 LOP3.LUT R9, RZ, R18, RZ, 0x33, !PT ;  /* 0x00000012ff09a212 */ /* 0x000fc800078e33ff */
[----:B------:R-:W-:Y:S01]  /*2c80*/  MOV R10, R9 ;  /* 0x00000009000a7202 */ /* 0x000fe20000000f00 */
[----:B------:R-:W-:-:S04]  /*2c90*/  IMAD.MOV R19, RZ, RZ, -R9 ;  /* 0x000000ffff137224 */ /* 0x000fc800078e0a09 */
[----:B------:R-:W-:Y:S01]  /*2ca0*/  IMAD R19, R18, R19, R30 ;  /* 0x0000001312137224 */ /* 0x000fe200078e021e */
[----:B------:R-:W-:Y:S06]  /*2cb0*/  BRA `(.L_x_1893) ;  /* 0x0000000000307947 */ /* 0x000fec0003800000 */
.L_x_1892:
[----:B------:R-:W-:Y:S01]  /*2cc0*/  IMAD.MOV.U32 R0, RZ, RZ, R18 ;  /* 0x000000ffff007224 */ /* 0x000fe200078e0012 */
[----:B------:R-:W-:Y:S02]  /*2cd0*/  MOV R3, R19 ;  /* 0x0000001300037202 */ /* 0x000fe40000000f00 */
        /* <DEDUP_REMOVED lines=8> */
[----:B------:R-:W-:-:S04]  /*2d60*/  MOV R19, R8 ;  /* 0x0000000800137202 */ /* 0x000fc80000000f00 */
[----:B------:R-:W-:-:S07]  /*2d70*/  IADD3 R3, PT, PT, R9, R3, RZ ;  /* 0x0000000309037210 */ /* 0x000fce0007ffe0ff */
.L_x_1893:
[----:B------:R-:W0:Y:S02]  /*2d80*/  LDC.64 R8, c[0x0][0x398] ;  /* 0x0000e600ff087b82 */ /* 0x000e240000000a00 */
[----:B0-----:R-:W-:-:S06]  /*2d90*/  IMAD.WIDE.U32 R8, R16, 0x8, R8 ;  /* 0x0000000810087825 */ /* 0x001fcc00078e0008 */
[----:B------:R-:W2:Y:S01]  /*2da0*/  LDG.E.64 R8, desc[UR10][R8.64] ;  /* 0x0000000a08087981 */ /* 0x000ea2000c1e1b00 */
[----:B------:R-:W-:Y:S01]  /*2db0*/  IMAD.MOV.U32 R16, RZ, RZ, R20 ;  /* 0x000000ffff107224 */ /* 0x000fe200078e0014 */
[----:B------:R-:W-:Y:S01]  /*2dc0*/  IADD3 R2, PT, PT, R2, -0x2, RZ ;  /* 0xfffffffe02027810 */ /* 0x000fe20007ffe0ff */
[----:B------:R-:W-:Y:S02]  /*2dd0*/  IMAD.MOV.U32 R32, RZ, RZ, R10 ;  /* 0x000000ffff207224 */ /* 0x000fe400078e000a */
[-C--:B--2---:R-:W-:Y:S02]  /*2de0*/  IMAD R0, R9, R19.reuse, RZ ;  /* 0x0000001309007224 */ /* 0x084fe400078e02ff */
[----:B------:R-:W-:-:S04]  /*2df0*/  IMAD.WIDE.U32 R28, R8, R19, R16 ;  /* 0x00000013081c7225 */ /* 0x000fc800078e0010 */
[----:B------:R-:W-:-:S05]  /*2e00*/  IMAD R3, R8, R3, R0 ;  /* 0x0000000308037224 */ /* 0x000fca00078e0200 */
[----:B------:R-:W-:-:S07]  /*2e10*/  IADD3 R29, PT, PT, R29, R3, RZ ;  /* 0x000000031d1d7210 */ /* 0x000fce0007ffe0ff */
.L_x_1889:
        /* <DEDUP_REMOVED lines=29> */
.L_x_1894:
[----:B------:R-:W-:-:S07]  /*2ff0*/  MOV R0, 0x3010 ;  /* 0x0000301000007802 */ /* 0x000fce0000000f00 */
[----:B------:R-:W-:Y:S05]  /*3000*/  CALL.REL.NOINC `($__internal_43_$__cuda_sm20_rem_s64) ;  /* 0x0000000c000c7944 */ /* 0x000fea0003c00000 */
[----:B------:R-:W-:Y:S01]  /*3010*/  IMAD.MOV.U32 R8, RZ, RZ, R3 ;  /* 0x000000ffff087224 */ /* 0x000fe200078e0003 */
[----:B------:R-:W-:-:S07]  /*3020*/  MOV R9, R10 ;  /* 0x0000000a00097202 */ /* 0x000fce0000000f00 */
.L_x_1895:
[----:B------:R-:W0:Y:S02]  /*3030*/  LDC.64 R10, c[0x0][0x398] ;  /* 0x0000e600ff0a7b82 */ /* 0x000e240000000a00 */
[----:B0-----:R-:W-:-:S06]  /*3040*/  IMAD.WIDE.U32 R2, R2, 0x8, R10 ;  /* 0x0000000802027825 */ /* 0x001fcc00078e000a */
[----:B------:R-:W2:Y:S02]  /*3050*/  LDG.E.64 R2, desc[UR10][R2.64] ;  /* 0x0000000a02027981 */ /* 0x000ea4000c1e1b00 */
[-C--:B--2---:R-:W-:Y:S02]  /*3060*/  IMAD R11, R3, R8.reuse, RZ ;  /* 0x00000008030b7224 */ /* 0x084fe400078e02ff */
[----:B------:R-:W-:-:S04]  /*3070*/  IMAD.WIDE.U32 R28, R2, R8, R28 ;  /* 0x00000008021c7225 */ /* 0x000fc800078e001c */
[----:B------:R-:W-:-:S05]  /*3080*/  IMAD R11, R2, R9, R11 ;  /* 0x00000009020b7224 */ /* 0x000fca00078e020b */
[----:B------:R-:W-:-:S07]  /*3090*/  IADD3 R29, PT, PT, R29, R11, RZ ;  /* 0x0000000b1d1d7210 */ /* 0x000fce0007ffe0ff */
.L_x_1861:
[----:B------:R-:W0:Y:S02]  /*30a0*/  LDCU.64 UR12, c[0x0][0x388] ;  /* 0x00007100ff0c77ac */ /* 0x000e240008000a00 */
[----:B0-----:R-:W-:-:S04]  /*30b0*/  IADD3 R28, P0, PT, R28, UR12, RZ ;  /* 0x0000000c1c1c7c10 */ /* 0x001fc8000ff1e0ff */
[----:B------:R-:W-:-:S06]  /*30c0*/  IADD3.X R29, PT, PT, R29, UR13, RZ, P0, !PT ;  /* 0x0000000d1d1d7c10 */ /* 0x000fcc00087fe4ff */
[----:B------:R-:W2:Y:S01]  /*30d0*/  LDG.E.U8 R29, desc[UR10][R28.64] ;  /* 0x0000000a1c1d7981 */ /* 0x000ea2000c1e1100 */
[----:B------:R-:W-:-:S03]  /*30e0*/  ISETP.NE.AND P0, PT, R7, RZ, PT ;  /* 0x000000ff0700720c */ /* 0x000fc60003f05270 */
[----:B--2---:R0:W-:Y:S01]  /*30f0*/  STS.U8 [R4+UR5], R29 ;  /* 0x0000001d04007988 */ /* 0x0041e20008000005 */
[----:B------:R-:W-:Y:S09]  /*3100*/  BAR.SYNC.DEFER_BLOCKING 0x0 ;  /* 0x0000000000007b1d */ /* 0x000ff20000010000 */
[----:B------:R-:W-:Y:S05]  /*3110*/  @P0 EXIT ;  /* 0x000000000000094d */ /* 0x000fea0003800000 */
[----:B------:R-:W-:-:S13]  /*3120*/  ISETP.GT.U32.AND P0, PT, R5, 0x1, PT ;  /* 0x000000010500780c */ /* 0x000fda0003f04070 */
[----:B------:R-:W1:Y:S01]  /*3130*/  @!P0 S2R R3, SR_CgaCtaId ;  /* 0x0000000000038919 */ /* 0x000e620000008800 */
[----:B------:R-:W-:-:S04]  /*3140*/  @!P0 MOV R0, 0x400 ;  /* 0x0000040000008802 */ /* 0x000fc80000000f00 */
[----:B-1----:R-:W-:-:S05]  /*3150*/  @!P0 LEA R3, R3, R0, 0x18 ;  /* 0x0000000003038211 */ /* 0x002fca00078ec0ff */
[----:B------:R-:W-:-:S06]  /*3160*/  @!P0 IMAD.IADD R0, R3, 0x1, R6 ;  /* 0x0000000103008824 */ /* 0x000fcc00078e0206 */
[----:B------:R-:W1:Y:S02]  /*3170*/  @!P0 LDS.U8 R0, [R0] ;  /* 0x0000000000008984 */ /* 0x000e640000000000 */
[----:B-1----:R-:W-:Y:S01]  /*3180*/  @!P0 PRMT R7, R0, 0x7610, R7 ;  /* 0x0000761000078816 */ /* 0x002fe20000000007 */
[----:B------:R-:W-:Y:S06]  /*3190*/  @!P0 BRA `(.L_x_1896) ;  /* 0x0000000400388947 */ /* 0x000fec0003800000 */
[----:B------:R-:W1:Y:S01]  /*31a0*/  S2UR UR5, SR_CgaCtaId ;  /* 0x00000000000579c3 */ /* 0x000e620000008800 */
[C---:B------:R-:W-:Y:S01]  /*31b0*/  IADD3 R0, PT, PT, R5.reuse, -0x2, RZ ;  /* 0xfffffffe05007810 */ /* 0x040fe20007ffe0ff */
[----:B------:R-:W-:Y:S01]  /*31c0*/  UMOV UR4, 0x400 ;  /* 0x0000040000047882 */ /* 0x000fe20000000000 */
[----:B------:R-:W-:Y:S02]  /*31d0*/  IADD3 R5, PT, PT, R5, -0x1, RZ ;  /* 0xffffffff05057810 */ /* 0x000fe40007ffe0ff */
[----:B------:R-:W-:Y:S01]  /*31e0*/  ISETP.GE.U32.AND P0, PT, R0, 0x7, PT ;  /* 0x000000070000780c */ /* 0x000fe20003f06070 */
[----:B------:R-:W-:Y:S01]  /*31f0*/  IMAD.MOV.U32 R0, RZ, RZ, 0x1 ;  /* 0x00000001ff007424 */ /* 0x000fe200078e00ff */
[----:B------:R-:W-:Y:S01]  /*3200*/  LOP3.LUT R9, R5, 0x7, RZ, 0xc0, !PT ;  /* 0x0000000705097812 */ /* 0x000fe200078ec0ff */
[----:B-1----:R-:W-:-:S06]  /*3210*/  ULEA UR4, UR5, UR4, 0x18 ;  /* 0x0000000405047291 */ /* 0x002fcc000f8ec0ff */
[----:B------:R-:W-:-:S03]  /*3220*/  IADD3 R3, PT, PT, R6, UR4, RZ ;  /* 0x0000000406037c10 */ /* 0x000fc6000fffe0ff */
[----:B------:R1:W2:Y:S01]  /*3230*/  LDS.U8 R7, [R6+UR4] ;  /* 0x0000000406077984 */ /* 0x0002a20008000000 */
[----:B------:R-:W-:Y:S05]  /*3240*/  @!P0 BRA `(.L_x_1897) ;  /* 0x00000000007c8947 */ /* 0x000fea0003800000 */
[----:B------:R-:W3:Y:S01]  /*3250*/  LDC R19, c[0x0][0x360] ;  /* 0x0000d800ff137b82 */ /* 0x000ee20000000800 */
[----:B------:R-:W-:Y:S01]  /*3260*/  LOP3.LUT R0, R5, 0xfffffff8, RZ, 0xc0, !PT ;  /* 0xfffffff805007812 */ /* 0x000fe200078ec0ff */
[----:B------:R-:W-:-:S04]  /*3270*/  HFMA2 R17, -RZ, RZ, 0, 0 ;  /* 0x00000000ff117431 */ /* 0x000fc800000001ff */
[----:B------:R-:W-:Y:S01]  /*3280*/  IMAD.MOV R11, RZ, RZ, -R0 ;  /* 0x000000ffff0b7224 */ /* 0x000fe200078e0a00 */
[----:B---3--:R-:W-:-:S07]  /*3290*/  IADD3 R13, PT, PT, R6, UR4, R19 ;  /* 0x00000004060d7c10 */ /* 0x008fce000fffe013 */
.L_x_1898:
[----:B0-----:R-:W-:Y:S01]  /*32a0*/  IADD3 R4, PT, PT, R13, UR8, RZ ;  /* 0x000000080d047c10 */ /* 0x001fe2000fffe0ff */
[----:B------:R-:W-:Y:S01]  /*32b0*/  LDS.U8 R0, [R13] ;  /* 0x000000000d007984 */ /* 0x000fe20000000000 */
[----:B--2---:R-:W-:Y:S02]  /*32c0*/  LOP3.LUT R20, R7, 0xff, RZ, 0xc0, !PT ;  /* 0x000000ff07147812 */ /* 0x004fe400078ec0ff */
[----:B------:R-:W-:Y:S01]  /*32d0*/  IADD3 R8, PT, PT, R4, UR8, RZ ;  /* 0x0000000804087c10 */ /* 0x000fe2000fffe0ff */
[----:B------:R0:W2:Y:S01]  /*32e0*/  LDS.U8 R2, [R13+UR8] ;  /* 0x000000080d027984 */ /* 0x0000a20008000000 */
[----:B------:R-:W-:Y:S02]  /*32f0*/  IADD3 R11, PT, PT, R11, 0x8, RZ ;  /* 0x000000080b0b7810 */ /* 0x000fe40007ffe0ff */
[----:B------:R-:W-:Y:S01]  /*3300*/  IADD3 R17, PT, PT, R17, 0x8, RZ ;  /* 0x0000000811117810 */ /* 0x000fe20007ffe0ff */
[----:B------:R-:W-:Y:S01]  /*3310*/  VIADD R10, R8, UR8 ;  /* 0x00000008080a7c36 */ /* 0x000fe20008000000 */
[----:B------:R-:W-:Y:S01]  /*3320*/  LDS.U8 R4, [R4+UR8] ;  /* 0x0000000804047984 */ /* 0x000fe20008000000 */
[----:B------:R-:W-:Y:S01]  /*3330*/  ISETP.NE.AND P0, PT, R11, RZ, PT ;  /* 0x000000ff0b00720c */ /* 0x000fe20003f05270 */
[----:B0-----:R-:W-:-:S02]  /*3340*/  IMAD R13, R19, 0x8, R13 ;  /* 0x00000008130d7824 */ /* 0x001fc400078e020d */
[----:B------:R-:W-:Y:S01]  /*3350*/  IADD3 R12, PT, PT, R10, UR8, RZ ;  /* 0x000000080a0c7c10 */ /* 0x000fe2000fffe0ff */
[----:B------:R-:W0:Y:S03]  /*3360*/  LDS.U8 R8, [R8+UR8] ;  /* 0x0000000808087984 */ /* 0x000e260008000000 */
[----:B------:R-:W-:Y:S01]  /*3370*/  IADD3 R16, PT, PT, R12, UR8, RZ ;  /* 0x000000080c107c10 */ /* 0x000fe2000fffe0ff */
[----:B------:R-:W-:Y:S04]  /*3380*/  LDS.U8 R10, [R10+UR8] ;  /* 0x000000080a0a7984 */ /* 0x000fe80008000000 */
[----:B------:R-:W-:Y:S01]  /*3390*/  VIADD R18, R16, UR8 ;  /* 0x0000000810127c36 */ /* 0x000fe20008000000 */
[----:B------:R-:W3:Y:S04]  /*33a0*/  LDS.U8 R12, [R12+UR8] ;  /* 0x000000080c0c7984 */ /* 0x000ee80008000000 */
[----:B------:R-:W-:Y:S04]  /*33b0*/  LDS.U8 R16, [R16+UR8] ;  /* 0x0000000810107984 */ /* 0x000fe80008000000 */
[----:B------:R-:W4:Y:S01]  /*33c0*/  LDS.U8 R18, [R18+UR8] ;  /* 0x0000000812127984 */ /* 0x000f220008000000 */
[----:B--2---:R-:W-:-:S04]  /*33d0*/  VIMNMX3.U16x2 R2, R20, R0, R2, !PT ;  /* 0x000000001402720f */ /* 0x004fc80007800202 */
[----:B0-----:R-:W-:-:S04]  /*33e0*/  VIMNMX3.U16x2 R2, R2, R4, R8, !PT ;  /* 0x000000040202720f */ /* 0x001fc80007800208 */
[----:B---3--:R-:W-:-:S04]  /*33f0*/  VIMNMX3.U16x2 R2, R2, R10, R12, !PT ;  /* 0x0000000a0202720f */ /* 0x008fc8000780020c */
[----:B----4-:R-:W-:-:S04]  /*3400*/  VIMNMX3.U16x2 R2, R2, R16, R18, !PT ;  /* 0x000000100202720f */ /* 0x010fc80007800212 */
[----:B------:R-:W-:Y:S01]  /*3410*/  PRMT R7, R2, 0x7610, R7 ;  /* 0x0000761002077816 */ /* 0x000fe20000000007 */
[----:B------:R-:W-:Y:S06]  /*3420*/  @P0 BRA `(.L_x_1898) ;  /* 0xfffffffc009c0947 */ /* 0x000fec000383ffff */
[----:B------:R-:W-:-:S07]  /*3430*/  IADD3 R0, PT, PT, R17, 0x1, RZ ;  /* 0x0000000111007810 */ /* 0x000fce0007ffe0ff */
.L_x_1897:
[----:B------:R-:W-:-:S13]  /*3440*/  ISETP.NE.AND P0, PT, R9, RZ, PT ;  /* 0x000000ff0900720c */ /* 0x000fda0003f05270 */
[----:B------:R-:W-:Y:S05]  /*3450*/  @!P0 BRA `(.L_x_1899) ;  /* 0x0000000000848947 */ /* 0x000fea0003800000 */
[----:B------:R-:W-:Y:S02]  /*3460*/  ISETP.GE.U32.AND P0, PT, R9, 0x4, PT ;  /* 0x000000040900780c */ /* 0x000fe40003f06070 */
[----:B------:R-:W-:-:S04]  /*3470*/  LOP3.LUT R13, R5, 0x3, RZ, 0xc0, !PT ;  /* 0x00000003050d7812 */ /* 0x000fc800078ec0ff */
[----:B------:R-:W-:-:S07]  /*3480*/  ISETP.NE.AND P1, PT, R13, RZ, PT ;  /* 0x000000ff0d00720c */ /* 0x000fce0003f25270 */
[----:B------:R-:W-:Y:S06]  /*3490*/  @!P0 BRA `(.L_x_1900) ;  /* 0x0000000000308947 */ /* 0x000fec0003800000 */
[C---:B------:R-:W-:Y:S01]  /*34a0*/  IMAD R2, R0.reuse, UR8, R3 ;  /* 0x0000000800027c24 */ /* 0x040fe2000f8e0203 */
[----:B--2---:R-:W-:Y:S02]  /*34b0*/  LOP3.LUT R8, R7, 0xff, RZ, 0xc0, !PT ;  /* 0x000000ff07087812 */ /* 0x004fe400078ec0ff */
[----:B------:R-:W-:Y:S02]  /*34c0*/  IADD3 R0, PT, PT, R0, 0x4, RZ ;  /* 0x0000000400007810 */ /* 0x000fe40007ffe0ff */
[----:B------:R-:W-:Y:S01]  /*34d0*/  IADD3 R9, PT, PT, R2, UR8, RZ ;  /* 0x0000000802097c10 */ /* 0x000fe2000fffe0ff */
[----:B0-----:R-:W-:Y:S04]  /*34e0*/  LDS.U8 R4, [R2] ;  /* 0x0000000002047984 */ /* 0x001fe80000000000 */
[----:B------:R-:W-:Y:S01]  /*34f0*/  VIADD R11, R9, UR8 ;  /* 0x00000008090b7c36 */ /* 0x000fe20008000000 */
[----:B------:R-:W0:Y:S04]  /*3500*/  LDS.U8 R10, [R2+UR8] ;  /* 0x00000008020a7984 */ /* 0x000e280008000000 */
[----:B------:R-:W-:Y:S04]  /*3510*/  LDS.U8 R12, [R9+UR8] ;  /* 0x00000008090c7984 */ /* 0x000fe80008000000 */
[----:B------:R-:W2:Y:S01]  /*3520*/  LDS.U8 R16, [R11+UR8] ;  /* 0x000000080b107984 */ /* 0x000ea20008000000 */
[----:B0-----:R-:W-:-:S04]  /*3530*/  VIMNMX3.U16x2 R4, R8, R4, R10, !PT ;  /* 0x000000040804720f */ /* 0x001fc8000780020a */
[----:B--2---:R-:W-:-:S04]  /*3540*/  VIMNMX3.U16x2 R4, R4, R12, R16, !PT ;  /* 0x0000000c0404720f */ /* 0x004fc80007800210 */
[----:B------:R-:W-:-:S07]  /*3550*/  PRMT R7, R4, 0x7610, R7 ;  /* 0x0000761004077816 */ /* 0x000fce0000000007 */
.L_x_1900:
[----:B------:R-:W-:Y:S05]  /*3560*/  @!P1 BRA `(.L_x_1899) ;  /* 0x0000000000409947 */ /* 0x000fea0003800000 */
[----:B------:R-:W-:Y:S02]  /*3570*/  ISETP.NE.AND P0, PT, R13, 0x1, PT ;  /* 0x000000010d00780c */ /* 0x000fe40003f05270 */
[----:B------:R-:W-:-:S04]  /*3580*/  LOP3.LUT R5, R5, 0x1, RZ, 0xc0, !PT ;  /* 0x0000000105057812 */ /* 0x000fc800078ec0ff */
[----:B------:R-:W-:-:S07]  /*3590*/  ISETP.NE.U32.AND P1, PT, R5, 0x1, PT ;  /* 0x000000010500780c */ /* 0x000fce0003f25070 */
[----:B------:R-:W-:Y:S06]  /*35a0*/  @!P0 BRA `(.L_x_1901) ;  /* 0x00000000001c8947 */ /* 0x000fec0003800000 */
[C---:B------:R-:W-:Y:S01]  /*35b0*/  IMAD R2, R0.reuse, UR8, R3 ;  /* 0x0000000800027c24 */ /* 0x040fe2000f8e0203 */
[----:B--2---:R-:W-:Y:S02]  /*35c0*/  LOP3.LUT R8, R7, 0xff, RZ, 0xc0, !PT ;  /* 0x000000ff07087812 */ /* 0x004fe400078ec0ff */
[----:B------:R-:W-:Y:S02]  /*35d0*/  IADD3 R0, PT, PT, R0, 0x2, RZ ;  /* 0x0000000200007810 */ /* 0x000fe40007ffe0ff */
[----:B0-----:R-:W-:Y:S04]  /*35e0*/  LDS.U8 R4, [R2] ;  /* 0x0000000002047984 */ /* 0x001fe80000000000 */
[----:B------:R-:W0:Y:S02]  /*35f0*/  LDS.U8 R10, [R2+UR8] ;  /* 0x00000008020a7984 */ /* 0x000e240008000000 */
[----:B0-----:R-:W-:-:S04]  /*3600*/  VIMNMX3.U16x2 R4, R8, R4, R10, !PT ;  /* 0x000000040804720f */ /* 0x001fc8000780020a */
[----:B------:R-:W-:-:S07]  /*3610*/  PRMT R7, R4, 0x7610, R7 ;  /* 0x0000761004077816 */ /* 0x000fce0000000007 */
.L_x_1901:
[----:B------:R-:W-:Y:S01]  /*3620*/  @!P1 IMAD R0, R0, UR8, R3 ;  /* 0x0000000800009c24 */ /* 0x000fe2000f8e0203 */
[----:B--2---:R-:W-:-:S05]  /*3630*/  @!P1 LOP3.LUT R2, R7, 0xff, RZ, 0xc0, !PT ;  /* 0x000000ff07029812 */ /* 0x004fca00078ec0ff */
[----:B------:R-:W2:Y:S02]  /*3640*/  @!P1 LDS.U8 R0, [R0] ;  /* 0x0000000000009984 */ /* 0x000ea40000000000 */
[----:B--2---:R-:W-:-:S04]  /*3650*/  @!P1 VIMNMX.U16x2 R2, PT, PT, R2, R0, !PT ;  /* 0x0000000002029248 */ /* 0x004fc80007fe0200 */
[----:B------:R-:W-:-:S07]  /*3660*/  @!P1 PRMT R7, R2, 0x7610, R7 ;  /* 0x0000761002079816 */ /* 0x000fce0000000007 */
.L_x_1899:
[----:B--2---:R2:W-:Y:S02]  /*3670*/  STS.U8 [R6+UR4], R7 ;  /* 0x0000000706007988 */ /* 0x0045e40008000004 */
.L_x_1896:
[----:B------:R-:W3:Y:S01]  /*3680*/  LDC.64 R2, c[0x0][0x3a8] ;  /* 0x0000ea00ff027b82 */ /* 0x000ee20000000a00 */
[----:B------:R-:W4:Y:S01]  /*3690*/  LDCU.64 UR4, c[0x0][0x380] ;  /* 0x00007000ff0477ac */ /* 0x000f220008000a00 */
[----:B------:R-:W-:Y:S02]  /*36a0*/  IMAD.MOV.U32 R15, RZ, RZ, RZ ;  /* 0x000000ffff0f7224 */ /* 0x000fe400078e00ff */
[----:B---3--:R-:W-:-:S04]  /*36b0*/  IMAD.WIDE.U32 R14, R2, UR9, R14 ;  /* 0x00000009020e7c25 */ /* 0x008fc8000f8e000e */
[----:B------:R-:W-:Y:S01]  /*36c0*/  IMAD R0, R3, UR9, R15 ;  /* 0x0000000903007c24 */ /* 0x000fe2000f8e020f */
[----:B----4-:R-:W-:-:S04]  /*36d0*/  IADD3 R14, P0, PT, R14, UR4, RZ ;  /* 0x000000040e0e7c10 */ /* 0x010fc8000ff1e0ff */
[----:B------:R-:W-:-:S05]  /*36e0*/  IADD3.X R15, PT, PT, R0, UR5, RZ, P0, !PT ;  /* 0x00000005000f7c10 */ /* 0x000fca00087fe4ff */
[----:B------:R-:W-:Y:S01]  /*36f0*/  STG.E.U8 desc[UR10][R14.64], R7 ;  /* 0x000000070e007986 */ /* 0x000fe2000c10110a */
[----:B------:R-:W-:Y:S05]  /*3700*/  EXIT ;  /* 0x000000000000794d */ /* 0x000fea0003800000 */
        .weak           $__internal_42_$__cuda_sm20_div_s64
        .type           $__internal_42_$__cuda_sm20_div_s64,@function
        .size           $__internal_42_$__cuda_sm20_div_s64,($__internal_43_$__cuda_sm20_rem_s64 - $__internal_42_$__cuda_sm20_div_s64)
$__internal_42_$__cuda_sm20_div_s64:
        /* <DEDUP_REMOVED lines=82> */
[----:B------:R-:W-:Y:S06]  /*3c30*/  RET.REL.NODEC R8 `(contiguous_reduce3_u8) ;  /* 0xffffffc008f07950 */ /* 0x000fec0003c3ffff */
        .weak           $__internal_43_$__cuda_sm20_rem_s64
        .type           $__internal_43_$__cuda_sm20_rem_s64,@function
        .size           $__internal_43_$__cuda_sm20_rem_s64,(.L_x_3484 - $__internal_43_$__cuda_sm20_rem_s64)
$__internal_43_$__cuda_sm20_rem_s64:
        /* <DEDUP_REMOVED lines=66> */
[----:B------:R-:W-:Y:S06]  /*4060*/  RET.REL.NODEC R8 `(contiguous_reduce3_u8) ;  /* 0xffffffbc08e47950 */ /* 0x000fec0003c3ffff */
.L_x_1902:
        /* <DEDUP_REMOVED lines=9> */
.L_x_3484:


//--------------------- .text.contiguous_reduce22_u8 --------------------------
	.section	.text.contiguous_reduce22_u8,"ax",@progbits
	.align	128
        .global         contiguous_reduce22_u8
        .type           contiguous_reduce22_u8,@function
        .size           contiguous_reduce22_u8,(.L_x_3563 - contiguous_reduce22_u8)
        .other          contiguous_reduce22_u8,@"STO_CUDA_ENTRY STV_DEFAULT"
contiguous_reduce22_u8:
.text.contiguous_reduce22_u8:
        /* <DEDUP_REMOVED lines=16> */
[----:B------:R-:W-:Y:S01]  /*0100*/  @!P0 IMAD.WIDE.U32 R6, R9, UR8, R6 ;  /* 0x0000000809068c25 */ /* 0x000fe2000f8e0006 */
[----:B-1----:R-:W-:-:S03]  /*0110*/  @!P0 IADD3 R4, P1, PT, R4, R10, RZ ;  /* 0x0000000a04048210 */ /* 0x002fc60007f3e0ff */
[----:B------:R-:W-:Y:S01]  /*0120*/  @!P0 IMAD R9, R9, UR9, RZ ;  /* 0x0000000909098c24 */ /* 0x000fe2000f8e02ff */
[----:B------:R-:W-:-:S04]  /*0130*/  @!P0 IADD3 R6, P2, PT, R6, R10, RZ ;  /* 0x0000000a06068210 */ /* 0x000fc80007f5e0ff */
[C---:B------:R-:W-:Y:S02]  /*0140*/  @!P0 IADD3.X R5, PT, PT, R11.reuse, R5, R9, P1, !PT ;  /* 0x000000050b058210 */ /* 0x040fe40000ffe409 */
[----:B------:R-:W-:-:S03]  /*0150*/  @!P0 IADD3.X R7, PT, PT, R11, R9, R7, P2, !PT ;  /* 0x000000090b078210 */ /* 0x000fc600017fe407 */
[----:B---3--:R-:W2:Y:S04]  /*0160*/  @!P0 LDG.E.U8 R4, desc[UR12][R4.64] ;  /* 0x0000000c04048981 */ /* 0x008ea8000c1e1100 */
[----:B------:R-:W2:Y:S01]  /*0170*/  @!P0 LDG.E.U8 R6, desc[UR12][R6.64] ;  /* 0x0000000c06068981 */ /* 0x000ea2000c1e1100 */
[----:B------:R-:W0:Y:S01]  /*0180*/  S2UR UR6, SR_CgaCtaId ;  /* 0x00000000000679c3 */ /* 0x000e220000008800 */
[----:B------:R-:W-:Y:S01]  /*0190*/  UMOV UR4, 0x400 ;  /* 0x0000040000047882 */ /* 0x000fe20000000000 */
[----:B------:R-:W1:Y:S01]  /*01a0*/  LDCU UR5, c[0x0][0x360] ;  /* 0x00006c00ff0577ac */ /* 0x000e620008000800 */
[----:B------:R-:W-:Y:S01]  /*01b0*/  BSSY.RECONVERGENT B0, `(.L_x_1903) ;  /* 0x0000013000007945 */ /* 0x000fe20003800200 */
[----:B------:R-:W-:Y:S01]  /*01c0*/  ISETP.GT.U32.AND P1, PT, R0, 0x1f, PT ;  /* 0x0000001f0000780c */ /* 0x000fe20003f24070 */
[----:B0-----:R-:W-:-:S09]  /*01d0*/  ULEA UR4, UR6, UR4, 0x18 ;  /* 0x0000000406047291 */ /* 0x001fd2000f8ec0ff */
[----:B------:R0:W-:Y:S01]  /*01e0*/  STS.U8 [R0+UR4], RZ ;  /* 0x000000ff00007988 */ /* 0x0001e20008000004 */
[----:B--2---:R-:W-:-:S05]  /*01f0*/  @!P0 VIMNMX.U16x2 R5, PT, PT, R4, R6, !PT ;  /* 0x0000000604058248 */ /* 0x004fca0007fe0200 */
[----:B------:R0:W-:Y:S01]  /*0200*/  @!P0 STS.U8 [R0+UR4], R5 ;  /* 0x0000000500008988 */ /* 0x0001e20008000004 */
[----:B-1----:R-:W-:Y:S05]  /*0210*/  @!P0 BRA `(.L_x_1904) ;  /* 0x0000000000308947 */ /* 0x002fea0003800000 */
        /* <DEDUP_REMOVED lines=8> */
[----:B-1----:R-:W-:-:S04]  /*02a0*/  IADD3 R2, P0, PT, R2, UR10, RZ ;  /* 0x0000000a02027c10 */ /* 0x002fc8000ff1e0ff */
[----:B------:R-:W-:-:S06]  /*02b0*/  IADD3.X R3, PT, PT, R5, UR11, RZ, P0, !PT ;  /* 0x0000000b05037c10 */ /* 0x000fcc00087fe4ff */
[----:B------:R-:W2:Y:S04]  /*02c0*/  LDG.E.U8 R3, desc[UR12][R2.64] ;  /* 0x0000000c02037981 */ /* 0x000ea8000c1e1100 */
[----:B--2---:R1:W-:Y:S02]  /*02d0*/  STS.U8 [R0+UR4], R3 ;  /* 0x0000000300007988 */ /* 0x0043e40008000004 */
.L_x_1904:
[----:B------:R-:W-:Y:S05]  /*02e0*/  BSYNC.RECONVERGENT B0 ;  /* 0x0000000000007941 */ /* 0x000fea0003800200 */
.L_x_1903:
[----:B------:R-:W-:Y:S01]  /*02f0*/  BAR.SYNC.DEFER_BLOCKING 0x0 ;  /* 0x0000000000007b1d */ /* 0x000fe20000010000 */
[----:B------:R-:W-:Y:S01]  /*0300*/  UISETP.GE.U32.AND UP0, UPT, UR5, 0x42, UPT ;  /* 0x000000420500788c */ /* 0x000fe2000bf06070 */
[----:B------:R-:W-:-:S08]  /*0310*/  VIADD R2, R0, UR4 ;  /* 0x0000000400027c36 */ /* 0x000fd00008000000 */
[----:B------:R-:W-:Y:S05]  /*0320*/  BRA.U !UP0, `(.L_x_1905) ;  /* 0x0000000108287547 */ /* 0x000fea000b800000 */
.L_x_1906:
[----:B------:R-:W-:Y:S02]  /*0330*/  USHF.R.U32.HI UR6, URZ, 0x1, UR5 ;  /* 0x00000001ff067899 */ /* 0x000fe40008011605 */
[----:B------:R-:W-:-:S04]  /*0340*/  UISETP.GT.U32.AND UP0, UPT, UR5, 0x83, UPT ;  /* 0x000000830500788c */ /* 0x000fc8000bf04070 */
[----:B------:R-:W-:Y:S01]  /*0350*/  ISETP.GE.U32.AND P0, PT, R0, UR6, PT ;  /* 0x0000000600007c0c */ /* 0x000fe2000bf06070 */
[----:B------:R-:W-:-:S12]  /*0360*/  UMOV UR5, UR6 ;  /* 0x0000000600057c82 */ /* 0x000fd80008000000 */
[----:B--2---:R-:W-:Y:S04]  /*0370*/  @!P0 LDS.U8 R4, [R0+UR4] ;  /* 0x0000000400048984 */ /* 0x004fe80008000000 */
[----:B------:R-:W2:Y:S02]  /*0380*/  @!P0 LDS.U8 R6, [R2+UR6] ;  /* 0x0000000602068984 */ /* 0x000ea40008000000 */
[----:B--2---:R-:W-:-:S05]  /*0390*/  @!P0 VIMNMX.U16x2 R4, PT, PT, R4, R6, !PT ;  /* 0x0000000604048248 */ /* 0x004fca0007fe0200 */
[----:B------:R2:W-:Y:S01]  /*03a0*/  @!P0 STS.U8 [R0+UR4], R4 ;  /* 0x0000000400008988 */ /* 0x0005e20008000004 */
[----:B------:R-:W-:Y:S06]  /*03b0*/  BAR.SYNC.DEFER_BLOCKING 0x0 ;  /* 0x0000000000007b1d */ /* 0x000fec0000010000 */
[----:B------:R-:W-:Y:S05]  /*03c0*/  BRA.U UP0, `(.L_x_1906) ;  /* 0xfffffffd00d87547 */ /* 0x000fea000b83ffff */
.L_x_1905:
[----:B------:R-:W-:Y:S05]  /*03d0*/  @P1 EXIT ;  /* 0x000000000000194d */ /* 0x000fea0003800000 */
[----:B------:R-:W-:Y:S01]  /*03e0*/  LDS.U8 R2, [R0+UR4] ;  /* 0x0000000400027984 */ /* 0x000fe20008000000 */
[----:B------:R-:W-:-:S03]  /*03f0*/  ISETP.NE.AND P0, PT, R0, RZ, PT ;  /* 0x000000ff0000720c */ /* 0x000fc60003f05270 */
[----:B--2---:R-:W2:Y:S02]  /*0400*/  LDS.U8 R4, [R0+UR4+0x20] ;  /* 0x0000200400047984 */ /* 0x004ea40008000000 */
[----:B--2---:R-:W-:-:S04]  /*0410*/  VIMNMX.U16x2 R2, PT, PT, R2, R4, !PT ;  /* 0x0000000402027248 */ /* 0x004fc80007fe0200 */
[----:B-1----:R-:W-:-:S05]  /*0420*/  PRMT R3, R2, 0x7610, R3 ;  /* 0x0000761002037816 */ /* 0x002fca0000000003 */
[----:B------:R-:W-:Y:S04]  /*0430*/  STS.U8 [R0+UR4], R3 ;  /* 0x0000000300007988 */ /* 0x000fe80008000004 */
[----:B------:R-:W-:Y:S04]  /*0440*/  LDS.U8 R2, [R0+UR4] ;  /* 0x0000000400027984 */ /* 0x000fe80008000000 */
[----:B------:R-:W1:Y:S02]  /*0450*/  LDS.U8 R4, [R0+UR4+0x10] ;  /* 0x0000100400047984 */ /* 0x000e640008000000 */
[----:B-1----:R-:W-:-:S04]  /*0460*/  VIMNMX.U16x2 R2, PT, PT, R2, R4, !PT ;  /* 0x0000000402027248 */ /* 0x002fc80007fe0200 */
[----:B0-----:R-:W-:-:S05]  /*0470*/  PRMT R5, R2, 0x7610, R5 ;  /* 0x0000761002057816 */ /* 0x001fca0000000005 */
[----:B------:R-:W-:Y:S04]  /*0480*/  STS.U8 [R0+UR4], R5 ;  /* 0x0000000500007988 */ /* 0x000fe80008000004 */
[----:B------:R-:W-:Y:S04]  /*0490*/  LDS.U8 R2, [R0+UR4] ;  /* 0x0000000400027984 */ /* 0x000fe80008000000 */
[----:B------:R-:W0:Y:S02]  /*04a0*/  LDS.U8 R4, [R0+UR4+0x8] ;  /* 0x0000080400047984 */ /* 0x000e240008000000 */
[----:B0-----:R-:W-:-:S04]  /*04b0*/  VIMNMX.U16x2 R2, PT, PT, R2, R4, !PT ;  /* 0x0000000402027248 */ /* 0x001fc80007fe0200 */
[----:B------:R-:W-:-:S05]  /*04c0*/  PRMT R6, R2, 0x7610, R6 ;  /* 0x0000761002067816 */ /* 0x000fca0000000006 */
        /* <DEDUP_REMOVED lines=13> */
[----:B0-----:R-:W-:-:S05]  /*05a0*/  VIMNMX.U16x2 R2, PT, PT, R2, R4, !PT ;  /* 0x0000000402027248 */ /* 0x001fca0007fe0200 */
[----:B------:R0:W-:Y:S01]  /*05b0*/  STS.U8 [R0+UR4], R2 ;  /* 0x0000000200007988 */ /* 0x0001e20008000004 */
        /* <DEDUP_REMOVED lines=8> */
[----:B------:R-:W1:Y:S01]  /*0640*/  LDS.U8 R5, [UR4] ;  /* 0x00000004ff057984 */ /* 0x000e620008000000 */
[----:B------:R-:W-:Y:S02]  /*0650*/  UMOV UR4, UR7 ;  /* 0x0000000700047c82 */ /* 0x000fe40008000000 */
[----:B--2---:R-:W-:-:S04]  /*0660*/  UIMAD.WIDE.U32 UR4, UR6, UR8, UR4 ;  /* 0x00000008060472a5 */ /* 0x004fc8000f8e0004 */
[----:B------:R-:W-:Y:S02]  /*0670*/  UIMAD UR5, UR6, UR9, UR5 ;  /* 0x00000009060572a4 */ /* 0x000fe4000f8e0205 */
[----:B---3--:R-:W-:-:S04]  /*0680*/  UIADD3 UR4, UP0, UPT, UR4, UR10, URZ ;  /* 0x0000000a04047290 */ /* 0x008fc8000ff1e0ff */
[----:B------:R-:W-:Y:S02]  /*0690*/  UIADD3.X UR5, UPT, UPT, UR5, UR11, URZ, UP0, !UPT ;  /* 0x0000000b05057290 */ /* 0x000fe400087fe4ff */
[----:B0-----:R-:W-:-:S04]  /*06a0*/  IMAD.U32 R2, RZ, RZ, UR4 ;  /* 0x00000004ff027e24 */ /* 0x001fc8000f8e00ff */
[----:B------:R-:W-:-:S05]  /*06b0*/  IMAD.U32 R3, RZ, RZ, UR5 ;  /* 0x00000005ff037e24 */ /* 0x000fca000f8e00ff */
[----:B-1----:R-:W-:Y:S01]  /*06c0*/  STG.E.U8 desc[UR12][R2.64], R5 ;  /* 0x0000000502007986 */ /* 0x002fe2000c10110c */
[----:B------:R-:W-:Y:S05]  /*06d0*/  EXIT ;  /* 0x000000000000794d */ /* 0x000fea0003800000 */
.L_x_1907:
        /* <DEDUP_REMOVED lines=10> */
.L_x_3563:


//--------------------- .text.contiguous_reduce2_u8 --------------------------
	.section	.text.contiguous_reduce2_u8,"ax",@progbits
	.align	128
        .global         contiguous_reduce2_u8
        .type           contiguous_reduce2_u8,@function
        .size           contiguous_reduce2_u8,(.L_x_3486 - contiguous_reduce2_u8)
        .other          contiguous_reduce2_u8,@"STO_CUDA_ENTRY STV_DEFAULT"
contiguous_reduce2_u8:
.text.contiguous_reduce2_u8:
[----:B------:R-:W-:Y:S01]  /*0000*/  LDC R1, c[0x0][0x37c] ;  /* 0x0000df00ff017b82 */ /* 0x000fe20000000800 */
[----:B------:R-:W0:Y:S07]  /*0010*/  S2R R0, SR_TID.X ;  /* 0x0000000000007919 */ /* 0x000e2e0000002100 */
[----:B------:R-:W1:Y:S01]  /*0020*/  S2UR UR7, SR_CTAID.X ;  /* 0x00000000000779c3 */ /* 0x000e620000002500 */
[----:B------:R-:W2:Y:S01]  /*0030*/  LDCU.64 UR8, c[0x0][0x3a8] ;  /* 0x00007500ff0877ac */ /* 0x000ea20008000a00 */
[----:B------:R-:W-:Y:S01]  /*0040*/  BSSY.RECONVERGENT B0, `(.L_x_1908) ;  /* 0x0000662000007945 */ /* 0x000fe20003800200 */
[----:B------:R-:W-:Y:S01]  /*0050*/  UMOV UR4, 0x400 ;  /* 0x0000040000047882 */ /* 0x000fe20000000000 */
[----:B------:R-:W3:Y:S04]  /*0060*/  LDCU.64 UR10, c[0x0][0x388] ;  /* 0x00007100ff0a77ac */ /* 0x000ee80008000a00 */
[----:B------:R-:W1:Y:S01]  /*0070*/  LDC R19, c[0x0][0x360] ;  /* 0x0000d800ff137b82 */ /* 0x000e620000000800 */
[----:B------:R-:W4:Y:S07]  /*0080*/  LDCU.64 UR12, c[0x0][0x358] ;  /* 0x00006b00ff0c77ac */ /* 0x000f2e0008000a00 */
[----:B------:R-:W5:Y:S08]  /*0090*/  S2UR UR5, SR_CgaCtaId ;  /* 0x00000000000579c3 */ /* 0x000f700000008800 */
[----:B------:R-:W4:Y:S01]  /*00a0*/  LDC R6, c[0x0][0x3a0] ;  /* 0x0000e800ff067b82 */ /* 0x000f220000000800 */
[----:B---3--:R-:W-:Y:S01]  /*00b0*/  MOV R12, UR10 ;  /* 0x0000000a000c7c02 */ /* 0x008fe20008000f00 */
[----:B------:R-:W-:-:S02]  /*00c0*/  IMAD.U32 R7, RZ, RZ, UR11 ;  /* 0x0000000bff077e24 */ /* 0x000fc4000f8e00ff */
[----:B-1----:R-:W-:-:S05]  /*00d0*/  IMAD R9, R19, UR7, RZ ;  /* 0x0000000713097c24 */ /* 0x002fca000f8e02ff */
[----:B0-----:R-:W-:Y:S01]  /*00e0*/  LEA R8, R9, R0, 0x1 ;  /* 0x0000000009087211 */ /* 0x001fe200078e08ff */
[----:B-----5:R-:W-:-:S04]  /*00f0*/  ULEA UR4, UR5, UR4, 0x18 ;  /* 0x0000000405047291 */ /* 0x020fc8000f8ec0ff */
[----:B------:R-:W-:Y:S01]  /*0100*/  IMAD.IADD R18, R8, 0x1, R19 ;  /* 0x0000000108127824 */ /* 0x000fe200078e0213 */
[----:B------:R-:W0:Y:S01]  /*0110*/  LDCU UR5, c[0x0][0x360] ;  /* 0x00006c00ff0577ac */ /* 0x000e220008000800 */
[----:B------:R-:W-:-:S03]  /*0120*/  VIADD R2, R0, UR4 ;  /* 0x0000000400027c36 */ /* 0x000fc60008000000 */
[----:B--2---:R-:W-:Y:S01]  /*0130*/  ISETP.GE.U32.AND P0, PT, R18, UR8, PT ;  /* 0x0000000812007c0c */ /* 0x004fe2000bf06070 */
[----:B------:R1:W-:Y:S01]  /*0140*/  STS.U8 [R0+UR4], RZ ;  /* 0x000000ff00007988 */ /* 0x0003e20008000004 */
[----:B----4-:R-:W-:Y:S02]  /*0150*/  IADD3 R14, PT, PT, R6, -0x1, RZ ;  /* 0xffffffff060e7810 */ /* 0x010fe40007ffe0ff */
[----:B------:R-:W-:-:S13]  /*0160*/  ISETP.GE.U32.AND.EX P0, PT, RZ, UR9, PT, P0 ;  /* 0x00000009ff007c0c */ /* 0x000fda000bf06100 */
[----:B01----:R-:W-:Y:S05]  /*0170*/  @P0 BRA `(.L_x_1909) ;  /* 0x0000002c00b00947 */ /* 0x003fea0003800000 */
        /* <DEDUP_REMOVED lines=12> */
[----:B------:R-:W-:Y:S01]  /*0240*/  MOV R4, R8 ;  /* 0x0000000800047202 */ /* 0x000fe20000000f00 */
[----:B------:R-:W-:Y:S01]  /*0250*/  IMAD.IADD R19, R7, 0x1, R19 ;  /* 0x0000000107137824 */ /* 0x000fe200078e0213 */
[----:B------:R-:W-:Y:S02]  /*0260*/  ISETP.GE.U32.AND P0, PT, R5, 0x3, PT ;  /* 0x000000030500780c */ /* 0x000fe40003f06070 */
[----:B------:R-:W-:Y:S02]  /*0270*/  CS2R R20, SRZ ;  /* 0x0000000000147805 */ /* 0x000fe4000001ff00 */
[----:B------:R-:W-:-:S09]  /*0280*/  CS2R R12, SRZ ;  /* 0x00000000000c7805 */ /* 0x000fd2000001ff00 */
[----:B------:R-:W-:Y:S05]  /*0290*/  @!P0 BRA `(.L_x_1911) ;  /* 0x0000001800b08947 */ /* 0x000fea0003800000 */
[----:B------:R-:W0:Y:S01]  /*02a0*/  LDC.64 R14, c[0x0][0x390] ;  /* 0x0000e400ff0e7b82 */ /* 0x000e220000000a00 */
[C---:B------:R-:W-:Y:S02]  /*02b0*/  LOP3.LUT R7, R6.reuse, 0xfffffffc, RZ, 0xc0, !PT ;  /* 0xfffffffc06077812 */ /* 0x040fe400078ec0ff */
[----:B------:R-:W-:Y:S02]  /*02c0*/  CS2R R20, SRZ ;  /* 0x0000000000147805 */ /* 0x000fe4000001ff00 */
[----:B------:R-:W-:Y:S01]  /*02d0*/  IADD3 R5, PT, PT, R6, -0x2, RZ ;  /* 0xfffffffe06057810 */ /* 0x000fe20007ffe0ff */
[----:B------:R-:W-:Y:S02]  /*02e0*/  IMAD.MOV R6, RZ, RZ, -R7 ;  /* 0x000000ffff067224 */ /* 0x000fe400078e0a07 */
[----:B------:R-:W1:Y:S05]  /*02f0*/  LDC.64 R16, c[0x0][0x398] ;  /* 0x0000e600ff107b82 */ /* 0x000e6a0000000a00 */
.L_x_1936:
        /* <DEDUP_REMOVED lines=32> */
.L_x_1913:
[----:B------:R-:W-:Y:S01]  /*0500*/  MOV R26, R4 ;  /* 0x00000004001a7202 */ /* 0x000fe20000000f00 */
[----:B------:R-:W-:Y:S01]  /*0510*/  IMAD.MOV.U32 R11, RZ, RZ, R3 ;  /* 0x000000ffff0b7224 */ /* 0x000fe200078e0003 */
[----:B------:R-:W-:Y:S01]  /*0520*/  MOV R10, R22 ;  /* 0x00000016000a7202 */ /* 0x000fe20000000f00 */
[----:B------:R-:W-:Y:S01]  /*0530*/  IMAD.MOV.U32 R9, RZ, RZ, R23 ;  /* 0x000000ffff097224 */ /* 0x000fe200078e0017 */
[----:B------:R-:W-:-:S07]  /*0540*/  MOV R8, 0x560 ;  /* 0x0000056000087802 */ /* 0x000fce0000000f00 */
[----:B-1----:R-:W-:Y:S05]  /*0550*/  CALL.REL.NOINC `($__internal_44_$__cuda_sm20_div_s64) ;  /* 0x0000006400407944 */ /* 0x002fea0003c00000 */
        /* <DEDUP_REMOVED lines=10> */
.L_x_1914:
[----:B------:R-:W-:Y:S05]  /*0600*/  BSYNC.RECONVERGENT B1 ;  /* 0x0000000000017941 */ /* 0x000fea0003800200 */
.L_x_1912:
        /* <DEDUP_REMOVED lines=34> */
.L_x_1916:
[----:B------:R-:W-:Y:S01]  /*0830*/  MOV R26, R18 ;  /* 0x00000012001a7202 */ /* 0x000fe20000000f00 */
[----:B------:R-:W-:Y:S01]  /*0840*/  IMAD.MOV.U32 R11, RZ, RZ, R19 ;  /* 0x000000ffff0b7224 */ /* 0x000fe200078e0013 */
[----:B------:R-:W-:Y:S01]  /*0850*/  MOV R10, R22 ;  /* 0x00000016000a7202 */ /* 0x000fe20000000f00 */
[----:B------:R-:W-:Y:S01]  /*0860*/  IMAD.MOV.U32 R9, RZ, RZ, R23 ;  /* 0x000000ffff097224 */ /* 0x000fe200078e0017 */
[----:B------:R-:W-:-:S07]  /*0870*/  MOV R8, 0x890 ;  /* 0x0000089000087802 */ /* 0x000fce0000000f00 */
[----:B------:R-:W-:Y:S05]  /*0880*/  CALL.REL.NOINC `($__internal_44_$__cuda_sm20_div_s64) ;  /* 0x0000006000747944 */ /* 0x000fea0003c00000 */
[----:B------:R-:W-:-:S04]  /*0890*/  IADD3 R7, P0, PT, RZ, -R24, RZ ;  /* 0x80000018ff077210 */ /* 0x000fc80007f1e0ff */
[----:B------:R-:W-:-:S05]  /*08a0*/  IADD3.X R9, PT, PT, RZ, ~R25, RZ, P0, !PT ;  /* 0x80000019ff097210 */ /* 0x000fca00007fe4ff */
[----:B------:R-:W-:Y:S02]  /*08b0*/  IMAD R4, R9, R22, RZ ;  /* 0x0000001609047224 */ /* 0x000fe400078e02ff */
[----:B------:R-:W-:Y:S01]  /*08c0*/  IMAD.WIDE.U32 R8, R22, R7, R18 ;  /* 0x0000000716087225 */ /* 0x000fe200078e0012 */
[----:B------:R-:W-:-:S03]  /*08d0*/  MOV R22, R24 ;  /* 0x0000001800167202 */ /* 0x000fc60000000f00 */
[----:B------:R-:W-:Y:S02]  /*08e0*/  IMAD R7, R23, R7, R4 ;  /* 0x0000000717077224 */ /* 0x000fe400078e0204 */
[----:B------:R-:W-:Y:S02]  /*08f0*/  IMAD.MOV.U32 R23, RZ, RZ, R25 ;  /* 0x000000ffff177224 */ /* 0x000fe400078e0019 */
[----:B------:R-:W-:-:S07]  /*0900*/  IMAD.IADD R7, R7, 0x1, R9 ;  /* 0x0000000107077824 */ /* 0x000fce00078e0209 */
.L_x_1917:
[----:B------:R-:W-:Y:S05]  /*0910*/  BSYNC.RECONVERGENT B1 ;  /* 0x0000000000017941 */ /* 0x000fea0003800200 */
.L_x_1915:
        /* <DEDUP_REMOVED lines=33> */
.L_x_1919:
[----:B------:R-:W-:Y:S01]  /*0b30*/  IMAD.MOV.U32 R26, RZ, RZ, R36 ;  /* 0x000000ffff1a7224 */ /* 0x000fe200078e0024 */
[----:B------:R-:W-:Y:S01]  /*0b40*/  MOV R11, R37 ;  /* 0x00000025000b7202 */ /* 0x000fe20000000f00 */
[----:B------:R-:W-:Y:S01]  /*0b50*/  IMAD.MOV.U32 R10, RZ, RZ, R18 ;  /* 0x000000ffff0a7224 */ /* 0x000fe200078e0012 */
[----:B------:R-:W-:Y:S02]  /*0b60*/  MOV R9, R19 ;  /* 0x0000001300097202 */ /* 0x000fe40000000f00 */
[----:B------:R-:W-:-:S07]  /*0b70*/  MOV R8, 0xb90 ;  /* 0x00000b9000087802 */ /* 0x000fce0000000f00 */
[----:B------:R-:W-:Y:S05]  /*0b80*/  CALL.REL.NOINC `($__internal_44_$__cuda_sm20_div_s64) ;  /* 0x0000005c00b47944 */ /* 0x000fea0003c00000 */
        /* <DEDUP_REMOVED lines=10> */
.L_x_1920:
[----:B------:R-:W-:Y:S05]  /*0c30*/  BSYNC.RECONVERGENT B1 ;  /* 0x0000000000017941 */ /* 0x000fea0003800200 */
.L_x_1918:
[----:B------:R-:W-:-:S06]  /*0c40*/  IMAD.WIDE.U32 R40, R5, 0x8, R16 ;  /* 0x0000000805287825 */ /* 0x000fcc00078e0010 */
        /* <DEDUP_REMOVED lines=34> */
.L_x_1922:
[----:B------:R-:W-:Y:S01]  /*0e70*/  MOV R26, R22 ;  /* 0x00000016001a7202 */ /* 0x000fe20000000f00 */
[----:B------:R-:W-:Y:S01]  /*0e80*/  IMAD.MOV.U32 R11, RZ, RZ, R23 ;  /* 0x000000ffff0b7224 */ /* 0x000fe200078e0017 */
[----:B------:R-:W-:Y:S01]  /*0e90*/  MOV R10, R18 ;  /* 0x00000012000a7202 */ /* 0x000fe20000000f00 */
[----:B------:R-:W-:Y:S01]  /*0ea0*/  IMAD.MOV.U32 R9, RZ, RZ, R19 ;  /* 0x000000ffff097224 */ /* 0x000fe200078e0013 */
[----:B------:R-:W-:-:S07]  /*0eb0*/  MOV R8, 0xed0 ;  /* 0x00000ed000087802 */ /* 0x000fce0000000f00 */
[----:B------:R-:W-:Y:S05]  /*0ec0*/  CALL.REL.NOINC `($__internal_44_$__cuda_sm20_div_s64) ;  /* 0x0000005800e47944 */ /* 0x000fea0003c00000 */
        /* <DEDUP_REMOVED lines=11> */
.L_x_1923:
[----:B------:R-:W-:Y:S05]  /*0f80*/  BSYNC.RECONVERGENT B1 ;  /* 0x0000000000017941 */ /* 0x000fea0003800200 */
.L_x_1921:
        /* <DEDUP_REMOVED lines=36> */
.L_x_1925:
        /* <DEDUP_REMOVED lines=16> */
.L_x_1926:
[----:B------:R-:W-:Y:S05]  /*12d0*/  BSYNC.RECONVERGENT B1 ;  /* 0x0000000000017941 */ /* 0x000fea0003800200 */
.L_x_1924:
        /* <DEDUP_REMOVED lines=35> */
.L_x_1928:
[----:B------:R-:W-:Y:S01]  /*1510*/  MOV R26, R42 ;  /* 0x0000002a001a7202 */ /* 0x000fe20000000f00 */
[----:B------:R-:W-:Y:S01]  /*1520*/  IMAD.MOV.U32 R11, RZ, RZ, R43 ;  /* 0x000000ffff0b7224 */ /* 0x000fe200078e002b */
[----:B------:R-:W-:Y:S01]  /*1530*/  MOV R10, R18 ;  /* 0x00000012000a7202 */ /* 0x000fe20000000f00 */
[----:B------:R-:W-:Y:S01]  /*1540*/  IMAD.MOV.U32 R9, RZ, RZ, R19 ;  /* 0x000000ffff097224 */ /* 0x000fe200078e0013 */
[----:B------:R-:W-:-:S07]  /*1550*/  MOV R8, 0x1570 ;  /* 0x0000157000087802 */ /* 0x000fce0000000f00 */
[----:B------:R-:W-:Y:S05]  /*1560*/  CALL.REL.NOINC `($__internal_44_$__cuda_sm20_div_s64) ;  /* 0x00000054003c7944 */ /* 0x000fea0003c00000 */
[----:B------:R-:W-:Y:S01]  /*1570*/  IADD3 R7, P0, PT, RZ, -R24, RZ ;  /* 0x80000018ff077210 */ /* 0x000fe20007f1e0ff */
[----:B------:R-:W-:-:S03]  /*1580*/  IMAD.MOV.U32 R8, RZ, RZ, R42 ;  /* 0x000000ffff087224 */ /* 0x000fc600078e002a */
[----:B------:R-:W-:-:S05]  /*1590*/  IADD3.X R9, PT, PT, RZ, ~R25, RZ, P0, !PT ;  /* 0x80000019ff097210 */ /* 0x000fca00007fe4ff */
[----:B------:R-:W-:Y:S01]  /*15a0*/  IMAD R4, R9, R18, RZ ;  /* 0x0000001209047224 */ /* 0x000fe200078e02ff */
[----:B------:R-:W-:-:S03]  /*15b0*/  MOV R9, R43 ;  /* 0x0000002b00097202 */ /* 0x000fc60000000f00 */
[----:B------:R-:W-:-:S04]  /*15c0*/  IMAD.WIDE.U32 R8, R18, R7, R8 ;  /* 0x0000000712087225 */ /* 0x000fc800078e0008 */
[----:B------:R-:W-:Y:S01]  /*15d0*/  IMAD R7, R19, R7, R4 ;  /* 0x0000000713077224 */ /* 0x000fe200078e0204 */
[----:B------:R-:W-:Y:S01]  /*15e0*/  MOV R19, R25 ;  /* 0x0000001900137202 */ /* 0x000fe20000000f00 */
[----:B------:R-:W-:Y:S02]  /*15f0*/  IMAD.MOV.U32 R43, RZ, RZ, R8 ;  /* 0x000000ffff2b7224 */ /* 0x000fe400078e0008 */
[----:B------:R-:W-:Y:S01]  /*1600*/  IMAD.MOV.U32 R18, RZ, RZ, R24 ;  /* 0x000000ffff127224 */ /* 0x000fe200078e0018 */
[----:B------:R-:W-:-:S07]  /*1610*/  IADD3 R7, PT, PT, R7, R9, RZ ;  /* 0x0000000907077210 */ /* 0x000fce0007ffe0ff */
.L_x_1929:
[----:B------:R-:W-:Y:S05]  /*1620*/  BSYNC.RECONVERGENT B1 ;  /* 0x0000000000017941 */ /* 0x000fea0003800200 */
.L_x_1927:
[----:B------:R-:W-:-:S04]  /*1630*/  VIADD R31, R5, 0xfffffffe ;  /* 0xfffffffe051f7836 */ /* 0x000fc80000000000 */
[----:B------:R-:W-:-:S06]  /*1640*/  IMAD.WIDE.U32 R20, R31, 0x8, R14 ;  /* 0x000000081f147825 */ /* 0x000fcc00078e000e */
[----:B------:R-:W2:Y:S01]  /*1650*/  LDG.E.64 R20, desc[UR12][R20.64] ;  /* 0x0000000c14147981 */ /* 0x000ea2000c1e1b00 */
[----:B------:R-:W-:Y:S01]  /*1660*/  MOV R23, R3 ;  /* 0x0000000300177202 */ /* 0x000fe20000000f00 */
        /* <DEDUP_REMOVED lines=31> */
.L_x_1931:
        /* <DEDUP_REMOVED lines=15> */
[----:B------:R-:W-:Y:S01]  /*1950*/  IMAD.IADD R9, R9, 0x1, R3 ;  /* 0x0000000109097824 */ /* 0x000fe200078e0203 */
[----:B------:R-:W-:-:S07]  /*1960*/  MOV R3, R25 ;  /* 0x0000001900037202 */ /* 0x000fce0000000f00 */
.L_x_1932:
[----:B------:R-:W-:Y:S05]  /*1970*/  BSYNC.RECONVERGENT B1 ;  /* 0x0000000000017941 */ /* 0x000fea0003800200 */
.L_x_1930:
        /* <DEDUP_REMOVED lines=35> */
.L_x_1934:
[----:B------:R-:W-:Y:S01]  /*1bb0*/  MOV R26, R18 ;  /* 0x00000012001a7202 */ /* 0x000fe20000000f00 */
[----:B------:R-:W-:Y:S01]  /*1bc0*/  IMAD.MOV.U32 R11, RZ, RZ, R19 ;  /* 0x000000ffff0b7224 */ /* 0x000fe200078e0013 */
[----:B------:R-:W-:Y:S01]  /*1bd0*/  MOV R10, R20 ;  /* 0x00000014000a7202 */ /* 0x000fe20000000f00 */
[----:B------:R-:W-:Y:S01]  /*1be0*/  IMAD.MOV.U32 R9, RZ, RZ, R21 ;  /* 0x000000ffff097224 */ /* 0x000fe200078e0015 */
[----:B------:R-:W-:-:S07]  /*1bf0*/  MOV R8, 0x1c10 ;  /* 0x00001c1000087802 */ /* 0x000fce0000000f00 */
[----:B------:R-:W-:Y:S05]  /*1c00*/  CALL.REL.NOINC `($__internal_44_$__cuda_sm20_div_s64) ;  /* 0x0000004c00947944 */ /* 0x000fea0003c00000 */
[----:B------:R-:W-:Y:S01]  /*1c10*/  IADD3 R11, P0, PT, RZ, -R24, RZ ;  /* 0x80000018ff0b7210 */ /* 0x000fe20007f1e0ff */
[----:B------:R-:W-:Y:S02]  /*1c20*/  IMAD.MOV.U32 R8, RZ, RZ, R18 ;  /* 0x000000ffff087224 */ /* 0x000fe400078e0012 */
[----:B------:R-:W-:Y:S01]  /*1c30*/  IMAD.MOV.U32 R18, RZ, RZ, R24 ;  /* 0x000000ffff127224 */ /* 0x000fe200078e0018 */
[----:B------:R-:W-:-:S05]  /*1c40*/  IADD3.X R9, PT, PT, RZ, ~R25, RZ, P0, !PT ;  /* 0x80000019ff097210 */ /* 0x000fca00007fe4ff */
[----:B------:R-:W-:Y:S01]  /*1c50*/  IMAD R10, R9, R20, RZ ;  /* 0x00000014090a7224 */ /* 0x000fe200078e02ff */
[----:B------:R-:W-:Y:S02]  /*1c60*/  MOV R9, R19 ;  /* 0x0000001300097202 */ /* 0x000fe40000000f00 */
[----:B------:R-:W-:Y:S01]  /*1c70*/  MOV R19, R25 ;  /* 0x0000001900137202 */ /* 0x000fe20000000f00 */
[-C--:B------:R-:W-:Y:S02]  /*1c80*/  IMAD R21, R21, R11.reuse, R10 ;  /* 0x0000000b15157224 */ /* 0x080fe400078e020a */
[----:B------:R-:W-:-:S04]  /*1c90*/  IMAD.WIDE.U32 R8, R20, R11, R8 ;  /* 0x0000000b14087225 */ /* 0x000fc800078e0008 */
[----:B------:R-:W-:Y:S01]  /*1ca0*/  IMAD.IADD R9, R21, 0x1, R9 ;  /* 0x0000000115097824 */ /* 0x000fe200078e0209 */
[----:B------:R-:W-:-:S07]  /*1cb0*/  MOV R11, R8 ;  /* 0x00000008000b7202 */ /* 0x000fce0000000f00 */
.L_x_1935:
[----:B------:R-:W-:Y:S05]  /*1cc0*/  BSYNC.RECONVERGENT B1 ;  /* 0x0000000000017941 */ /* 0x000fea0003800200 */
.L_x_1933:
[----:B------:R-:W-:Y:S01]  /*1cd0*/  MOV R21, R7 ;  /* 0x0000000700157202 */ /* 0x000fe20000000f00 */
[----:B------:R-:W-:Y:S02]  /*1ce0*/  IMAD R9, R9, R38, RZ ;  /* 0x0000002609097224 */ /* 0x000fe400078e02ff */
[----:B------:R-:W-:Y:S02]  /*1cf0*/  IMAD.MOV.U32 R20, RZ, RZ, R22 ;  /* 0x000000ffff147224 */ /* 0x000fe400078e0016 */
[-C--:B------:R-:W-:Y:S02]  /*1d00*/  IMAD R9, R39, R11.reuse, R9 ;  /* 0x0000000b27097224 */ /* 0x080fe400078e0209 */
[----:B------:R-:W-:-:S04]  /*1d10*/  IMAD.WIDE.U32 R20, R38, R11, R20 ;  /* 0x0000000b26147225 */ /* 0x000fc800078e0014 */
[----:B------:R-:W-:Y:S01]  /*1d20*/  VIADD R5, R5, 0xfffffffc ;  /* 0xfffffffc05057836 */ /* 0x000fe20000000000 */
[----:B------:R-:W-:Y:S01]  /*1d30*/  IADD3 R21, PT, PT, R21, R9, RZ ;  /* 0x0000000915157210 */ /* 0x000fe20007ffe0ff */
[----:B------:R-:W-:Y:S06]  /*1d40*/  @P1 BRA `(.L_x_1936) ;  /* 0xffffffe4006c1947 */ /* 0x000fec000383ffff */
[----:B------:R-:W-:-:S07]  /*1d50*/  VIADD R5, R5, 0x1 ;  /* 0x0000000105057836 */ /* 0x000fce0000000000 */
.L_x_1911:
        /* <DEDUP_REMOVED lines=35> */
.L_x_1939:
[----:B------:R-:W-:Y:S01]  /*1f90*/  MOV R26, R4 ;  /* 0x00000004001a7202 */ /* 0x000fe20000000f00 */
[----:B------:R-:W-:Y:S01]  /*1fa0*/  IMAD.MOV.U32 R11, RZ, RZ, R3 ;  /* 0x000000ffff0b7224 */ /* 0x000fe200078e0003 */
[----:B------:R-:W-:Y:S01]  /*1fb0*/  MOV R10, R6 ;  /* 0x00000006000a7202 */ /* 0x000fe20000000f00 */
[----:B------:R-:W-:Y:S01]  /*1fc0*/  IMAD.MOV.U32 R9, RZ, RZ, R7 ;  /* 0x000000ffff097224 */ /* 0x000fe200078e0007 */
[----:B------:R-:W-:-:S07]  /*1fd0*/  MOV R8, 0x1ff0 ;  /* 0x00001ff000087802 */ /* 0x000fce0000000f00 */
[----:B------:R-:W-:Y:S05]  /*1fe0*/  CALL.REL.NOINC `($__internal_44_$__cuda_sm20_div_s64) ;  /* 0x00000048009c7944 */ /* 0x000fea0003c00000 */
        /* <DEDUP_REMOVED lines=10> */
.L_x_1940:
[----:B------:R-:W-:Y:S05]  /*2090*/  BSYNC.RECONVERGENT B1 ;  /* 0x0000000000017941 */ /* 0x000fea0003800200 */
.L_x_1938:
        /* <DEDUP_REMOVED lines=34> */
.L_x_1942:
        /* <DEDUP_REMOVED lines=8> */
[----:B------:R-:W-:-:S03]  /*2340*/  MOV R17, R25 ;  /* 0x0000001900117202 */ /* 0x000fc60000000f00 */
[----:B------:R-:W-:-:S04]  /*2350*/  IMAD.X R9, RZ, RZ, ~R25, P0 ;  /* 0x000000ffff097224 */ /* 0x000fc800000e0e19 */
[----:B------:R-:W-:Y:S02]  /*2360*/  IMAD R4, R9, R6, RZ ;  /* 0x0000000609047224 */ /* 0x000fe400078e02ff */
[----:B------:R-:W-:-:S04]  /*2370*/  IMAD.WIDE.U32 R8, R6, R3, R18 ;  /* 0x0000000306087225 */ /* 0x000fc800078e0012 */
[----:B------:R-:W-:-:S05]  /*2380*/  IMAD R7, R7, R3, R4 ;  /* 0x0000000307077224 */ /* 0x000fca00078e0204 */
[----:B------:R-:W-:-:S07]  /*2390*/  IADD3 R7, PT, PT, R7, R9, RZ ;  /* 0x0000000907077210 */ /* 0x000fce0007ffe0ff */
.L_x_1943:
[----:B------:R-:W-:Y:S05]  /*23a0*/  BSYNC.RECONVERGENT B1 ;  /* 0x0000000000017941 */ /* 0x000fea0003800200 */
.L_x_1941:
        /* <DEDUP_REMOVED lines=35> */
.L_x_1945:
        /* <DEDUP_REMOVED lines=8> */
[----:B------:R-:W-:Y:S02]  /*2660*/  MOV R8, R22 ;  /* 0x0000001600087202 */ /* 0x000fe40000000f00 */
[----:B------:R-:W-:Y:S01]  /*2670*/  MOV R4, R24 ;  /* 0x0000001800047202 */ /* 0x000fe20000000f00 */
[----:B------:R-:W-:Y:S02]  /*2680*/  IMAD.X R3, RZ, RZ, ~R25, P0 ;  /* 0x000000ffff037224 */ /* 0x000fe400000e0e19 */
[----:B------:R-:W-:-:S04]  /*2690*/  IMAD.WIDE.U32 R8, R14, R11, R8 ;  /* 0x0000000b0e087225 */ /* 0x000fc800078e0008 */
[----:B------:R-:W-:-:S04]  /*26a0*/  IMAD R3, R3, R14, RZ ;  /* 0x0000000e03037224 */ /* 0x000fc800078e02ff */
[----:B------:R-:W-:Y:S02]  /*26b0*/  IMAD R3, R15, R11, R3 ;  /* 0x0000000b0f037224 */ /* 0x000fe400078e0203 */
[----:B------:R-:W-:-:S03]  /*26c0*/  IMAD.MOV.U32 R11, RZ, RZ, R8 ;  /* 0x000000ffff0b7224 */ /* 0x000fc600078e0008 */
[----:B------:R-:W-:Y:S01]  /*26d0*/  IADD3 R9, PT, PT, R9, R3, RZ ;  /* 0x0000000309097210 */ /* 0x000fe20007ffe0ff */
[----:B------:R-:W-:-:S07]  /*26e0*/  IMAD.MOV.U32 R3, RZ, RZ, R25 ;  /* 0x000000ffff037224 */ /* 0x000fce00078e0019 */
.L_x_1946:
[----:B------:R-:W-:Y:S05]  /*26f0*/  BSYNC.RECONVERGENT B1 ;  /* 0x0000000000017941 */ /* 0x000fea0003800200 */
.L_x_1944:
        /* <DEDUP_REMOVED lines=35> */
.L_x_1948:
        /* <DEDUP_REMOVED lines=9> */
[----:B------:R-:W-:Y:S01]  /*29c0*/  IADD3.X R9, PT, PT, RZ, ~R25, RZ, P0, !PT ;  /* 0x80000019ff097210 */ /* 0x000fe200007fe4ff */
[----:B------:R-:W-:-:S04]  /*29d0*/  IMAD.MOV.U32 R19, RZ, RZ, R25 ;  /* 0x000000ffff137224 */ /* 0x000fc800078e0019 */
[----:B------:R-:W-:Y:S01]  /*29e0*/  IMAD R10, R9, R14, RZ ;  /* 0x0000000e090a7224 */ /* 0x000fe200078e02ff */
[----:B------:R-:W-:-:S03]  /*29f0*/  MOV R9, R17 ;  /* 0x0000001100097202 */ /* 0x000fc60000000f00 */
[----:B------:R-:W-:-:S04]  /*2a00*/  IMAD.WIDE.U32 R8, R14, R11, R8 ;  /* 0x0000000b0e087225 */ /* 0x000fc800078e0008 */
[----:B------:R-:W-:-:S05]  /*2a10*/  IMAD R11, R15, R11, R10 ;  /* 0x0000000b0f0b7224 */ /* 0x000fca00078e020a */
[----:B------:R-:W-:-:S07]  /*2a20*/  IADD3 R9, PT, PT, R11, R9, RZ ;  /* 0x000000090b097210 */ /* 0x000fce0007ffe0ff */
.L_x_1949:
[----:B------:R-:W-:Y:S05]  /*2a30*/  BSYNC.RECONVERGENT B1 ;  /* 0x0000000000017941 */ /* 0x000fea0003800200 */
.L_x_1947:
[----:B------:R-:W-:Y:S01]  /*2a40*/  MOV R6, R20 ;  /* 0x0000001400067202 */ /* 0x000fe20000000f00 */
[----:B------:R-:W-:Y:S02]  /*2a50*/  IMAD R9, R9, R22, RZ ;  /* 0x0000001609097224 */ /* 0x000fe400078e02ff */
[----:B------:R-:W-:Y:S02]  /*2a60*/  VIADD R5, R5, 0xfffffffe ;  /* 0xfffffffe05057836 */ /* 0x000fe40000000000 */
[----:B------:R-:W-:-:S04]  /*2a70*/  IMAD.WIDE.U32 R20, R22, R8, R6 ;  /* 0x0000000816147225 */ /* 0x000fc800078e0006 */
[----:B------:R-:W-:-:S05]  /*2a80*/  IMAD R9, R23, R8, R9 ;  /* 0x0000000817097224 */ /* 0x000fca00078e0209 */
[----:B------:R-:W-:-:S07]  /*2a90*/  IADD3 R21, PT, PT, R21, R9, RZ ;  /* 0x0000000915157210 */ /* 0x000fce0007ffe0ff */
.L_x_1937:
        /* <DEDUP_REMOVED lines=31> */
.L_x_1951:
[----:B------:R-:W-:Y:S01]  /*2c90*/  IMAD.MOV.U32 R23, RZ, RZ, R3 ;  /* 0x000000ffff177224 */ /* 0x000fe200078e0003 */
[----:B------:R-:W-:Y:S01]  /*2ca0*/  MOV R22, R6 ;  /* 0x0000000600167202 */ /* 0x000fe20000000f00 */
[----:B------:R-:W-:Y:S01]  /*2cb0*/  IMAD.MOV.U32 R3, RZ, RZ, R7 ;  /* 0x000000ffff037224 */ /* 0x000fe200078e0007 */
[----:B------:R-:W-:-:S07]  /*2cc0*/  MOV R24, 0x2ce0 ;  /* 0x00002ce000187802 */ /* 0x000fce0000000f00 */
[----:B------:R-:W-:Y:S05]  /*2cd0*/  CALL.REL.NOINC `($__internal_45_$__cuda_sm20_rem_s64) ;  /* 0x0000004000ac7944 */ /* 0x000fea0003c00000 */
[----:B------:R-:W-:-:S07]  /*2ce0*/  MOV R8, R4 ;  /* 0x0000000400087202 */ /* 0x000fce0000000f00 */
.L_x_1952:
[----:B------:R-:W-:Y:S05]  /*2cf0*/  BSYNC.RECONVERGENT B1 ;  /* 0x0000000000017941 */ /* 0x000fea0003800200 */
.L_x_1950:
        /* <DEDUP_REMOVED lines=30> */
.L_x_1954:
[----:B------:R-:W-:Y:S01]  /*2ee0*/  IMAD.MOV.U32 R22, RZ, RZ, R6 ;  /* 0x000000ffff167224 */ /* 0x000fe200078e0006 */
[----:B------:R-:W-:Y:S01]  /*2ef0*/  MOV R3, R7 ;  /* 0x0000000700037202 */ /* 0x000fe20000000f00 */
[----:B------:R-:W-:Y:S01]  /*2f00*/  IMAD.MOV.U32 R4, RZ, RZ, R18 ;  /* 0x000000ffff047224 */ /* 0x000fe200078e0012 */
[----:B------:R-:W-:Y:S02]  /*2f10*/  MOV R23, R19 ;  /* 0x0000001300177202 */ /* 0x000fe40000000f00 */
[----:B------:R-:W-:-:S07]  /*2f20*/  MOV R24, 0x2f40 ;  /* 0x00002f4000187802 */ /* 0x000fce0000000f00 */
[----:B------:R-:W-:Y:S05]  /*2f30*/  CALL.REL.NOINC `($__internal_45_$__cuda_sm20_rem_s64) ;  /* 0x0000004000147944 */ /* 0x000fea0003c00000 */
[----:B------:R-:W-:-:S07]  /*2f40*/  IMAD.MOV.U32 R5, RZ, RZ, R9 ;  /* 0x000000ffff057224 */ /* 0x000fce00078e0009 */
.L_x_1955:
[----:B------:R-:W-:Y:S05]  /*2f50*/  BSYNC.RECONVERGENT B1 ;  /* 0x0000000000017941 */ /* 0x000fea0003800200 */
.L_x_1953:
[----:B------:R-:W-:Y:S02]  /*2f60*/  IMAD R3, R5, R14, RZ ;  /* 0x0000000e05037224 */ /* 0x000fe400078e02ff */
[----:B------:R-:W-:-:S04]  /*2f70*/  IMAD.WIDE.U32 R20, R14, R4, R20 ;  /* 0x000000040e147225 */ /* 0x000fc800078e0014 */
[----:B------:R-:W-:-:S05]  /*2f80*/  IMAD R3, R15, R4, R3 ;  /* 0x000000040f037224 */ /* 0x000fca00078e0203 */
[----:B------:R-:W-:-:S07]  /*2f90*/  IADD3 R21, PT, PT, R21, R3, RZ ;  /* 0x0000000315157210 */ /* 0x000fce0007ffe0ff */
.L_x_1910:
[----:B------:R-:W0:Y:S02]  /*2fa0*/  LDCU.64 UR10, c[0x0][0x388] ;  /* 0x00007100ff0a77ac */ /* 0x000e240008000a00 */
[----:B0-----:R-:W-:Y:S02]  /*2fb0*/  IADD3 R12, P0, PT, R12, UR10, RZ ;  /* 0x0000000a0c0c7c10 */ /* 0x001fe4000ff1e0ff */
[----:B------:R-:W-:Y:S02]  /*2fc0*/  IADD3 R20, P1, PT, R20, UR10, RZ ;  /* 0x0000000a14147c10 */ /* 0x000fe4000ff3e0ff */
[----:B------:R-:W-:Y:S02]  /*2fd0*/  IADD3.X R13, PT, PT, R13, UR11, RZ, P0, !PT ;  /* 0x0000000b0d0d7c10 */ /* 0x000fe400087fe4ff */
[----:B------:R-:W-:-:S03]  /*2fe0*/  IADD3.X R21, PT, PT, R21, UR11, RZ, P1, !PT ;  /* 0x0000000b15157c10 */ /* 0x000fc60008ffe4ff */
[----:B------:R-:W2:Y:S04]  /*2ff0*/  LDG.E.U8 R12, desc[UR12][R12.64] ;  /* 0x0000000c0c0c7981 */ /* 0x000ea8000c1e1100 */
[----:B------:R-:W2:Y:S02]  /*3000*/  LDG.E.U8 R20, desc[UR12][R20.64] ;  /* 0x0000000c14147981 */ /* 0x000ea4000c1e1100 */
[----:B--2---:R-:W-:-:S05]  /*3010*/  VIMNMX.U16x2 R3, PT, PT, R12, R20, !PT ;  /* 0x000000140c037248 */ /* 0x004fca0007fe0200 */
[----:B------:R1:W-:Y:S01]  /*3020*/  STS.U8 [R0+UR4], R3 ;  /* 0x0000000300007988 */ /* 0x0003e20008000004 */
[----:B------:R-:W-:Y:S05]  /*3030*/  BRA `(.L_x_1956) ;  /* 0x0000003400887947 */ /* 0x000fea0003800000 */
.L_x_1909:
        /* <DEDUP_REMOVED lines=17> */
[----:B------:R-:W1:Y:S08]  /*3150*/  LDC.64 R16, c[0x0][0x398] ;  /* 0x0000e600ff107b82 */ /* 0x000e700000000a00 */
[----:B------:R-:W2:Y:S08]  /*3160*/  LDC.64 R18, c[0x0][0x390] ;  /* 0x0000e400ff127b82 */ /* 0x000eb00000000a00 */
[----:B------:R-:W3:Y:S02]  /*3170*/  LDC.64 R20, c[0x0][0x398] ;  /* 0x0000e600ff147b82 */ /* 0x000ee40000000a00 */
.L_x_1983:
[----:B------:R-:W-:-:S04]  /*3180*/  VIADD R3, R14, 0x3 ;  /* 0x000000030e037836 */ /* 0x000fc80000000000 */
[----:B0-----:R-:W-:-:S06]  /*3190*/  IMAD.WIDE.U32 R36, R3, 0x8, R22 ;  /* 0x0000000803247825 */ /* 0x001fcc00078e0016 */
[----:B------:R-:W4:Y:S01]  /*31a0*/  LDG.E.64 R36, desc[UR12][R36.64] ;  /* 0x0000000c24247981 */ /* 0x000f22000c1e1b00 */
[----:B------:R-:W-:Y:S01]  /*31b0*/  BSSY.RECONVERGENT B1, `(.L_x_1959) ;  /* 0x000002a000017945 */ /* 0x000fe20003800200 */
[----:B----4-:R-:W-:-:S04]  /*31c0*/  LOP3.LUT R6, R5, R37, RZ, 0xfc, !PT ;  /* 0x0000002505067212 */ /* 0x010fc800078efcff */
        /* <DEDUP_REMOVED lines=26> */
.L_x_1960:
[----:B------:R-:W-:Y:S01]  /*3370*/  IMAD.MOV.U32 R26, RZ, RZ, R4 ;  /* 0x000000ffff1a7224 */ /* 0x000fe200078e0004 */
[----:B------:R-:W-:Y:S01]  /*3380*/  MOV R11, R5 ;  /* 0x00000005000b7202 */ /* 0x000fe20000000f00 */
[----:B------:R-:W-:Y:S01]  /*3390*/  IMAD.MOV.U32 R10, RZ, RZ, R36 ;  /* 0x000000ffff0a7224 */ /* 0x000fe200078e0024 */
[----:B------:R-:W-:Y:S02]  /*33a0*/  MOV R9, R37 ;  /* 0x0000002500097202 */ /* 0x000fe40000000f00 */
[----:B------:R-:W-:-:S07]  /*33b0*/  MOV R8, 0x33d0 ;  /* 0x000033d000087802 */ /* 0x000fce0000000f00 */
[----:B-123--:R-:W-:Y:S05]  /*33c0*/  CALL.REL.NOINC `($__internal_44_$__cuda_sm20_div_s64) ;  /* 0x0000003400a47944 */ /* 0x00efea0003c00000 */
[----:B------:R-:W-:-:S05]  /*33d0*/  IADD3 R11, P0, PT, RZ, -R24, RZ ;  /* 0x80000018ff0b7210 */ /* 0x000fca0007f1e0ff */
[----:B------:R-:W-:Y:S02]  /*33e0*/  IMAD.X R9, RZ, RZ, ~R25, P0 ;  /* 0x000000ffff097224 */ /* 0x000fe400000e0e19 */
[----:B------:R-:W-:-:S04]  /*33f0*/  IMAD.WIDE.U32 R4, R36, R11, R4 ;  /* 0x0000000b24047225 */ /* 0x000fc800078e0004 */
[----:B------:R-:W-:Y:S02]  /*3400*/  IMAD R9, R9, R36, RZ ;  /* 0x0000002409097224 */ /* 0x000fe400078e02ff */
[----:B------:R-:W-:Y:S02]  /*3410*/  IMAD.MOV.U32 R36, RZ, RZ, R24 ;  /* 0x000000ffff247224 */ /* 0x000fe400078e0018 */
[----:B------:R-:W-:Y:S01]  /*3420*/  IMAD R9, R37, R11, R9 ;  /* 0x0000000b25097224 */ /* 0x000fe200078e0209 */
[----:B------:R-:W-:-:S04]  /*3430*/  MOV R37, R25 ;  /* 0x0000001900257202 */ /* 0x000fc80000000f00 */
[----:B------:R-:W-:-:S07]  /*3440*/  IADD3 R6, PT, PT, R5, R9, RZ ;  /* 0x0000000905067210 */ /* 0x000fce0007ffe0ff */
.L_x_1961:
[----:B------:R-:W-:Y:S05]  /*3450*/  BSYNC.RECONVERGENT B1 ;  /* 0x0000000000017941 */ /* 0x000fea0003800200 */
.L_x_1959:
[----:B------:R-:W-:Y:S02]  /*3460*/  VIADD R5, R14, 0x2 ;  /* 0x000000020e057836 */ /* 0x000fe40000000000 */
[----:B---3--:R-:W-:-:S04]  /*3470*/  IMAD.WIDE.U32 R8, R3, 0x8, R20 ;  /* 0x0000000803087825 */ /* 0x008fc800078e0014 */
[----:B--2---:R-:W-:Y:S02]  /*3480*/  IMAD.WIDE.U32 R38, R5, 0x8, R18 ;  /* 0x0000000805267825 */ /* 0x004fe400078e0012 */
[----:B------:R-:W2:Y:S04]  /*3490*/  LDG.E.64 R8, desc[UR12][R8.64] ;  /* 0x0000000c08087981 */ /* 0x000ea8000c1e1b00 */
[----:B------:R-:W3:Y:S01]  /*34a0*/  LDG.E.64 R38, desc[UR12][R38.64] ;  /* 0x0000000c26267981 */ /* 0x000ee2000c1e1b00 */
        /* <DEDUP_REMOVED lines=32> */
.L_x_1963:
        /* <DEDUP_REMOVED lines=16> */
.L_x_1964:
[----:B------:R-:W-:Y:S05]  /*37b0*/  BSYNC.RECONVERGENT B1 ;  /* 0x0000000000017941 */ /* 0x000fea0003800200 */
.L_x_1962:
[----:B------:R-:W-:Y:S01]  /*37c0*/  IADD3 R3, PT, PT, R14, 0x1, RZ ;  /* 0x000000010e037810 */ /* 0x000fe20007ffe0ff */
[----:B------:R-:W-:-:S04]  /*37d0*/  IMAD.WIDE.U32 R10, R5, 0x8, R20 ;  /* 0x00000008050a7825 */ /* 0x000fc800078e0014 */
[----:B------:R-:W-:Y:S01]  /*37e0*/  IMAD.WIDE.U32 R38, R3, 0x8, R18 ;  /* 0x0000000803267825 */ /* 0x000fe200078e0012 */
[----:B------:R-:W2:Y:S05]  /*37f0*/  LDG.E.64 R4, desc[UR12][R10.64] ;  /* 0x0000000c0a047981 */ /* 0x000eaa000c1e1b00 */
        /* <DEDUP_REMOVED lines=34> */
.L_x_1966:
[----:B------:R-:W-:Y:S01]  /*3a20*/  MOV R26, R36 ;  /* 0x00000024001a7202 */ /* 0x000fe20000000f00 */
[----:B------:R-:W-:Y:S01]  /*3a30*/  IMAD.MOV.U32 R11, RZ, RZ, R37 ;  /* 0x000000ffff0b7224 */ /* 0x000fe200078e0025 */
[----:B------:R-:W-:Y:S01]  /*3a40*/  MOV R10, R38 ;  /* 0x00000026000a7202 */ /* 0x000fe20000000f00 */
[----:B------:R-:W-:Y:S01]  /*3a50*/  IMAD.MOV.U32 R9, RZ, RZ, R39 ;  /* 0x000000ffff097224 */ /* 0x000fe200078e0027 */
[----:B------:R-:W-:-:S07]  /*3a60*/  MOV R8, 0x3a80 ;  /* 0x00003a8000087802 */ /* 0x000fce0000000f00 */
[----:B-1----:R-:W-:Y:S05]  /*3a70*/  CALL.REL.NOINC `($__internal_44_$__cuda_sm20_div_s64) ;  /* 0x0000002c00f87944 */ /* 0x002fea0003c00000 */
        /* <DEDUP_REMOVED lines=11> */
.L_x_1967:
[----:B------:R-:W-:Y:S05]  /*3b30*/  BSYNC.RECONVERGENT B1 ;  /* 0x0000000000017941 */ /* 0x000fea0003800200 */
.L_x_1965:
        /* <DEDUP_REMOVED lines=38> */
.L_x_1969:
[----:B------:R-:W-:Y:S01]  /*3da0*/  IMAD.MOV.U32 R26, RZ, RZ, R36 ;  /* 0x000000ffff1a7224 */ /* 0x000fe200078e0024 */
[----:B------:R-:W-:Y:S01]  /*3db0*/  MOV R11, R37 ;  /* 0x00000025000b7202 */ /* 0x000fe20000000f00 */
[----:B------:R-:W-:Y:S01]  /*3dc0*/  IMAD.MOV.U32 R10, RZ, RZ, R38 ;  /* 0x000000ffff0a7224 */ /* 0x000fe200078e0026 */
[----:B------:R-:W-:Y:S02]  /*3dd0*/  MOV R9, R39 ;  /* 0x0000002700097202 */ /* 0x000fe40000000f00 */
[----:B------:R-:W-:-:S07]  /*3de0*/  MOV R8, 0x3e00 ;  /* 0x00003e0000087802 */ /* 0x000fce0000000f00 */
[----:B-1----:R-:W-:Y:S05]  /*3df0*/  CALL.REL.NOINC `($__internal_44_$__cuda_sm20_div_s64) ;  /* 0x0000002c00187944 */ /* 0x002fea0003c00000 */
        /* <DEDUP_REMOVED lines=11> */
.L_x_1970:
[----:B------:R-:W-:Y:S05]  /*3eb0*/  BSYNC.RECONVERGENT B1 ;  /* 0x0000000000017941 */ /* 0x000fea0003800200 */
.L_x_1968:
        /* <DEDUP_REMOVED lines=38> */
.L_x_1972:
        /* <DEDUP_REMOVED lines=17> */
.L_x_1973:
[----:B------:R-:W-:Y:S05]  /*4230*/  BSYNC.RECONVERGENT B1 ;  /* 0x0000000000017941 */ /* 0x000fea0003800200 */
.L_x_1971:
        /* <DEDUP_REMOVED lines=38> */
.L_x_1975:
        /* <DEDUP_REMOVED lines=17> */
.L_x_1976:
[----:B------:R-:W-:Y:S05]  /*45b0*/  BSYNC.RECONVERGENT B1 ;  /* 0x0000000000017941 */ /* 0x000fea0003800200 */
.L_x_1974:
        /* <DEDUP_REMOVED lines=38> */
.L_x_1978:
        /* <DEDUP_REMOVED lines=17> */
.L_x_1979:
[----:B------:R-:W-:Y:S05]  /*4930*/  BSYNC.RECONVERGENT B1 ;  /* 0x0000000000017941 */ /* 0x000fea0003800200 */
.L_x_1977:
        /* <DEDUP_REMOVED lines=36> */
.L_x_1981:
        /* <DEDUP_REMOVED lines=14> */
[----:B------:R-:W-:-:S05]  /*4c60*/  IMAD R5, R39, R11, R5 ;  /* 0x0000000b27057224 */ /* 0x000fca00078e0205 */
[----:B------:R-:W-:Y:S01]  /*4c70*/  IADD3 R11, PT, PT, R9, R5, RZ ;  /* 0x00000005090b7210 */ /* 0x000fe20007ffe0ff */
[----:B------:R-:W-:-:S07]  /*4c80*/  IMAD.MOV.U32 R5, RZ, RZ, R25 ;  /* 0x000000ffff057224 */ /* 0x000fce00078e0019 */
.L_x_1982:
[----:B------:R-:W-:Y:S05]  /*4c90*/  BSYNC.RECONVERGENT B1 ;  /* 0x0000000000017941 */ /* 0x000fea0003800200 */
.L_x_1980:
[----:B-1----:R-:W-:-:S06]  /*4ca0*/  IMAD.WIDE.U32 R8, R6, 0x8, R16 ;  /* 0x0000000806087825 */ /* 0x002fcc00078e0010 */
[----:B------:R-:W2:Y:S01]  /*4cb0*/  LDG.E.64 R8, desc[UR12][R8.64] ;  /* 0x0000000c08087981 */ /* 0x000ea2000c1e1b00 */
[----:B------:R-:W-:Y:S01]  /*4cc0*/  IADD3 R13, PT, PT, R13, 0x8, RZ ;  /* 0x000000080d0d7810 */ /* 0x000fe20007ffe0ff */
[----:B------:R-:W-:Y:S01]  /*4cd0*/  IMAD.MOV.U32 R25, RZ, RZ, R3 ;  /* 0x000000ffff197224 */ /* 0x000fe200078e0003 */
[----:B------:R-:W-:Y:S01]  /*4ce0*/  MOV R24, R40 ;  /* 0x0000002800187202 */ /* 0x000fe20000000f00 */
[----:B------:R-:W-:Y:S01]  /*4cf0*/  VIADD R14, R14, 0xfffffff8 ;  /* 0xfffffff80e0e7836 */ /* 0x000fe20000000000 */
[----:B------:R-:W-:-:S03]  /*4d00*/  ISETP.NE.AND P0, PT, R13, RZ, PT ;  /* 0x000000ff0d00720c */ /* 0x000fc60003f05270 */
[----:B--2---:R-:W-:-:S04]  /*4d10*/  IMAD.WIDE.U32 R24, R8, R37, R24 ;  /* 0x0000002508187225 */ /* 0x004fc800078e0018 */
[----:B------:R-:W-:Y:S01]  /*4d20*/  IMAD R37, R9, R37, RZ ;  /* 0x0000002509257224 */ /* 0x000fe200078e02ff */
[----:B------:R-:W-:-:S03]  /*4d30*/  IADD3 R12, P1, PT, R12, R24, RZ ;  /* 0x000000180c0c7210 */ /* 0x000fc60007f3e0ff */
[----:B------:R-:W-:-:S05]  /*4d40*/  IMAD R24, R8, R11, R37 ;  /* 0x0000000b08187224 */ /* 0x000fca00078e0225 */
[----:B------:R-:W-:Y:S01]  /*4d50*/  IADD3.X R7, PT, PT, R7, R25, R24, P1, !PT ;  /* 0x0000001907077210 */ /* 0x000fe20000ffe418 */
[----:B------:R-:W-:Y:S06]  /*4d60*/  @P0 BRA `(.L_x_1983) ;  /* 0xffffffe400040947 */ /* 0x000fec000383ffff */
[----:B------:R-:W-:-:S07]  /*4d70*/  IADD3 R14, PT, PT, R14, 0x3, RZ ;  /* 0x000000030e0e7810 */ /* 0x000fce0007ffe0ff */
.L_x_1958:
        /* <DEDUP_REMOVED lines=36> */
.L_x_1986:
[----:B------:R-:W-:Y:S01]  /*4fc0*/  IMAD.MOV.U32 R26, RZ, RZ, R4 ;  /* 0x000000ffff1a7224 */ /* 0x000fe200078e0004 */
[----:B------:R-:W-:Y:S01]  /*4fd0*/  MOV R11, R5 ;  /* 0x00000005000b7202 */ /* 0x000fe20000000f00 */
[----:B------:R-:W-:Y:S01]  /*4fe0*/  IMAD.MOV.U32 R10, RZ, RZ, R16 ;  /* 0x000000ffff0a7224 */ /* 0x000fe200078e0010 */
[----:B------:R-:W-:Y:S02]  /*4ff0*/  MOV R9, R17 ;  /* 0x0000001100097202 */ /* 0x000fe40000000f00 */
[----:B------:R-:W-:-:S07]  /*5000*/  MOV R8, 0x5020 ;  /* 0x0000502000087802 */ /* 0x000fce0000000f00 */
[----:B------:R-:W-:Y:S05]  /*5010*/  CALL.REL.NOINC `($__internal_44_$__cuda_sm20_div_s64) ;  /* 0x0000001800907944 */ /* 0x000fea0003c00000 */
        /* <DEDUP_REMOVED lines=9> */
.L_x_1987:
[----:B------:R-:W-:Y:S05]  /*50b0*/  BSYNC.RECONVERGENT B1 ;  /* 0x0000000000017941 */ /* 0x000fea0003800200 */
.L_x_1985:
        /* <DEDUP_REMOVED lines=39> */
.L_x_1989:
[----:B------:R-:W-:Y:S01]  /*5330*/  MOV R26, R20 ;  /* 0x00000014001a7202 */ /* 0x000fe20000000f00 */
[----:B------:R-:W-:Y:S01]  /*5340*/  IMAD.MOV.U32 R10, RZ, RZ, R4 ;  /* 0x000000ffff0a7224 */ /* 0x000fe200078e0004 */
[----:B------:R-:W-:Y:S02]  /*5350*/  MOV R11, R21 ;  /* 0x00000015000b7202 */ /* 0x000fe40000000f00 */
[----:B------:R-:W-:Y:S02]  /*5360*/  MOV R9, R5 ;  /* 0x0000000500097202 */ /* 0x000fe40000000f00 */
[----:B------:R-:W-:-:S07]  /*5370*/  MOV R8, 0x5390 ;  /* 0x0000539000087802 */ /* 0x000fce0000000f00 */
[----:B------:R-:W-:Y:S05]  /*5380*/  CALL.REL.NOINC `($__internal_44_$__cuda_sm20_div_s64) ;  /* 0x0000001400b47944 */ /* 0x000fea0003c00000 */
        /* <DEDUP_REMOVED lines=11> */
.L_x_1990:
[----:B------:R-:W-:Y:S05]  /*5440*/  BSYNC.RECONVERGENT B1 ;  /* 0x0000000000017941 */ /* 0x000fea0003800200 */
.L_x_1988:
        /* <DEDUP_REMOVED lines=39> */
.L_x_1992:
        /* <DEDUP_REMOVED lines=13> */
[----:B------:R-:W-:Y:S01]  /*5790*/  IMAD R3, R3, R22, RZ ;  /* 0x0000001603037224 */ /* 0x000fe200078e02ff */
[----:B------:R-:W-:-:S03]  /*57a0*/  MOV R13, R8 ;  /* 0x00000008000d7202 */ /* 0x000fc60000000f00 */
[----:B------:R-:W-:-:S04]  /*57b0*/  IMAD R3, R23, R5, R3 ;  /* 0x0000000517037224 */ /* 0x000fc800078e0203 */
[----:B------:R-:W-:-:S07]  /*57c0*/  IMAD.IADD R8, R9, 0x1, R3 ;  /* 0x0000000109087824 */ /* 0x000fce00078e0203 */
.L_x_1993:
[----:B------:R-:W-:Y:S05]  /*57d0*/  BSYNC.RECONVERGENT B1 ;  /* 0x0000000000017941 */ /* 0x000fea0003800200 */
.L_x_1991:
[----:B------:R-:W0:Y:S01]  /*57e0*/  LDC.64 R22, c[0x0][0x390] ;  /* 0x0000e400ff167b82 */ /* 0x000e220000000a00 */
[----:B------:R-:W-:-:S07]  /*57f0*/  VIADD R3, R14, 0xfffffffd ;  /* 0xfffffffd0e037836 */ /* 0x000fce0000000000 */
[----:B------:R-:W1:Y:S01]  /*5800*/  LDC.64 R10, c[0x0][0x398] ;  /* 0x0000e600ff0a7b82 */ /* 0x000e620000000a00 */
[----:B0-----:R-:W-:-:S04]  /*5810*/  IMAD.WIDE.U32 R22, R3, 0x8, R22 ;  /* 0x0000000803167825 */ /* 0x001fc800078e0016 */
[----:B-1----:R-:W-:Y:S02]  /*5820*/  IMAD.WIDE.U32 R10, R4, 0x8, R10 ;  /* 0x00000008040a7825 */ /* 0x002fe400078e000a */
        /* <DEDUP_REMOVED lines=15> */
[----:B0-----:R-:W-:Y:S01]  /*5920*/  VIADD R8, R5, 0xffffffe ;  /* 0x0ffffffe05087836 */ /* 0x001fe20000000000 */
[----:B------:R-:W-:-:S05]  /*5930*/  MOV R5, RZ ;  /* 0x000000ff00057202 */ /* 0x000fca0000000f00 */
        /* <DEDUP_REMOVED lines=18> */
.L_x_1995:
[----:B------:R-:W-:Y:S01]  /*5a60*/  MOV R26, R20 ;  /* 0x00000014001a7202 */ /* 0x000fe20000000f00 */
[----:B------:R-:W-:Y:S01]  /*5a70*/  IMAD.MOV.U32 R11, RZ, RZ, R21 ;  /* 0x000000ffff0b7224 */ /* 0x000fe200078e0015 */
[----:B------:R-:W-:Y:S02]  /*5a80*/  MOV R10, R4 ;  /* 0x00000004000a7202 */ /* 0x000fe40000000f00 */
[----:B------:R-:W-:Y:S02]  /*5a90*/  MOV R9, R5 ;  /* 0x0000000500097202 */ /* 0x000fe40000000f00 */
[----:B------:R-:W-:-:S07]  /*5aa0*/  MOV R8, 0x5ac0 ;  /* 0x00005ac000087802 */ /* 0x000fce0000000f00 */
[----:B------:R-:W-:Y:S05]  /*5ab0*/  CALL.REL.NOINC `($__internal_44_$__cuda_sm20_div_s64) ;  /* 0x0000000c00e87944 */ /* 0x000fea0003c00000 */
[----:B------:R-:W-:Y:S02]  /*5ac0*/  IADD3 R13, P0, PT, RZ, -R24, RZ ;  /* 0x80000018ff0d7210 */ /* 0x000fe40007f1e0ff */
[----:B------:R-:W-:Y:S02]  /*5ad0*/  MOV R8, R20 ;  /* 0x0000001400087202 */ /* 0x000fe40000000f00 */
[----:B------:R-:W-:Y:S01]  /*5ae0*/  MOV R9, R21 ;  /* 0x0000001500097202 */ /* 0x000fe20000000f00 */
[----:B------:R-:W-:-:S04]  /*5af0*/  IMAD.X R11, RZ, RZ, ~R25, P0 ;  /* 0x000000ffff0b7224 */ /* 0x000fc800000e0e19 */
[----:B------:R-:W-:Y:S02]  /*5b00*/  IMAD R11, R11, R4, RZ ;  /* 0x000000040b0b7224 */ /* 0x000fe400078e02ff */
[----:B------:R-:W-:-:S04]  /*5b10*/  IMAD.WIDE.U32 R8, R4, R13, R8 ;  /* 0x0000000d04087225 */ /* 0x000fc800078e0008 */
[----:B------:R-:W-:Y:S01]  /*5b20*/  IMAD R11, R5, R13, R11 ;  /* 0x0000000d050b7224 */ /* 0x000fe200078e020b */
[----:B------:R-:W-:Y:S01]  /*5b30*/  MOV R21, R8 ;  /* 0x0000000800157202 */ /* 0x000fe20000000f00 */
[----:B------:R-:W-:Y:S02]  /*5b40*/  IMAD.MOV.U32 R4, RZ, RZ, R24 ;  /* 0x000000ffff047224 */ /* 0x000fe400078e0018 */
[----:B------:R-:W-:Y:S01]  /*5b50*/  IMAD.MOV.U32 R5, RZ, RZ, R25 ;  /* 0x000000ffff057224 */ /* 0x000fe200078e0019 */
[----:B------:R-:W-:-:S07]  /*5b60*/  IADD3 R11, PT, PT, R9, R11, RZ ;  /* 0x0000000b090b7210 */ /* 0x000fce0007ffe0ff */
.L_x_1996:
[----:B------:R-:W-:Y:S05]  /*5b70*/  BSYNC.RECONVERGENT B1 ;  /* 0x0000000000017941 */ /* 0x000fea0003800200 */
.L_x_1994:
[----:B------:R-:W0:Y:S02]  /*5b80*/  LDC.64 R8, c[0x0][0x398] ;  /* 0x0000e600ff087b82 */ /* 0x000e240000000a00 */
[----:B0-----:R-:W-:-:S06]  /*5b90*/  IMAD.WIDE.U32 R8, R3, 0x8, R8 ;  /* 0x0000000803087825 */ /* 0x001fcc00078e0008 */
[----:B------:R-:W2:Y:S01]  /*5ba0*/  LDG.E.64 R8, desc[UR12][R8.64] ;  /* 0x0000000c08087981 */ /* 0x000ea2000c1e1b00 */
[----:B------:R-:W-:Y:S02]  /*5bb0*/  MOV R18, R16 ;  /* 0x0000001000127202 */ /* 0x000fe40000000f00 */
[----:B------:R-:W-:-:S03]  /*5bc0*/  IADD3 R14, PT, PT, R14, -0x4, RZ ;  /* 0xfffffffc0e0e7810 */ /* 0x000fc60007ffe0ff */
[----:B--2---:R-:W-:-:S04]  /*5bd0*/  IMAD.WIDE.U32 R18, R8, R21, R18 ;  /* 0x0000001508127225 */ /* 0x004fc800078e0012 */
[----:B------:R-:W-:Y:S01]  /*5be0*/  IMAD R21, R9, R21, RZ ;  /* 0x0000001509157224 */ /* 0x000fe200078e02ff */
[----:B------:R-:W-:-:S03]  /*5bf0*/  IADD3 R12, P0, PT, R12, R18, RZ ;  /* 0x000000120c0c7210 */ /* 0x000fc60007f1e0ff */
[----:B------:R-:W-:-:S05]  /*5c00*/  IMAD R18, R8, R11, R21 ;  /* 0x0000000b08127224 */ /* 0x000fca00078e0215 */
[----:B------:R-:W-:-:S07]  /*5c10*/  IADD3.X R7, PT, PT, R7, R19, R18, P0, !PT ;  /* 0x0000001307077210 */ /* 0x000fce00007fe412 */
.L_x_1984:
        /* <DEDUP_REMOVED lines=34> */
.L_x_1999:
        /* <DEDUP_REMOVED lines=9> */
[----:B------:R-:W-:Y:S01]  /*5ed0*/  IADD3.X R3, PT, PT, RZ, ~R25, RZ, P0, !PT ;  /* 0x80000019ff037210 */ /* 0x000fe200007fe4ff */
[----:B------:R-:W-:-:S04]  /*5ee0*/  IMAD.WIDE.U32 R4, R16, R9, R4 ;  /* 0x0000000910047225 */ /* 0x000fc800078e0004 */
[----:B------:R-:W-:-:S04]  /*5ef0*/  IMAD R3, R3, R16, RZ ;  /* 0x0000001003037224 */ /* 0x000fc800078e02ff */
[----:B------:R-:W-:Y:S02]  /*5f00*/  IMAD R3, R17, R9, R3 ;  /* 0x0000000911037224 */ /* 0x000fe400078e0203 */
[----:B------:R-:W-:-:S03]  /*5f10*/  IMAD.MOV.U32 R17, RZ, RZ, R4 ;  /* 0x000000ffff117224 */ /* 0x000fc600078e0004 */
[----:B------:R-:W-:-:S07]  /*5f20*/  IADD3 R11, PT, PT, R5, R3, RZ ;  /* 0x00000003050b7210 */ /* 0x000fce0007ffe0ff */
.L_x_2000:
[----:B------:R-:W-:Y:S05]  /*5f30*/  BSYNC.RECONVERGENT B1 ;  /* 0x0000000000017941 */ /* 0x000fea0003800200 */
.L_x_1998:
        /* <DEDUP_REMOVED lines=39> */
.L_x_2002:
        /* <DEDUP_REMOVED lines=17> */
.L_x_2003:
[----:B------:R-:W-:Y:S05]  /*62c0*/  BSYNC.RECONVERGENT B1 ;  /* 0x0000000000017941 */ /* 0x000fea0003800200 */
.L_x_2001:
        /* <DEDUP_REMOVED lines=10> */
.L_x_1997:
        /* <DEDUP_REMOVED lines=30> */
.L_x_2005:
[----:B------:R-:W-:Y:S02]  /*6550*/  MOV R3, R23 ;  /* 0x0000001700037202 */ /* 0x000fe40000000f00 */
[----:B------:R-:W-:Y:S02]  /*6560*/  MOV R23, R5 ;  /* 0x0000000500177202 */ /* 0x000fe40000000f00 */
[----:B------:R-:W-:-:S07]  /*6570*/  MOV R24, 0x6590 ;  /* 0x0000659000187802 */ /* 0x000fce0000000f00 */
[----:B------:R-:W-:Y:S05]  /*6580*/  CALL.REL.NOINC `($__internal_45_$__cuda_sm20_rem_s64) ;  /* 0x0000000800807944 */ /* 0x000fea0003c00000 */
[----:B------:R-:W-:-:S07]  /*6590*/  IMAD.MOV.U32 R5, RZ, RZ, R9 ;  /* 0x000000ffff057224 */ /* 0x000fce00078e0009 */
.L_x_2006:
[----:B------:R-:W-:Y:S05]  /*65a0*/  BSYNC.RECONVERGENT B1 ;  /* 0x0000000000017941 */ /* 0x000fea0003800200 */
.L_x_2004:
        /* <DEDUP_REMOVED lines=8> */
.L_x_1957:
[----:B------:R-:W-:-:S06]  /*6630*/  IMAD.MOV.U32 R13, RZ, RZ, R7 ;  /* 0x000000ffff0d7224 */ /* 0x000fcc00078e0007 */
[----:B------:R-:W2:Y:S04]  /*6640*/  LDG.E.U8 R13, desc[UR12][R12.64] ;  /* 0x0000000c0c0d7981 */ /* 0x000ea8000c1e1100 */
[----:B--2---:R0:W-:Y:S02]  /*6650*/  STS.U8 [R0+UR4], R13 ;  /* 0x0000000d00007988 */ /* 0x0041e40008000004 */
.L_x_1956:
[----:B------:R-:W-:Y:S05]  /*6660*/  BSYNC.RECONVERGENT B0 ;  /* 0x0000000000007941 */ /* 0x000fea0003800200 */
.L_x_1908:
[----:B------:R-:W-:Y:S01]  /*6670*/  BAR.SYNC.DEFER_BLOCKING 0x0 ;  /* 0x0000000000007b1d */ /* 0x000fe20000010000 */
[----:B------:R-:W-:Y:S01]  /*6680*/  UISETP.GE.U32.AND UP0, UPT, UR5, 0x42, UPT ;  /* 0x000000420500788c */ /* 0x000fe2000bf06070 */
[----:B------:R-:W-:-:S08]  /*6690*/  ISETP.GT.U32.AND P1, PT, R0, 0x1f, PT ;  /* 0x0000001f0000780c */ /* 0x000fd00003f24070 */
[----:B------:R-:W-:Y:S05]  /*66a0*/  BRA.U !UP0, `(.L_x_2007) ;  /* 0x0000000108287547 */ /* 0x000fea000b800000 */
.L_x_2008:
        /* <DEDUP_REMOVED lines=10> */
.L_x_2007:
        /* <DEDUP_REMOVED lines=10> */
[----:B------:R-:W-:-:S05]  /*67f0*/  PRMT R5, R2, 0x7610, R5 ;  /* 0x0000761002057816 */ /* 0x000fca0000000005 */
        /* <DEDUP_REMOVED lines=18> */
[----:B-1----:R-:W-:-:S05]  /*6920*/  VIMNMX.U16x2 R2, PT, PT, R2, R4, !PT ;  /* 0x0000000402027248 */ /* 0x002fca0007fe0200 */
[----:B------:R1:W-:Y:S01]  /*6930*/  STS.U8 [R0+UR4], R2 ;  /* 0x0000000200007988 */ /* 0x0003e20008000004 */
        /* <DEDUP_REMOVED lines=8> */
[----:B------:R-:W2:Y:S01]  /*69c0*/  LDS.U8 R5, [UR4] ;  /* 0x00000004ff057984 */ /* 0x000ea20008000000 */
[----:B------:R-:W-:Y:S02]  /*69d0*/  UMOV UR4, UR7 ;  /* 0x0000000700047c82 */ /* 0x000fe40008000000 */
[----:B---3--:R-:W-:-:S04]  /*69e0*/  UIMAD.WIDE.U32 UR4, UR6, UR8, UR4 ;  /* 0x00000008060472a5 */ /* 0x008fc8000f8e0004 */
[----:B------:R-:W-:Y:S02]  /*69f0*/  UIMAD UR5, UR6, UR9, UR5 ;  /* 0x00000009060572a4 */ /* 0x000fe4000f8e0205 */
[----:B----4-:R-:W-:-:S04]  /*6a00*/  UIADD3 UR4, UP0, UPT, UR4, UR10, URZ ;  /* 0x0000000a04047290 */ /* 0x010fc8000ff1e0ff */
[----:B------:R-:W-:Y:S02]  /*6a10*/  UIADD3.X UR5, UPT, UPT, UR5, UR11, URZ, UP0, !UPT ;  /* 0x0000000b05057290 */ /* 0x000fe400087fe4ff */
[----:B-1----:R-:W-:-:S04]  /*6a20*/  MOV R2, UR4 ;  /* 0x0000000400027c02 */ /* 0x002fc80008000f00 */
[----:B------:R-:W-:-:S05]  /*6a30*/  MOV R3, UR5 ;  /* 0x0000000500037c02 */ /* 0x000fca0008000f00 */
[----:B--2---:R-:W-:Y:S01]  /*6a40*/  STG.E.U8 desc[UR12][R2.64], R5 ;  /* 0x0000000502007986 */ /* 0x004fe2000c10110c */
[----:B------:R-:W-:Y:S05]  /*6a50*/  EXIT ;  /* 0x000000000000794d */ /* 0x000fea0003800000 */
        .weak           $__internal_44_$__cuda_sm20_div_s64
        .type           $__internal_44_$__cuda_sm20_div_s64,@function
        .size           $__internal_44_$__cuda_sm20_div_s64,($__internal_45_$__cuda_sm20_rem_s64 - $__internal_44_$__cuda_sm20_div_s64)
$__internal_44_$__cuda_sm20_div_s64:
        /* <DEDUP_REMOVED lines=18> */
[----:B------:R-:W-:-:S04]  /*6b80*/  IMAD.HI.U32 R29, R33, R27, RZ ;  /* 0x0000001b211d7227 */ /* 0x000fc800078e00ff */
[----:B------:R-:W-:Y:S01]  /*6b90*/  IMAD.HI.U32 R28, P2, R33, R28, R34 ;  /* 0x0000001c211c7227 */ /* 0x000fe20007840022 */
[----:B------:R-:W-:-:S03]  /*6ba0*/  IADD3.X R29, PT, PT, R29, R33, RZ, P0, !PT ;  /* 0x000000211d1d7210 */ /* 0x000fc600007fe4ff */
[----:B------:R-:W-:-:S05]  /*6bb0*/  IMAD R27, R33, R27, RZ ;  /* 0x0000001b211b7224 */ /* 0x000fca00078e02ff */
[----:B------:R-:W-:-:S04]  /*6bc0*/  IADD3 R33, P0, PT, R27, R28, RZ ;  /* 0x0000001c1b217210 */ /* 0x000fc80007f1e0ff */
[----:B------:R-:W-:Y:S01]  /*6bd0*/  IADD3.X R29, PT, PT, RZ, RZ, R29, P0, P2 ;  /* 0x000000ffff1d7210 */ /* 0x000fe200007e441d */
[----:B------:R-:W-:-:S04]  /*6be0*/  IMAD.WIDE.U32 R34, R33, R24, RZ ;  /* 0x0000001821227225 */ /* 0x000fc800078e00ff */
[----:B------:R-:W-:Y:S01]  /*6bf0*/  IMAD R30, R33, R25, R35 ;  /* 0x00000019211e7224 */ /* 0x000fe200078e0223 */
[----:B------:R-:W-:-:S03]  /*6c00*/  IADD3 R28, P0, PT, RZ, -R34, RZ ;  /* 0x80000022ff1c7210 */ /* 0x000fc60007f1e0ff */
[----:B------:R-:W-:Y:S02]  /*6c10*/  IMAD R30, R29, R24, R30 ;  /* 0x000000181d1e7224 */ /* 0x000fe400078e021e */
[----:B------:R-:W-:-:S03]  /*6c20*/  IMAD.HI.U32 R32, R33, R28, RZ ;  /* 0x0000001c21207227 */ /* 0x000fc600078e00ff */
[----:B------:R-:W-:-:S05]  /*6c30*/  IADD3.X R30, PT, PT, RZ, ~R30, RZ, P0, !PT ;  /* 0x8000001eff1e7210 */ /* 0x000fca00007fe4ff */
[----:B------:R-:W-:-:S04]  /*6c40*/  IMAD.WIDE.U32 R32, P2, R33, R30, R32 ;  /* 0x0000001e21207225 */ /* 0x000fc80007840020 */
[----:B------:R-:W-:-:S04]  /*6c50*/  IMAD.HI.U32 R27, P0, R29, R28, R32 ;  /* 0x0000001c1d1b7227 */ /* 0x000fc80007800020 */
[----:B------:R-:W-:Y:S02]  /*6c60*/  HFMA2 R33, -RZ, RZ, 0, 0 ;  /* 0x00000000ff217431 */ /* 0x000fe400000001ff */
[----:B------:R-:W-:-:S04]  /*6c70*/  IMAD.HI.U32 R28, R29, R30, RZ ;  /* 0x0000001e1d1c7227 */ /* 0x000fc800078e00ff */
[----:B------:R-:W-:Y:S02]  /*6c80*/  IMAD R30, R29, R30, RZ ;  /* 0x0000001e1d1e7224 */ /* 0x000fe400078e02ff */
[----:B------:R-:W-:-:S03]  /*6c90*/  IMAD.X R28, R28, 0x1, R29, P2 ;  /* 0x000000011c1c7824 */ /* 0x000fc600010e061d */
        /* <DEDUP_REMOVED lines=22> */
[----:B------:R-:W-:-:S04]  /*6e00*/  ISETP.GE.U32.AND.EX P0, PT, R29, R25, PT, P0 ;  /* 0x000000191d00720c */ /* 0x000fc80003f06100 */
[----:B------:R-:W-:-:S04]  /*6e10*/  SEL R27, R26, R27, P0 ;  /* 0x0000001b1a1b7207 */ /* 0x000fc80000000000 */
[----:B------:R-:W-:Y:S01]  /*6e20*/  ISETP.GE.U32.AND P2, PT, R27, R24, PT ;  /* 0x000000181b00720c */ /* 0x000fe20003f46070 */
[----:B------:R-:W-:Y:S01]  /*6e30*/  IMAD.X R24, R29, 0x1, ~R25, P3 ;  /* 0x000000011d187824 */ /* 0x000fe200018e0e19 */
[----:B------:R-:W-:-:S04]  /*6e40*/  IADD3 R26, P3, PT, R33, 0x1, RZ ;  /* 0x00000001211a7810 */ /* 0x000fc80007f7e0ff */
[-C--:B------:R-:W-:Y:S02]  /*6e50*/  IADD3.X R27, PT, PT, RZ, R28.reuse, RZ, P3, !PT ;  /* 0x0000001cff1b7210 */ /* 0x080fe40001ffe4ff */
[----:B------:R-:W-:Y:S02]  /*6e60*/  SEL R24, R24, R29, P0 ;  /* 0x0000001d18187207 */ /* 0x000fe40000000000 */
        /* <DEDUP_REMOVED lines=11> */
[----:B------:R-:W-:-:S02]  /*6f20*/  ISETP.NE.AND.EX P0, PT, R9, RZ, PT, P0 ;  /* 0x000000ff0900720c */ /* 0x000fc40003f05300 */
[----:B------:R-:W-:Y:S02]  /*6f30*/  MOV R9, 0x0 ;  /* 0x0000000000097802 */ /* 0x000fe40000000f00 */
[----:B------:R-:W-:Y:S02]  /*6f40*/  SEL R24, R24, R25, !P2 ;  /* 0x0000001918187207 */ /* 0x000fe40005000000 */
[----:B------:R-:W-:Y:S02]  /*6f50*/  SEL R10, R10, R27, !P2 ;  /* 0x0000001b0a0a7207 */ /* 0x000fe40005000000 */
[----:B------:R-:W-:Y:S02]  /*6f60*/  SEL R24, R24, 0xffffffff, P0 ;  /* 0xffffffff18187807 */ /* 0x000fe40000000000 */
[----:B------:R-:W-:Y:S01]  /*6f70*/  SEL R25, R10, 0xffffffff, P0 ;  /* 0xffffffff0a197807 */ /* 0x000fe20000000000 */
[----:B------:R-:W-:Y:S06]  /*6f80*/  RET.REL.NODEC R8 `(contiguous_reduce2_u8) ;  /* 0xffffff90081c7950 */ /* 0x000fec0003c3ffff */
        .weak           $__internal_45_$__cuda_sm20_rem_s64
        .type           $__internal_45_$__cuda_sm20_rem_s64,@function
        .size           $__internal_45_$__cuda_sm20_rem_s64,(.L_x_3486 - $__internal_45_$__cuda_sm20_rem_s64)
$__internal_45_$__cuda_sm20_rem_s64:
        /* <DEDUP_REMOVED lines=34> */
[----:B------:R-:W-:Y:S02]  /*71b0*/  HFMA2 R11, -RZ, RZ, 0, 0 ;  /* 0x00000000ff0b7431 */ /* 0x000fe400000001ff */
[CC--:B------:R-:W-:Y:S02]  /*71c0*/  IMAD R27, R25.reuse, R10.reuse, RZ ;  /* 0x0000000a191b7224 */ /* 0x0c0fe400078e02ff */
[----:B------:R-:W-:-:S03]  /*71d0*/  IMAD.HI.U32 R10, R25, R10, RZ ;  /* 0x0000000a190a7227 */ /* 0x000fc600078e00ff */
[----:B------:R-:W-:Y:S01]  /*71e0*/  IADD3 R4, P3, PT, R27, R16, RZ ;  /* 0x000000101b047210 */ /* 0x000fe20007f7e0ff */
[----:B------:R-:W-:Y:S01]  /*71f0*/  IMAD.X R25, R10, 0x1, R25, P0 ;  /* 0x000000010a197824 */ /* 0x000fe200000e0619 */
[----:B------:R-:W-:-:S03]  /*7200*/  IADD3.X R16, PT, PT, RZ, ~R23, RZ, P4, !PT ;  /* 0x80000017ff107210 */ /* 0x000fc600027fe4ff */
[----:B------:R-:W-:Y:S01]  /*7210*/  IMAD.HI.U32 R10, R4, R17, RZ ;  /* 0x00000011040a7227 */ /* 0x000fe200078e00ff */
[----:B------:R-:W-:Y:S02]  /*7220*/  SEL R23, R16, R23, !P1 ;  /* 0x0000001710177207 */ /* 0x000fe40004800000 */
        /* <DEDUP_REMOVED lines=34> */
[----:B------:R-:W-:Y:S06]  /*7450*/  RET.REL.NODEC R24 `(contiguous_reduce2_u8) ;  /* 0xffffff8818e87950 */ /* 0x000fec0003c3ffff */
.L_x_2009:
        /* <DEDUP_REMOVED lines=10> */
.L_x_3486:


//--------------------- .text.uncontiguous_reduce_u8 --------------------------
	.section	.text.uncontiguous_reduce_u8,"ax",@progbits
	.align	128
        .global         uncontiguous_reduce_u8
        .type           uncontiguous_reduce_u8,@function
        .size           uncontiguous_reduce_u8,(.L_x_3488 - uncontiguous_reduce_u8)
        .other          uncontiguous_reduce_u8,@"STO_CUDA_ENTRY STV_DEFAULT"
uncontiguous_reduce_u8:
.text.uncontiguous_reduce_u8:
        /* <DEDUP_REMOVED lines=13> */
[----:B------:R-:W-:Y:S01]  /*00d0*/  IMAD.IADD R18, R14, 0x1, R5 ;  /* 0x000000010e127824 */ /* 0x000fe200078e0205 */
[----:B------:R-:W0:Y:S01]  /*00e0*/  LDCU UR5, c[0x0][0x360] ;  /* 0x00006c00ff0577ac */ /* 0x000e220008000800 */
[----:B------:R-:W-:-:S03]  /*00f0*/  VIADD R2, R0, UR4 ;  /* 0x0000000400027c36 */ /* 0x000fc60008000000 */
[----:B--2---:R-:W-:Y:S01]  /*0100*/  ISETP.GE.U32.AND P0, PT, R18, UR10, PT ;  /* 0x0000000a12007c0c */ /* 0x004fe2000bf06070 */
[----:B------:R1:W-:Y:S01]  /*0110*/  STS.U8 [R0+UR4], RZ ;  /* 0x000000ff00007988 */ /* 0x0003e20008000004 */
[----:B-----5:R-:W-:Y:S02]  /*0120*/  IADD3 R3, PT, PT, R8, -0x1, RZ ;  /* 0xffffffff08037810 */ /* 0x020fe40007ffe0ff */
[----:B------:R-:W-:-:S13]  /*0130*/  ISETP.GE.U32.AND.EX P0, PT, RZ, UR11, PT, P0 ;  /* 0x0000000bff007c0c */ /* 0x000fda000bf06100 */
[----:B01-3--:R-:W-:Y:S05]  /*0140*/  @P0 BRA `(.L_x_2011) ;  /* 0x0000002c00980947 */ /* 0x00bfea0003800000 */
[----:B------:R-:W-:Y:S02]  /*0150*/  ISETP.GE.AND P0, PT, R3, RZ, PT ;  /* 0x000000ff0300720c */ /* 0x000fe40003f06270 */
[----:B------:R-:W-:Y:S02]  /*0160*/  CS2R R12, SRZ ;  /* 0x00000000000c7805 */ /* 0x000fe4000001ff00 */
[----:B------:R-:W-:-:S09]  /*0170*/  CS2R R20, SRZ ;  /* 0x0000000000147805 */ /* 0x000fd2000001ff00 */
[----:B------:R-:W-:Y:S05]  /*0180*/  @!P0 BRA `(.L_x_2012) ;  /* 0x0000002c00608947 */ /* 0x000fea0003800000 */
[----:B------:R-:W-:Y:S01]  /*0190*/  ISETP.GE.U32.AND P0, PT, R3, 0x3, PT ;  /* 0x000000030300780c */ /* 0x000fe20003f06070 */
[----:B------:R-:W-:Y:S01]  /*01a0*/  HFMA2 R5, -RZ, RZ, 0, 0 ;  /* 0x00000000ff057431 */ /* 0x000fe200000001ff */
[----:B------:R-:W-:Y:S01]  /*01b0*/  MOV R4, R14 ;  /* 0x0000000e00047202 */ /* 0x000fe20000000f00 */
[----:B------:R-:W-:Y:S01]  /*01c0*/  IMAD.MOV.U32 R19, RZ, RZ, RZ ;  /* 0x000000ffff137224 */ /* 0x000fe200078e00ff */
[----:B------:R-:W-:Y:S02]  /*01d0*/  CS2R R20, SRZ ;  /* 0x0000000000147805 */ /* 0x000fe4000001ff00 */
[----:B------:R-:W-:-:S07]  /*01e0*/  CS2R R12, SRZ ;  /* 0x00000000000c7805 */ /* 0x000fce000001ff00 */
[----:B------:R-:W-:Y:S05]  /*01f0*/  @!P0 BRA `(.L_x_2013) ;  /* 0x0000001800a88947 */ /* 0x000fea0003800000 */
[----:B------:R-:W0:Y:S01]  /*0200*/  LDC.64 R14, c[0x0][0x390] ;  /* 0x0000e400ff0e7b82 */ /* 0x000e220000000a00 */
[C---:B------:R-:W-:Y:S01]  /*0210*/  LOP3.LUT R6, R8.reuse, 0xfffffffc, RZ, 0xc0, !PT ;  /* 0xfffffffc08067812 */ /* 0x040fe200078ec0ff */
[----:B------:R-:W-:Y:S01]  /*0220*/  VIADD R3, R8, 0xfffffffe ;  /* 0xfffffffe08037836 */ /* 0x000fe20000000000 */
[----:B------:R-:W-:Y:S02]  /*0230*/  CS2R R20, SRZ ;  /* 0x0000000000147805 */ /* 0x000fe4000001ff00 */
[----:B------:R-:W-:-:S03]  /*0240*/  IADD3 R6, PT, PT, -R6, RZ, RZ ;  /* 0x000000ff06067210 */ /* 0x000fc60007ffe1ff */
[----:B------:R-:W1:Y:S04]  /*0250*/  LDC.64 R16, c[0x0][0x398] ;  /* 0x0000e600ff107b82 */ /* 0x000e680000000a00 */
.L_x_2038:
        /* <DEDUP_REMOVED lines=32> */
.L_x_2015:
[----:B------:R-:W-:Y:S01]  /*0460*/  IMAD.MOV.U32 R26, RZ, RZ, R4 ;  /* 0x000000ffff1a7224 */ /* 0x000fe200078e0004 */
[----:B------:R-:W-:Y:S01]  /*0470*/  MOV R11, R5 ;  /* 0x00000005000b7202 */ /* 0x000fe20000000f00 */
[----:B------:R-:W-:Y:S01]  /*0480*/  IMAD.MOV.U32 R10, RZ, RZ, R36 ;  /* 0x000000ffff0a7224 */ /* 0x000fe200078e0024 */
[----:B------:R-:W-:Y:S02]  /*0490*/  MOV R9, R37 ;  /* 0x0000002500097202 */ /* 0x000fe40000000f00 */
[----:B------:R-:W-:-:S07]  /*04a0*/  MOV R8, 0x4c0 ;  /* 0x000004c000087802 */ /* 0x000fce0000000f00 */
[----:B-1----:R-:W-:Y:S05]  /*04b0*/  CALL.REL.NOINC `($__internal_46_$__cuda_sm20_div_s64) ;  /* 0x0000006400407944 */ /* 0x002fea0003c00000 */
        /* <DEDUP_REMOVED lines=9> */
.L_x_2016:
[----:B------:R-:W-:Y:S05]  /*0550*/  BSYNC.RECONVERGENT B1 ;  /* 0x0000000000017941 */ /* 0x000fea0003800200 */
.L_x_2014:
        /* <DEDUP_REMOVED lines=33> */
.L_x_2018:
[----:B------:R-:W-:Y:S01]  /*0770*/  IMAD.MOV.U32 R26, RZ, RZ, R18 ;  /* 0x000000ffff1a7224 */ /* 0x000fe200078e0012 */
[----:B------:R-:W-:Y:S01]  /*0780*/  MOV R11, R19 ;  /* 0x00000013000b7202 */ /* 0x000fe20000000f00 */
[----:B------:R-:W-:Y:S01]  /*0790*/  IMAD.MOV.U32 R10, RZ, RZ, R36 ;  /* 0x000000ffff0a7224 */ /* 0x000fe200078e0024 */
[----:B------:R-:W-:Y:S02]  /*07a0*/  MOV R9, R37 ;  /* 0x0000002500097202 */ /* 0x000fe40000000f00 */
[----:B------:R-:W-:-:S07]  /*07b0*/  MOV R8, 0x7d0 ;  /* 0x000007d000087802 */ /* 0x000fce0000000f00 */
[----:B------:R-:W-:Y:S05]  /*07c0*/  CALL.REL.NOINC `($__internal_46_$__cuda_sm20_div_s64) ;  /* 0x00000060007c7944 */ /* 0x000fea0003c00000 */
[-C--:B------:R-:W-:Y:S01]  /*07d0*/  IADD3 R11, P0, PT, RZ, -R24.reuse, RZ ;  /* 0x80000018ff0b7210 */ /* 0x080fe20007f1e0ff */
[----:B------:R-:W-:Y:S01]  /*07e0*/  IMAD.MOV.U32 R43, RZ, RZ, R25 ;  /* 0x000000ffff2b7224 */ /* 0x000fe200078e0019 */
[----:B------:R-:W-:-:S03]  /*07f0*/  MOV R42, R24 ;  /* 0x00000018002a7202 */ /* 0x000fc60000000f00 */
[----:B------:R-:W-:-:S04]  /*0800*/  IMAD.X R9, RZ, RZ, ~R25, P0 ;  /* 0x000000ffff097224 */ /* 0x000fc800000e0e19 */
[----:B------:R-:W-:Y:S02]  /*0810*/  IMAD R10, R9, R36, RZ ;  /* 0x00000024090a7224 */ /* 0x000fe400078e02ff */
[----:B------:R-:W-:-:S04]  /*0820*/  IMAD.WIDE.U32 R8, R36, R11, R18 ;  /* 0x0000000b24087225 */ /* 0x000fc800078e0012 */
[----:B------:R-:W-:Y:S01]  /*0830*/  IMAD R11, R37, R11, R10 ;  /* 0x0000000b250b7224 */ /* 0x000fe200078e020a */
[----:B------:R-:W-:-:S03]  /*0840*/  MOV R37, R8 ;  /* 0x0000000800257202 */ /* 0x000fc60000000f00 */
[----:B------:R-:W-:-:S07]  /*0850*/  IMAD.IADD R9, R11, 0x1, R9 ;  /* 0x000000010b097824 */ /* 0x000fce00078e0209 */
.L_x_2019:
[----:B------:R-:W-:Y:S05]  /*0860*/  BSYNC.RECONVERGENT B1 ;  /* 0x0000000000017941 */ /* 0x000fea0003800200 */
.L_x_2017:
[----:B------:R-:W-:-:S06]  /*0870*/  IMAD.WIDE.U32 R40, R3, 0x8, R14 ;  /* 0x0000000803287825 */ /* 0x000fcc00078e000e */
[----:B------:R-:W2:Y:S01]  /*0880*/  LDG.E.64 R40, desc[UR8][R40.64] ;  /* 0x0000000828287981 */ /* 0x000ea2000c1e1b00 */
[----:B------:R-:W-:Y:S01]  /*0890*/  IMAD R9, R9, R4, RZ ;  /* 0x0000000409097224 */ /* 0x000fe200078e02ff */
[----:B------:R-:W-:Y:S01]  /*08a0*/  BSSY.RECONVERGENT B1, `(.L_x_2020) ;  /* 0x000002f000017945 */ /* 0x000fe20003800200 */
[----:B------:R-:W-:Y:S01]  /*08b0*/  IMAD.WIDE.U32 R18, R4, R37, R20 ;  /* 0x0000002504127225 */ /* 0x000fe200078e0014 */
[----:B------:R-:W-:-:S03]  /*08c0*/  IADD3 R13, PT, PT, R3, -0x2, RZ ;  /* 0xfffffffe030d7810 */ /* 0x000fc60007ffe0ff */
        /* <DEDUP_REMOVED lines=28> */
.L_x_2021:
[----:B------:R-:W-:Y:S01]  /*0a90*/  MOV R26, R22 ;  /* 0x00000016001a7202 */ /* 0x000fe20000000f00 */
[----:B------:R-:W-:Y:S01]  /*0aa0*/  IMAD.MOV.U32 R11, RZ, RZ, R23 ;  /* 0x000000ffff0b7224 */ /* 0x000fe200078e0017 */
[----:B------:R-:W-:Y:S01]  /*0ab0*/  MOV R10, R40 ;  /* 0x00000028000a7202 */ /* 0x000fe20000000f00 */
[----:B------:R-:W-:Y:S01]  /*0ac0*/  IMAD.MOV.U32 R9, RZ, RZ, R41 ;  /* 0x000000ffff097224 */ /* 0x000fe200078e0029 */
[----:B------:R-:W-:-:S07]  /*0ad0*/  MOV R8, 0xaf0 ;  /* 0x00000af000087802 */ /* 0x000fce0000000f00 */
[----:B------:R-:W-:Y:S05]  /*0ae0*/  CALL.REL.NOINC `($__internal_46_$__cuda_sm20_div_s64) ;  /* 0x0000005c00b47944 */ /* 0x000fea0003c00000 */
        /* <DEDUP_REMOVED lines=10> */
.L_x_2022:
[----:B------:R-:W-:Y:S05]  /*0b90*/  BSYNC.RECONVERGENT B1 ;  /* 0x0000000000017941 */ /* 0x000fea0003800200 */
.L_x_2020:
        /* <DEDUP_REMOVED lines=35> */
.L_x_2024:
[----:B------:R-:W-:Y:S01]  /*0dd0*/  IMAD.MOV.U32 R26, RZ, RZ, R42 ;  /* 0x000000ffff1a7224 */ /* 0x000fe200078e002a */
[----:B------:R-:W-:Y:S01]  /*0de0*/  MOV R11, R43 ;  /* 0x0000002b000b7202 */ /* 0x000fe20000000f00 */
[----:B------:R-:W-:Y:S01]  /*0df0*/  IMAD.MOV.U32 R10, RZ, RZ, R40 ;  /* 0x000000ffff0a7224 */ /* 0x000fe200078e0028 */
[----:B------:R-:W-:Y:S02]  /*0e00*/  MOV R9, R41 ;  /* 0x0000002900097202 */ /* 0x000fe40000000f00 */
[----:B------:R-:W-:-:S07]  /*0e10*/  MOV R8, 0xe30 ;  /* 0x00000e3000087802 */ /* 0x000fce0000000f00 */
[----:B------:R-:W-:Y:S05]  /*0e20*/  CALL.REL.NOINC `($__internal_46_$__cuda_sm20_div_s64) ;  /* 0x0000005800e47944 */ /* 0x000fea0003c00000 */
[----:B------:R-:W-:Y:S02]  /*0e30*/  IADD3 R11, P0, PT, RZ, -R24, RZ ;  /* 0x80000018ff0b7210 */ /* 0x000fe40007f1e0ff */
[----:B------:R-:W-:-:S03]  /*0e40*/  MOV R8, R42 ;  /* 0x0000002a00087202 */ /* 0x000fc60000000f00 */
[----:B------:R-:W-:-:S04]  /*0e50*/  IMAD.X R9, RZ, RZ, ~R25, P0 ;  /* 0x000000ffff097224 */ /* 0x000fc800000e0e19 */
[----:B------:R-:W-:Y:S02]  /*0e60*/  IMAD R4, R9, R40, RZ ;  /* 0x0000002809047224 */ /* 0x000fe400078e02ff */
[----:B------:R-:W-:Y:S02]  /*0e70*/  IMAD.MOV.U32 R9, RZ, RZ, R43 ;  /* 0x000000ffff097224 */ /* 0x000fe400078e002b */
[----:B------:R-:W-:Y:S01]  /*0e80*/  IMAD.WIDE.U32 R8, R40, R11, R8 ;  /* 0x0000000b28087225 */ /* 0x000fe200078e0008 */
[----:B------:R-:W-:-:S03]  /*0e90*/  MOV R40, R24 ;  /* 0x0000001800287202 */ /* 0x000fc60000000f00 */
[----:B------:R-:W-:Y:S01]  /*0ea0*/  IMAD R11, R41, R11, R4 ;  /* 0x0000000b290b7224 */ /* 0x000fe200078e0204 */
[----:B------:R-:W-:Y:S01]  /*0eb0*/  MOV R43, R8 ;  /* 0x00000008002b7202 */ /* 0x000fe20000000f00 */
[----:B------:R-:W-:Y:S02]  /*0ec0*/  IMAD.MOV.U32 R41, RZ, RZ, R25 ;  /* 0x000000ffff297224 */ /* 0x000fe400078e0019 */
[----:B------:R-:W-:-:S07]  /*0ed0*/  IMAD.IADD R9, R11, 0x1, R9 ;  /* 0x000000010b097824 */ /* 0x000fce00078e0209 */
.L_x_2025:
[----:B------:R-:W-:Y:S05]  /*0ee0*/  BSYNC.RECONVERGENT B1 ;  /* 0x0000000000017941 */ /* 0x000fea0003800200 */
.L_x_2023:
        /* <DEDUP_REMOVED lines=36> */
.L_x_2027:
        /* <DEDUP_REMOVED lines=16> */
.L_x_2028:
[----:B------:R-:W-:Y:S05]  /*1230*/  BSYNC.RECONVERGENT B1 ;  /* 0x0000000000017941 */ /* 0x000fea0003800200 */
.L_x_2026:
        /* <DEDUP_REMOVED lines=34> */
.L_x_2030:
[----:B------:R-:W-:Y:S01]  /*1460*/  MOV R26, R40 ;  /* 0x00000028001a7202 */ /* 0x000fe20000000f00 */
[----:B------:R-:W-:Y:S01]  /*1470*/  IMAD.MOV.U32 R11, RZ, RZ, R41 ;  /* 0x000000ffff0b7224 */ /* 0x000fe200078e0029 */
[----:B------:R-:W-:Y:S01]  /*1480*/  MOV R10, R20 ;  /* 0x00000014000a7202 */ /* 0x000fe20000000f00 */
[----:B------:R-:W-:Y:S01]  /*1490*/  IMAD.MOV.U32 R9, RZ, RZ, R21 ;  /* 0x000000ffff097224 */ /* 0x000fe200078e0015 */
[----:B------:R-:W-:-:S07]  /*14a0*/  MOV R8, 0x14c0 ;  /* 0x000014c000087802 */ /* 0x000fce0000000f00 */
[----:B------:R-:W-:Y:S05]  /*14b0*/  CALL.REL.NOINC `($__internal_46_$__cuda_sm20_div_s64) ;  /* 0x0000005400407944 */ /* 0x000fea0003c00000 */
        /* <DEDUP_REMOVED lines=11> */
.L_x_2031:
[----:B------:R-:W-:Y:S05]  /*1570*/  BSYNC.RECONVERGENT B1 ;  /* 0x0000000000017941 */ /* 0x000fea0003800200 */
.L_x_2029:
[----:B------:R-:W-:-:S06]  /*1580*/  IMAD.WIDE.U32 R20, R13, 0x8, R14 ;  /* 0x000000080d147825 */ /* 0x000fcc00078e000e */
[----:B------:R-:W2:Y:S01]  /*1590*/  LDG.E.64 R20, desc[UR8][R20.64] ;  /* 0x0000000814147981 */ /* 0x000ea2000c1e1b00 */
[----:B------:R-:W-:Y:S01]  /*15a0*/  IMAD R9, R9, R38, RZ ;  /* 0x0000002609097224 */ /* 0x000fe200078e02ff */
[----:B------:R-:W-:Y:S01]  /*15b0*/  BSSY.RECONVERGENT B1, `(.L_x_2032) ;  /* 0x0000030000017945 */ /* 0x000fe20003800200 */
[----:B------:R-:W-:-:S04]  /*15c0*/  IMAD.MOV.U32 R4, RZ, RZ, R22 ;  /* 0x000000ffff047224 */ /* 0x000fc800078e0016 */
[----:B------:R-:W-:Y:S01]  /*15d0*/  IMAD.WIDE.U32 R22, R38, R41, R4 ;  /* 0x0000002926167225 */ /* 0x000fe200078e0004 */
[----:B--2---:R-:W-:-:S04]  /*15e0*/  LOP3.LUT R7, R37, R21, RZ, 0xfc, !PT ;  /* 0x0000001525077212 */ /* 0x004fc800078efcff */
[----:B------:R-:W-:Y:S01]  /*15f0*/  ISETP.NE.U32.AND P0, PT, R7, RZ, PT ;  /* 0x000000ff0700720c */ /* 0x000fe20003f05070 */
[----:B------:R-:W-:-:S05]  /*1600*/  IMAD R7, R39, R41, R9 ;  /* 0x0000002927077224 */ /* 0x000fca00078e0209 */
[----:B------:R-:W-:-:S07]  /*1610*/  IADD3 R7, PT, PT, R23, R7, RZ ;  /* 0x0000000717077210 */ /* 0x000fce0007ffe0ff */
        /* <DEDUP_REMOVED lines=24> */
.L_x_2033:
[----:B------:R-:W-:Y:S01]  /*17a0*/  IMAD.MOV.U32 R26, RZ, RZ, R36 ;  /* 0x000000ffff1a7224 */ /* 0x000fe200078e0024 */
[----:B------:R-:W-:Y:S01]  /*17b0*/  MOV R11, R37 ;  /* 0x00000025000b7202 */ /* 0x000fe20000000f00 */
[----:B------:R-:W-:Y:S01]  /*17c0*/  IMAD.MOV.U32 R10, RZ, RZ, R20 ;  /* 0x000000ffff0a7224 */ /* 0x000fe200078e0014 */
[----:B------:R-:W-:Y:S02]  /*17d0*/  MOV R9, R21 ;  /* 0x0000001500097202 */ /* 0x000fe40000000f00 */
[----:B------:R-:W-:-:S07]  /*17e0*/  MOV R8, 0x1800 ;  /* 0x0000180000087802 */ /* 0x000fce0000000f00 */
[----:B------:R-:W-:Y:S05]  /*17f0*/  CALL.REL.NOINC `($__internal_46_$__cuda_sm20_div_s64) ;  /* 0x0000005000707944 */ /* 0x000fea0003c00000 */
        /* <DEDUP_REMOVED lines=11> */
.L_x_2034:
[----:B------:R-:W-:Y:S05]  /*18b0*/  BSYNC.RECONVERGENT B1 ;  /* 0x0000000000017941 */ /* 0x000fea0003800200 */
.L_x_2032:
        /* <DEDUP_REMOVED lines=35> */
.L_x_2036:
[----:B------:R-:W-:Y:S01]  /*1af0*/  IMAD.MOV.U32 R26, RZ, RZ, R18 ;  /* 0x000000ffff1a7224 */ /* 0x000fe200078e0012 */
[----:B------:R-:W-:Y:S01]  /*1b00*/  MOV R11, R19 ;  /* 0x00000013000b7202 */ /* 0x000fe20000000f00 */
[----:B------:R-:W-:Y:S01]  /*1b10*/  IMAD.MOV.U32 R10, RZ, RZ, R20 ;  /* 0x000000ffff0a7224 */ /* 0x000fe200078e0014 */
[----:B------:R-:W-:Y:S02]  /*1b20*/  MOV R9, R21 ;  /* 0x0000001500097202 */ /* 0x000fe40000000f00 */
[----:B------:R-:W-:-:S07]  /*1b30*/  MOV R8, 0x1b50 ;  /* 0x00001b5000087802 */ /* 0x000fce0000000f00 */
[----:B------:R-:W-:Y:S05]  /*1b40*/  CALL.REL.NOINC `($__internal_46_$__cuda_sm20_div_s64) ;  /* 0x0000004c009c7944 */ /* 0x000fea0003c00000 */
[----:B------:R-:W-:Y:S02]  /*1b50*/  IADD3 R11, P0, PT, RZ, -R24, RZ ;  /* 0x80000018ff0b7210 */ /* 0x000fe40007f1e0ff */
[----:B------:R-:W-:Y:S02]  /*1b60*/  MOV R8, R18 ;  /* 0x0000001200087202 */ /* 0x000fe40000000f00 */
[----:B------:R-:W-:Y:S01]  /*1b70*/  MOV R18, R24 ;  /* 0x0000001800127202 */ /* 0x000fe20000000f00 */
[----:B------:R-:W-:-:S04]  /*1b80*/  IMAD.X R9, RZ, RZ, ~R25, P0 ;  /* 0x000000ffff097224 */ /* 0x000fc800000e0e19 */
[----:B------:R-:W-:Y:S02]  /*1b90*/  IMAD R10, R9, R20, RZ ;  /* 0x00000014090a7224 */ /* 0x000fe400078e02ff */
[----:B------:R-:W-:Y:S02]  /*1ba0*/  IMAD.MOV.U32 R9, RZ, RZ, R19 ;  /* 0x000000ffff097224 */ /* 0x000fe400078e0013 */
[-C--:B------:R-:W-:Y:S02]  /*1bb0*/  IMAD R21, R21, R11.reuse, R10 ;  /* 0x0000000b15157224 */ /* 0x080fe400078e020a */
[----:B------:R-:W-:-:S04]  /*1bc0*/  IMAD.WIDE.U32 R8, R20, R11, R8 ;  /* 0x0000000b14087225 */ /* 0x000fc800078e0008 */
[----:B------:R-:W-:Y:S01]  /*1bd0*/  IMAD.MOV.U32 R11, RZ, RZ, R8 ;  /* 0x000000ffff0b7224 */ /* 0x000fe200078e0008 */
[----:B------:R-:W-:Y:S01]  /*1be0*/  IADD3 R9, PT, PT, R21, R9, RZ ;  /* 0x0000000915097210 */ /* 0x000fe20007ffe0ff */
[----:B------:R-:W-:-:S07]  /*1bf0*/  IMAD.MOV.U32 R19, RZ, RZ, R25 ;  /* 0x000000ffff137224 */ /* 0x000fce00078e0019 */
.L_x_2037:
[----:B------:R-:W-:Y:S05]  /*1c00*/  BSYNC.RECONVERGENT B1 ;  /* 0x0000000000017941 */ /* 0x000fea0003800200 */
.L_x_2035:
[----:B------:R-:W-:Y:S01]  /*1c10*/  MOV R20, R22 ;  /* 0x0000001600147202 */ /* 0x000fe20000000f00 */
        /* <DEDUP_REMOVED lines=8> */
.L_x_2013:
        /* <DEDUP_REMOVED lines=36> */
.L_x_2041:
[----:B------:R-:W-:Y:S01]  /*1ee0*/  MOV R26, R4 ;  /* 0x00000004001a7202 */ /* 0x000fe20000000f00 */
[----:B------:R-:W-:Y:S01]  /*1ef0*/  IMAD.MOV.U32 R11, RZ, RZ, R5 ;  /* 0x000000ffff0b7224 */ /* 0x000fe200078e0005 */
[----:B------:R-:W-:Y:S01]  /*1f00*/  MOV R10, R6 ;  /* 0x00000006000a7202 */ /* 0x000fe20000000f00 */
[----:B------:R-:W-:Y:S01]  /*1f10*/  IMAD.MOV.U32 R9, RZ, RZ, R7 ;  /* 0x000000ffff097224 */ /* 0x000fe200078e0007 */
[----:B------:R-:W-:-:S07]  /*1f20*/  MOV R8, 0x1f40 ;  /* 0x00001f4000087802 */ /* 0x000fce0000000f00 */
[----:B------:R-:W-:Y:S05]  /*1f30*/  CALL.REL.NOINC `($__internal_46_$__cuda_sm20_div_s64) ;  /* 0x0000004800a07944 */ /* 0x000fea0003c00000 */
[----:B------:R-:W-:-:S04]  /*1f40*/  IADD3 R11, P0, PT, RZ, -R24, RZ ;  /* 0x80000018ff0b7210 */ /* 0x000fc80007f1e0ff */
[----:B------:R-:W-:Y:S01]  /*1f50*/  IADD3.X R9, PT, PT, RZ, ~R25, RZ, P0, !PT ;  /* 0x80000019ff097210 */ /* 0x000fe200007fe4ff */
[----:B------:R-:W-:-:S04]  /*1f60*/  IMAD.WIDE.U32 R4, R6, R11, R4 ;  /* 0x0000000b06047225 */ /* 0x000fc800078e0004 */
[----:B------:R-:W-:-:S04]  /*1f70*/  IMAD R9, R9, R6, RZ ;  /* 0x0000000609097224 */ /* 0x000fc800078e02ff */
[----:B------:R-:W-:Y:S02]  /*1f80*/  IMAD R9, R7, R11, R9 ;  /* 0x0000000b07097224 */ /* 0x000fe400078e0209 */
[----:B------:R-:W-:Y:S02]  /*1f90*/  IMAD.MOV.U32 R11, RZ, RZ, R4 ;  /* 0x000000ffff0b7224 */ /* 0x000fe400078e0004 */
[----:B------:R-:W-:Y:S01]  /*1fa0*/  IMAD.MOV.U32 R4, RZ, RZ, R24 ;  /* 0x000000ffff047224 */ /* 0x000fe200078e0018 */
[----:B------:R-:W-:Y:S02]  /*1fb0*/  IADD3 R15, PT, PT, R5, R9, RZ ;  /* 0x00000009050f7210 */ /* 0x000fe40007ffe0ff */
[----:B------:R-:W-:-:S07]  /*1fc0*/  MOV R5, R25 ;  /* 0x0000001900057202 */ /* 0x000fce0000000f00 */
.L_x_2042:
[----:B------:R-:W-:Y:S05]  /*1fd0*/  BSYNC.RECONVERGENT B1 ;  /* 0x0000000000017941 */ /* 0x000fea0003800200 */
.L_x_2040:
        /* <DEDUP_REMOVED lines=34> */
.L_x_2044:
        /* <DEDUP_REMOVED lines=8> */
[----:B------:R-:W-:Y:S02]  /*2280*/  MOV R16, R24 ;  /* 0x0000001800107202 */ /* 0x000fe40000000f00 */
[----:B------:R-:W-:-:S05]  /*2290*/  IADD3.X R9, PT, PT, RZ, ~R25, RZ, P0, !PT ;  /* 0x80000019ff097210 */ /* 0x000fca00007fe4ff */
[----:B------:R-:W-:Y:S02]  /*22a0*/  IMAD R10, R9, R6, RZ ;  /* 0x00000006090a7224 */ /* 0x000fe400078e02ff */
[----:B------:R-:W-:-:S04]  /*22b0*/  IMAD.WIDE.U32 R8, R6, R11, R18 ;  /* 0x0000000b06087225 */ /* 0x000fc800078e0012 */
[----:B------:R-:W-:-:S04]  /*22c0*/  IMAD R7, R7, R11, R10 ;  /* 0x0000000b07077224 */ /* 0x000fc800078e020a */
[----:B------:R-:W-:-:S07]  /*22d0*/  IMAD.IADD R9, R7, 0x1, R9 ;  /* 0x0000000107097824 */ /* 0x000fce00078e0209 */
.L_x_2045:
[----:B------:R-:W-:Y:S05]  /*22e0*/  BSYNC.RECONVERGENT B1 ;  /* 0x0000000000017941 */ /* 0x000fea0003800200 */
.L_x_2043:
[----:B------:R-:W0:Y:S01]  /*22f0*/  LDC.64 R14, c[0x0][0x390] ;  /* 0x0000e400ff0e7b82 */ /* 0x000e220000000a00 */
[----:B------:R-:W-:-:S05]  /*2300*/  IADD3 R6, PT, PT, R3, -0x1, RZ ;  /* 0xffffffff03067810 */ /* 0x000fca0007ffe0ff */
[----:B0-----:R-:W-:-:S06]  /*2310*/  IMAD.WIDE.U32 R14, R6, 0x8, R14 ;  /* 0x00000008060e7825 */ /* 0x001fcc00078e000e */
[----:B------:R-:W2:Y:S01]  /*2320*/  LDG.E.64 R14, desc[UR8][R14.64] ;  /* 0x000000080e0e7981 */ /* 0x000ea2000c1e1b00 */
[----:B------:R-:W-:Y:S01]  /*2330*/  IMAD R9, R9, R22, RZ ;  /* 0x0000001609097224 */ /* 0x000fe200078e02ff */
[----:B------:R-:W-:Y:S01]  /*2340*/  BSSY.RECONVERGENT B1, `(.L_x_2046) ;  /* 0x0000030000017945 */ /* 0x000fe20003800200 */
[----:B------:R-:W-:-:S04]  /*2350*/  IMAD.WIDE.U32 R20, R22, R8, R20 ;  /* 0x0000000816147225 */ /* 0x000fc800078e0014 */
[----:B------:R-:W-:Y:S01]  /*2360*/  IMAD R9, R23, R8, R9 ;  /* 0x0000000817097224 */ /* 0x000fe200078e0209 */
[----:B--2---:R-:W-:-:S04]  /*2370*/  LOP3.LUT R7, R5, R15, RZ, 0xfc, !PT ;  /* 0x0000000f05077212 */ /* 0x004fc800078efcff */
[----:B------:R-:W-:Y:S01]  /*2380*/  ISETP.NE.U32.AND P0, PT, R7, RZ, PT ;  /* 0x000000ff0700720c */ /* 0x000fe20003f05070 */
[----:B------:R-:W-:-:S12]  /*2390*/  IMAD.IADD R7, R21, 0x1, R9 ;  /* 0x0000000115077824 */ /* 0x000fd800078e0209 */
        /* <DEDUP_REMOVED lines=25> */
.L_x_2047:
        /* <DEDUP_REMOVED lines=17> */
.L_x_2048:
[----:B------:R-:W-:Y:S05]  /*2640*/  BSYNC.RECONVERGENT B1 ;  /* 0x0000000000017941 */ /* 0x000fea0003800200 */
.L_x_2046:
        /* <DEDUP_REMOVED lines=35> */
.L_x_2050:
[----:B------:R-:W-:Y:S01]  /*2880*/  MOV R26, R16 ;  /* 0x00000010001a7202 */ /* 0x000fe20000000f00 */
[----:B------:R-:W-:Y:S01]  /*2890*/  IMAD.MOV.U32 R11, RZ, RZ, R17 ;  /* 0x000000ffff0b7224 */ /* 0x000fe200078e0011 */
[----:B------:R-:W-:Y:S01]  /*28a0*/  MOV R10, R14 ;  /* 0x0000000e000a7202 */ /* 0x000fe20000000f00 */
[----:B------:R-:W-:Y:S01]  /*28b0*/  IMAD.MOV.U32 R9, RZ, RZ, R15 ;  /* 0x000000ffff097224 */ /* 0x000fe200078e000f */
[----:B------:R-:W-:-:S07]  /*28c0*/  MOV R8, 0x28e0 ;  /* 0x000028e000087802 */ /* 0x000fce0000000f00 */
[----:B------:R-:W-:Y:S05]  /*28d0*/  CALL.REL.NOINC `($__internal_46_$__cuda_sm20_div_s64) ;  /* 0x0000004000387944 */ /* 0x000fea0003c00000 */
        /* <DEDUP_REMOVED lines=10> */
.L_x_2051:
[----:B------:R-:W-:Y:S05]  /*2980*/  BSYNC.RECONVERGENT B1 ;  /* 0x0000000000017941 */ /* 0x000fea0003800200 */
.L_x_2049:
[----:B------:R-:W-:Y:S01]  /*2990*/  MOV R6, R20 ;  /* 0x0000001400067202 */ /* 0x000fe20000000f00 */
[----:B------:R-:W-:Y:S02]  /*29a0*/  IMAD R9, R9, R22, RZ ;  /* 0x0000001609097224 */ /* 0x000fe400078e02ff */
[----:B------:R-:W-:Y:S02]  /*29b0*/  VIADD R3, R3, 0xfffffffe ;  /* 0xfffffffe03037836 */ /* 0x000fe40000000000 */
[----:B------:R-:W-:-:S04]  /*29c0*/  IMAD.WIDE.U32 R20, R22, R8, R6 ;  /* 0x0000000816147225 */ /* 0x000fc800078e0006 */
[----:B------:R-:W-:-:S05]  /*29d0*/  IMAD R9, R23, R8, R9 ;  /* 0x0000000817097224 */ /* 0x000fca00078e0209 */
[----:B------:R-:W-:-:S07]  /*29e0*/  IADD3 R21, PT, PT, R21, R9, RZ ;  /* 0x0000000915157210 */ /* 0x000fce0007ffe0ff */
.L_x_2039:
        /* <DEDUP_REMOVED lines=31> */
.L_x_2053:
[----:B------:R-:W-:Y:S01]  /*2be0*/  IMAD.MOV.U32 R14, RZ, RZ, R4 ;  /* 0x000000ffff0e7224 */ /* 0x000fe200078e0004 */
[----:B------:R-:W-:Y:S01]  /*2bf0*/  MOV R23, R5 ;  /* 0x0000000500177202 */ /* 0x000fe20000000f00 */
[----:B------:R-:W-:Y:S01]  /*2c00*/  IMAD.MOV.U32 R22, RZ, RZ, R6 ;  /* 0x000000ffff167224 */ /* 0x000fe200078e0006 */
[----:B------:R-:W-:Y:S02]  /*2c10*/  MOV R15, R7 ;  /* 0x00000007000f7202 */ /* 0x000fe40000000f00 */
[----:B------:R-:W-:-:S07]  /*2c20*/  MOV R24, 0x2c40 ;  /* 0x00002c4000187802 */ /* 0x000fce0000000f00 */
[----:B------:R-:W-:Y:S05]  /*2c30*/  CALL.REL.NOINC `($__internal_47_$__cuda_sm20_rem_s64) ;  /* 0x0000004000ac7944 */ /* 0x000fea0003c00000 */
.L_x_2054:
[----:B------:R-:W-:Y:S05]  /*2c40*/  BSYNC.RECONVERGENT B1 ;  /* 0x0000000000017941 */ /* 0x000fea0003800200 */
.L_x_2052:
        /* <DEDUP_REMOVED lines=31> */
.L_x_2056:
[----:B------:R-:W-:Y:S01]  /*2e40*/  MOV R22, R6 ;  /* 0x0000000600167202 */ /* 0x000fe20000000f00 */
[----:B------:R-:W-:Y:S01]  /*2e50*/  IMAD.MOV.U32 R15, RZ, RZ, R7 ;  /* 0x000000ffff0f7224 */ /* 0x000fe200078e0007 */
[----:B------:R-:W-:Y:S01]  /*2e60*/  MOV R14, R18 ;  /* 0x00000012000e7202 */ /* 0x000fe20000000f00 */
[----:B------:R-:W-:Y:S01]  /*2e70*/  IMAD.MOV.U32 R23, RZ, RZ, R19 ;  /* 0x000000ffff177224 */ /* 0x000fe200078e0013 */
[----:B------:R-:W-:-:S07]  /*2e80*/  MOV R24, 0x2ea0 ;  /* 0x00002ea000187802 */ /* 0x000fce0000000f00 */
[----:B------:R-:W-:Y:S05]  /*2e90*/  CALL.REL.NOINC `($__internal_47_$__cuda_sm20_rem_s64) ;  /* 0x0000004000147944 */ /* 0x000fea0003c00000 */
[----:B------:R-:W-:Y:S01]  /*2ea0*/  MOV R6, R8 ;  /* 0x0000000800067202 */ /* 0x000fe20000000f00 */
[----:B------:R-:W-:-:S07]  /*2eb0*/  IMAD.MOV.U32 R7, RZ, RZ, R9 ;  /* 0x000000ffff077224 */ /* 0x000fce00078e0009 */
.L_x_2057:
[----:B------:R-:W-:Y:S05]  /*2ec0*/  BSYNC.RECONVERGENT B1 ;  /* 0x0000000000017941 */ /* 0x000fea0003800200 */
.L_x_2055:
[----:B------:R-:W-:Y:S02]  /*2ed0*/  IMAD R3, R7, R4, RZ ;  /* 0x0000000407037224 */ /* 0x000fe400078e02ff */
[----:B------:R-:W-:-:S04]  /*2ee0*/  IMAD.WIDE.U32 R20, R4, R6, R20 ;  /* 0x0000000604147225 */ /* 0x000fc800078e0014 */
[----:B------:R-:W-:-:S05]  /*2ef0*/  IMAD R3, R5, R6, R3 ;  /* 0x0000000605037224 */ /* 0x000fca00078e0203 */
[----:B------:R-:W-:-:S07]  /*2f00*/  IADD3 R21, PT, PT, R21, R3, RZ ;  /* 0x0000000315157210 */ /* 0x000fce0007ffe0ff */
.L_x_2012:
        /* <DEDUP_REMOVED lines=10> */
.L_x_2011:
[----:B------:R-:W-:-:S04]  /*2fb0*/  ISETP.GE.U32.AND P0, PT, R14, UR10, PT ;  /* 0x0000000a0e007c0c */ /* 0x000fc8000bf06070 */
[----:B------:R-:W-:-:S13]  /*2fc0*/  ISETP.GE.U32.AND.EX P0, PT, RZ, UR11, PT, P0 ;  /* 0x0000000bff007c0c */ /* 0x000fda000bf06100 */
[----:B------:R-:W-:Y:S05]  /*2fd0*/  @P0 BRA `(.L_x_2058) ;  /* 0x0000003400900947 */ /* 0x000fea0003800000 */
[----:B------:R-:W-:Y:S02]  /*2fe0*/  ISETP.GE.AND P0, PT, R3, RZ, PT ;  /* 0x000000ff0300720c */ /* 0x000fe40003f06270 */
[----:B------:R-:W-:-:S11]  /*2ff0*/  CS2R R4, SRZ ;  /* 0x0000000000047805 */ /* 0x000fd6000001ff00 */
[----:B------:R-:W-:Y:S05]  /*3000*/  @!P0 BRA `(.L_x_2059) ;  /* 0x0000003400708947 */ /* 0x000fea0003800000 */
[----:B------:R-:W-:Y:S02]  /*3010*/  IMAD.MOV.U32 R7, RZ, RZ, R3 ;  /* 0x000000ffff077224 */ /* 0x000fe400078e0003 */
[----:B------:R-:W-:Y:S01]  /*3020*/  HFMA2 R13, -RZ, RZ, 0, 0 ;  /* 0x00000000ff0d7431 */ /* 0x000fe200000001ff */
[----:B------:R-:W-:Y:S02]  /*3030*/  LOP3.LUT R12, R8, 0x7, RZ, 0xc0, !PT ;  /* 0x00000007080c7812 */ /* 0x000fe400078ec0ff */
[----:B------:R-:W-:Y:S02]  /*3040*/  CS2R R4, SRZ ;  /* 0x0000000000047805 */ /* 0x000fe4000001ff00 */
[----:B------:R-:W-:-:S13]  /*3050*/  ISETP.GE.U32.AND P0, PT, R7, 0x7, PT ;  /* 0x000000070700780c */ /* 0x000fda0003f06070 */
        /* <DEDUP_REMOVED lines=9> */
.L_x_2085:
        /* <DEDUP_REMOVED lines=33> */
.L_x_2062:
[----:B------:R-:W-:Y:S01]  /*3300*/  MOV R26, R14 ;  /* 0x0000000e001a7202 */ /* 0x000fe20000000f00 */
[----:B------:R-:W-:Y:S01]  /*3310*/  IMAD.MOV.U32 R11, RZ, RZ, R13 ;  /* 0x000000ffff0b7224 */ /* 0x000fe200078e000d */
[----:B------:R-:W-:Y:S01]  /*3320*/  MOV R10, R34 ;  /* 0x00000022000a7202 */ /* 0x000fe20000000f00 */
[----:B------:R-:W-:Y:S01]  /*3330*/  IMAD.MOV.U32 R9, RZ, RZ, R35 ;  /* 0x000000ffff097224 */ /* 0x000fe200078e0023 */
[----:B------:R-:W-:-:S07]  /*3340*/  MOV R8, 0x3360 ;  /* 0x0000336000087802 */ /* 0x000fce0000000f00 */
[----:B-123--:R-:W-:Y:S05]  /*3350*/  CALL.REL.NOINC `($__internal_46_$__cuda_sm20_div_s64) ;  /* 0x0000003400987944 */ /* 0x00efea0003c00000 */
[----:B------:R-:W-:Y:S01]  /*3360*/  IADD3 R27, P0, PT, RZ, -R24, RZ ;  /* 0x80000018ff1b7210 */ /* 0x000fe20007f1e0ff */
[----:B------:R-:W-:-:S03]  /*3370*/  IMAD.MOV.U32 R15, RZ, RZ, R13 ;  /* 0x000000ffff0f7224 */ /* 0x000fc600078e000d */
[----:B------:R-:W-:Y:S01]  /*3380*/  IADD3.X R11, PT, PT, RZ, ~R25, RZ, P0, !PT ;  /* 0x80000019ff0b7210 */ /* 0x000fe200007fe4ff */
[----:B------:R-:W-:-:S04]  /*3390*/  IMAD.WIDE.U32 R8, R34, R27, R14 ;  /* 0x0000001b22087225 */ /* 0x000fc800078e000e */
[----:B------:R-:W-:Y:S01]  /*33a0*/  IMAD R11, R11, R34, RZ ;  /* 0x000000220b0b7224 */ /* 0x000fe200078e02ff */
[----:B------:R-:W-:Y:S02]  /*33b0*/  MOV R15, R8 ;  /* 0x00000008000f7202 */ /* 0x000fe40000000f00 */
[----:B------:R-:W-:Y:S01]  /*33c0*/  MOV R34, R24 ;  /* 0x0000001800227202 */ /* 0x000fe20000000f00 */
[----:B------:R-:W-:Y:S02]  /*33d0*/  IMAD R11, R35, R27, R11 ;  /* 0x0000001b230b7224 */ /* 0x000fe400078e020b */
[----:B------:R-:W-:Y:S02]  /*33e0*/  IMAD.MOV.U32 R35, RZ, RZ, R25 ;  /* 0x000000ffff237224 */ /* 0x000fe400078e0019 */
[----:B------:R-:W-:-:S07]  /*33f0*/  IMAD.IADD R11, R9, 0x1, R11 ;  /* 0x00000001090b7824 */ /* 0x000fce00078e020b */
.L_x_2063:
[----:B------:R-:W-:Y:S05]  /*3400*/  BSYNC.RECONVERGENT B1 ;  /* 0x0000000000017941 */ /* 0x000fea0003800200 */
.L_x_2061:
[----:B------:R-:W-:Y:S01]  /*3410*/  IADD3 R13, PT, PT, R7, 0x2, RZ ;  /* 0x00000002070d7810 */ /* 0x000fe20007ffe0ff */
        /* <DEDUP_REMOVED lines=36> */
.L_x_2065:
[----:B------:R-:W-:Y:S01]  /*3660*/  IMAD.MOV.U32 R26, RZ, RZ, R34 ;  /* 0x000000ffff1a7224 */ /* 0x000fe200078e0022 */
[----:B------:R-:W-:Y:S01]  /*3670*/  MOV R11, R35 ;  /* 0x00000023000b7202 */ /* 0x000fe20000000f00 */
[----:B------:R-:W-:Y:S01]  /*3680*/  IMAD.MOV.U32 R10, RZ, RZ, R36 ;  /* 0x000000ffff0a7224 */ /* 0x000fe200078e0024 */
[----:B------:R-:W-:Y:S02]  /*3690*/  MOV R9, R37 ;  /* 0x0000002500097202 */ /* 0x000fe40000000f00 */
[----:B------:R-:W-:-:S07]  /*36a0*/  MOV R8, 0x36c0 ;  /* 0x000036c000087802 */ /* 0x000fce0000000f00 */
[----:B-1----:R-:W-:Y:S05]  /*36b0*/  CALL.REL.NOINC `($__internal_46_$__cuda_sm20_div_s64) ;  /* 0x0000003000c07944 */ /* 0x002fea0003c00000 */
        /* <DEDUP_REMOVED lines=11> */
.L_x_2066:
[----:B------:R-:W-:Y:S05]  /*3770*/  BSYNC.RECONVERGENT B1 ;  /* 0x0000000000017941 */ /* 0x000fea0003800200 */
.L_x_2064:
        /* <DEDUP_REMOVED lines=38> */
.L_x_2068:
[----:B------:R-:W-:Y:S01]  /*39e0*/  MOV R26, R34 ;  /* 0x00000022001a7202 */ /* 0x000fe20000000f00 */
[----:B------:R-:W-:Y:S01]  /*39f0*/  IMAD.MOV.U32 R11, RZ, RZ, R35 ;  /* 0x000000ffff0b7224 */ /* 0x000fe200078e0023 */
[----:B------:R-:W-:Y:S01]  /*3a00*/  MOV R10, R36 ;  /* 0x00000024000a7202 */ /* 0x000fe20000000f00 */
[----:B------:R-:W-:Y:S01]  /*3a10*/  IMAD.MOV.U32 R9, RZ, RZ, R37 ;  /* 0x000000ffff097224 */ /* 0x000fe200078e0025 */
[----:B------:R-:W-:-:S07]  /*3a20*/  MOV R8, 0x3a40 ;  /* 0x00003a4000087802 */ /* 0x000fce0000000f00 */
[----:B-1----:R-:W-:Y:S05]  /*3a30*/  CALL.REL.NOINC `($__internal_46_$__cuda_sm20_div_s64) ;  /* 0x0000002c00e07944 */ /* 0x002fea0003c00000 */
        /* <DEDUP_REMOVED lines=11> */
.L_x_2069:
[----:B------:R-:W-:Y:S05]  /*3af0*/  BSYNC.RECONVERGENT B1 ;  /* 0x0000000000017941 */ /* 0x000fea0003800200 */
.L_x_2067:
        /* <DEDUP_REMOVED lines=37> */
.L_x_2071:
        /* <DEDUP_REMOVED lines=17> */
.L_x_2072:
[----:B------:R-:W-:Y:S05]  /*3e60*/  BSYNC.RECONVERGENT B1 ;  /* 0x0000000000017941 */ /* 0x000fea0003800200 */
.L_x_2070:
        /* <DEDUP_REMOVED lines=38> */
.L_x_2074:
        /* <DEDUP_REMOVED lines=15> */
[----:B------:R-:W-:Y:S02]  /*41c0*/  IMAD.IADD R4, R9, 0x1, R35 ;  /* 0x0000000109047824 */ /* 0x000fe400078e0223 */
[----:B------:R-:W-:-:S07]  /*41d0*/  IMAD.MOV.U32 R35, RZ, RZ, R25 ;  /* 0x000000ffff237224 */ /* 0x000fce00078e0019 */
.L_x_2075:
[----:B------:R-:W-:Y:S05]  /*41e0*/  BSYNC.RECONVERGENT B1 ;  /* 0x0000000000017941 */ /* 0x000fea0003800200 */
.L_x_2073:
        /* <DEDUP_REMOVED lines=38> */
.L_x_2077:
        /* <DEDUP_REMOVED lines=17> */
.L_x_2078:
[----:B------:R-:W-:Y:S05]  /*4560*/  BSYNC.RECONVERGENT B1 ;  /* 0x0000000000017941 */ /* 0x000fea0003800200 */
.L_x_2076:
        /* <DEDUP_REMOVED lines=37> */
.L_x_2080:
        /* <DEDUP_REMOVED lines=17> */
.L_x_2081:
[----:B------:R-:W-:Y:S05]  /*48d0*/  BSYNC.RECONVERGENT B1 ;  /* 0x0000000000017941 */ /* 0x000fea0003800200 */
.L_x_2079:
        /* <DEDUP_REMOVED lines=37> */
.L_x_2083:
        /* <DEDUP_REMOVED lines=17> */
.L_x_2084:
[----:B------:R-:W-:Y:S05]  /*4c40*/  BSYNC.RECONVERGENT B1 ;  /* 0x0000000000017941 */ /* 0x000fea0003800200 */
.L_x_2082:
        /* <DEDUP_REMOVED lines=12> */
.L_x_2060:
        /* <DEDUP_REMOVED lines=37> */
.L_x_2088:
        /* <DEDUP_REMOVED lines=9> */
[----:B------:R-:W-:Y:S01]  /*4ff0*/  IADD3.X R11, PT, PT, RZ, ~R25, RZ, P0, !PT ;  /* 0x80000019ff0b7210 */ /* 0x000fe200007fe4ff */
[----:B------:R-:W-:-:S04]  /*5000*/  IMAD.WIDE.U32 R8, R16, R15, R12 ;  /* 0x0000000f10087225 */ /* 0x000fc800078e000c */
[----:B------:R-:W-:-:S04]  /*5010*/  IMAD R11, R11, R16, RZ ;  /* 0x000000100b0b7224 */ /* 0x000fc800078e02ff */
[----:B------:R-:W-:Y:S01]  /*5020*/  IMAD R11, R17, R15, R11 ;  /* 0x0000000f110b7224 */ /* 0x000fe200078e020b */
[----:B------:R-:W-:Y:S01]  /*5030*/  MOV R17, R8 ;  /* 0x0000000800117202 */ /* 0x000fe20000000f00 */
[----:B------:R-:W-:Y:S02]  /*5040*/  IMAD.MOV.U32 R15, RZ, RZ, R25 ;  /* 0x000000ffff0f7224 */ /* 0x000fe400078e0019 */
[----:B------:R-:W-:-:S07]  /*5050*/  IMAD.IADD R11, R9, 0x1, R11 ;  /* 0x00000001090b7824 */ /* 0x000fce00078e020b */
.L_x_2089:
[----:B------:R-:W-:Y:S05]  /*5060*/  BSYNC.RECONVERGENT B1 ;  /* 0x0000000000017941 */ /* 0x000fea0003800200 */
.L_x_2087:
        /* <DEDUP_REMOVED lines=38> */
.L_x_2091:
        /* <DEDUP_REMOVED lines=17> */
.L_x_2092:
[----:B------:R-:W-:Y:S05]  /*53e0*/  BSYNC.RECONVERGENT B1 ;  /* 0x0000000000017941 */ /* 0x000fea0003800200 */
.L_x_2090:
        /* <DEDUP_REMOVED lines=40> */
.L_x_2094:
[----:B------:R-:W-:Y:S01]  /*5670*/  MOV R26, R12 ;  /* 0x0000000c001a7202 */ /* 0x000fe20000000f00 */
[----:B------:R-:W-:Y:S01]  /*5680*/  IMAD.MOV.U32 R11, RZ, RZ, R13 ;  /* 0x000000ffff0b7224 */ /* 0x000fe200078e000d */
[----:B------:R-:W-:Y:S02]  /*5690*/  MOV R10, R14 ;  /* 0x0000000e000a7202 */ /* 0x000fe40000000f00 */
[----:B------:R-:W-:Y:S02]  /*56a0*/  MOV R9, R15 ;  /* 0x0000000f00097202 */ /* 0x000fe40000000f00 */
[----:B------:R-:W-:-:S07]  /*56b0*/  MOV R8, 0x56d0 ;  /* 0x000056d000087802 */ /* 0x000fce0000000f00 */
[----:B------:R-:W-:Y:S05]  /*56c0*/  CALL.REL.NOINC `($__internal_46_$__cuda_sm20_div_s64) ;  /* 0x0000001000bc7944 */ /* 0x000fea0003c00000 */
        /* <DEDUP_REMOVED lines=11> */
.L_x_2095:
[----:B------:R-:W-:Y:S05]  /*5780*/  BSYNC.RECONVERGENT B1 ;  /* 0x0000000000017941 */ /* 0x000fea0003800200 */
.L_x_2093:
        /* <DEDUP_REMOVED lines=33> */
[----:B------:R-:W-:-:S12]  /*59a0*/  HFMA2 R11, -RZ, RZ, 0, 0 ;  /* 0x00000000ff0b7431 */ /* 0x000fd800000001ff */
[----:B------:R-:W-:Y:S02]  /*59b0*/  @P1 IADD3 R9, PT, PT, R9, 0x1, RZ ;  /* 0x0000000109091810 */ /* 0x000fe40007ffe0ff */
[----:B------:R-:W-:-:S04]  /*59c0*/  @!P2 LOP3.LUT R9, RZ, R14, RZ, 0x33, !PT ;  /* 0x0000000eff09a212 */ /* 0x000fc800078e33ff */
[----:B------:R-:W-:-:S05]  /*59d0*/  IADD3 R15, PT, PT, -R9, RZ, RZ ;  /* 0x000000ff090f7210 */ /* 0x000fca0007ffe1ff */
[----:B------:R-:W-:Y:S01]  /*59e0*/  IMAD R15, R14, R15, R12 ;  /* 0x0000000f0e0f7224 */ /* 0x000fe200078e020c */
[----:B------:R-:W-:Y:S01]  /*59f0*/  MOV R14, R9 ;  /* 0x00000009000e7202 */ /* 0x000fe20000000f00 */
[----:B------:R-:W-:Y:S06]  /*5a00*/  BRA `(.L_x_2098) ;  /* 0x0000000000447947 */ /* 0x000fec0003800000 */
.L_x_2097:
        /* <DEDUP_REMOVED lines=9> */
[-C--:B------:R-:W-:Y:S02]  /*5aa0*/  IADD3.X R11, PT, PT, RZ, ~R25.reuse, RZ, P0, !PT ;  /* 0x80000019ff0b7210 */ /* 0x080fe400007fe4ff */
[----:B------:R-:W-:Y:S01]  /*5ab0*/  MOV R13, R25 ;  /* 0x00000019000d7202 */ /* 0x000fe20000000f00 */
[----:B------:R-:W-:-:S04]  /*5ac0*/  IMAD.WIDE.U32 R8, R14, R19, R8 ;  /* 0x000000130e087225 */ /* 0x000fc800078e0008 */
[----:B------:R-:W-:Y:S01]  /*5ad0*/  IMAD R11, R11, R14, RZ ;  /* 0x0000000e0b0b7224 */ /* 0x000fe200078e02ff */
[----:B------:R-:W-:-:S03]  /*5ae0*/  MOV R14, R24 ;  /* 0x00000018000e7202 */ /* 0x000fc60000000f00 */
[----:B------:R-:W-:Y:S01]  /*5af0*/  IMAD R11, R15, R19, R11 ;  /* 0x000000130f0b7224 */ /* 0x000fe200078e020b */
[----:B------:R-:W-:-:S03]  /*5b00*/  MOV R15, R8 ;  /* 0x00000008000f7202 */ /* 0x000fc60000000f00 */
[----:B------:R-:W-:-:S07]  /*5b10*/  IMAD.IADD R11, R9, 0x1, R11 ;  /* 0x00000001090b7824 */ /* 0x000fce00078e020b */
.L_x_2098:
[----:B------:R-:W-:Y:S05]  /*5b20*/  BSYNC.RECONVERGENT B1 ;  /* 0x0000000000017941 */ /* 0x000fea0003800200 */
.L_x_2096:
        /* <DEDUP_REMOVED lines=9> */
.L_x_2086:
        /* <DEDUP_REMOVED lines=35> */
.L_x_2101:
[----:B------:R-:W-:Y:S01]  /*5df0*/  MOV R26, R14 ;  /* 0x0000000e001a7202 */ /* 0x000fe20000000f00 */
[----:B------:R-:W-:Y:S01]  /*5e00*/  IMAD.MOV.U32 R10, RZ, RZ, R16 ;  /* 0x000000ffff0a7224 */ /* 0x000fe200078e0010 */
[----:B------:R-:W-:Y:S02]  /*5e10*/  MOV R11, R13 ;  /* 0x0000000d000b7202 */ /* 0x000fe40000000f00 */
[----:B------:R-:W-:Y:S02]  /*5e20*/  MOV R9, R17 ;  /* 0x0000001100097202 */ /* 0x000fe40000000f00 */
[----:B------:R-:W-:-:S07]  /*5e30*/  MOV R8, 0x5e50 ;  /* 0x00005e5000087802 */ /* 0x000fce0000000f00 */
[----:B------:R-:W-:Y:S05]  /*5e40*/  CALL.REL.NOINC `($__internal_46_$__cuda_sm20_div_s64) ;  /* 0x0000000800dc7944 */ /* 0x000fea0003c00000 */
[----:B------:R-:W-:Y:S01]  /*5e50*/  IADD3 R11, P0, PT, RZ, -R24, RZ ;  /* 0x80000018ff0b7210 */ /* 0x000fe20007f1e0ff */
[----:B------:R-:W-:Y:S01]  /*5e60*/  IMAD.MOV.U32 R12, RZ, RZ, R14 ;  /* 0x000000ffff0c7224 */ /* 0x000fe200078e000e */
[-C--:B------:R-:W-:Y:S01]  /*5e70*/  MOV R15, R25.reuse ;  /* 0x00000019000f7202 */ /* 0x080fe20000000f00 */
[----:B------:R-:W-:Y:S01]  /*5e80*/  IMAD.MOV.U32 R14, RZ, RZ, R24 ;  /* 0x000000ffff0e7224 */ /* 0x000fe200078e0018 */
[----:B------:R-:W-:Y:S01]  /*5e90*/  IADD3.X R3, PT, PT, RZ, ~R25, RZ, P0, !PT ;  /* 0x80000019ff037210 */ /* 0x000fe200007fe4ff */
[----:B------:R-:W-:-:S04]  /*5ea0*/  IMAD.WIDE.U32 R8, R16, R11, R12 ;  /* 0x0000000b10087225 */ /* 0x000fc800078e000c */
[----:B------:R-:W-:-:S04]  /*5eb0*/  IMAD R3, R3, R16, RZ ;  /* 0x0000001003037224 */ /* 0x000fc800078e02ff */
[----:B------:R-:W-:Y:S01]  /*5ec0*/  IMAD R3, R17, R11, R3 ;  /* 0x0000000b11037224 */ /* 0x000fe200078e0203 */
[----:B------:R-:W-:-:S04]  /*5ed0*/  MOV R17, R8 ;  /* 0x0000000800117202 */ /* 0x000fc80000000f00 */
[----:B------:R-:W-:-:S07]  /*5ee0*/  IADD3 R11, PT, PT, R9, R3, RZ ;  /* 0x00000003090b7210 */ /* 0x000fce0007ffe0ff */
.L_x_2102:
[----:B------:R-:W-:Y:S05]  /*5ef0*/  BSYNC.RECONVERGENT B1 ;  /* 0x0000000000017941 */ /* 0x000fea0003800200 */
.L_x_2100:
        /* <DEDUP_REMOVED lines=39> */
.L_x_2104:
        /* <DEDUP_REMOVED lines=9> */
[----:B------:R-:W-:Y:S02]  /*6200*/  IADD3.X R11, PT, PT, RZ, ~R25, RZ, P0, !PT ;  /* 0x80000019ff0b7210 */ /* 0x000fe400007fe4ff */
[----:B------:R-:W-:Y:S01]  /*6210*/  MOV R14, R24 ;  /* 0x00000018000e7202 */ /* 0x000fe20000000f00 */
[----:B------:R-:W-:-:S04]  /*6220*/  IMAD.WIDE.U32 R8, R12, R19, R8 ;  /* 0x000000130c087225 */ /* 0x000fc800078e0008 */
[----:B------:R-:W-:Y:S01]  /*6230*/  IMAD R11, R11, R12, RZ ;  /* 0x0000000c0b0b7224 */ /* 0x000fe200078e02ff */
[----:B------:R-:W-:-:S03]  /*6240*/  MOV R15, R8 ;  /* 0x00000008000f7202 */ /* 0x000fc60000000f00 */
[----:B------:R-:W-:Y:S01]  /*6250*/  IMAD R11, R13, R19, R11 ;  /* 0x000000130d0b7224 */ /* 0x000fe200078e020b */
[----:B------:R-:W-:-:S03]  /*6260*/  MOV R13, R25 ;  /* 0x00000019000d7202 */ /* 0x000fc60000000f00 */
[----:B------:R-:W-:-:S07]  /*6270*/  IMAD.IADD R11, R9, 0x1, R11 ;  /* 0x00000001090b7824 */ /* 0x000fce00078e020b */
.L_x_2105:
[----:B------:R-:W-:Y:S05]  /*6280*/  BSYNC.RECONVERGENT B1 ;  /* 0x0000000000017941 */ /* 0x000fea0003800200 */
.L_x_2103:
        /* <DEDUP_REMOVED lines=9> */
.L_x_2099:
        /* <DEDUP_REMOVED lines=31> */
.L_x_2107:
[----:B------:R-:W-:Y:S02]  /*6510*/  MOV R15, R23 ;  /* 0x00000017000f7202 */ /* 0x000fe40000000f00 */
[----:B------:R-:W-:Y:S02]  /*6520*/  MOV R23, R13 ;  /* 0x0000000d00177202 */ /* 0x000fe40000000f00 */
[----:B------:R-:W-:-:S07]  /*6530*/  MOV R24, 0x6550 ;  /* 0x0000655000187802 */ /* 0x000fce0000000f00 */
[----:B------:R-:W-:Y:S05]  /*6540*/  CALL.REL.NOINC `($__internal_47_$__cuda_sm20_rem_s64) ;  /* 0x0000000800687944 */ /* 0x000fea0003c00000 */
.L_x_2108:
[----:B------:R-:W-:Y:S05]  /*6550*/  BSYNC.RECONVERGENT B1 ;  /* 0x0000000000017941 */ /* 0x000fea0003800200 */
.L_x_2106:
[----:B------:R-:W0:Y:S02]  /*6560*/  LDC.64 R10, c[0x0][0x398] ;  /* 0x0000e600ff0a7b82 */ /* 0x000e240000000a00 */
[----:B0-----:R-:W-:-:S06]  /*6570*/  IMAD.WIDE.U32 R6, R7, 0x8, R10 ;  /* 0x0000000807067825 */ /* 0x001fcc00078e000a */
[----:B------:R-:W2:Y:S02]  /*6580*/  LDG.E.64 R6, desc[UR8][R6.64] ;  /* 0x0000000806067981 */ /* 0x000ea4000c1e1b00 */
[-C--:B--2---:R-:W-:Y:S02]  /*6590*/  IMAD R3, R7, R8.reuse, RZ ;  /* 0x0000000807037224 */ /* 0x084fe400078e02ff */
[----:B------:R-:W-:-:S04]  /*65a0*/  IMAD.WIDE.U32 R4, R6, R8, R4 ;  /* 0x0000000806047225 */ /* 0x000fc800078e0004 */
[----:B------:R-:W-:-:S04]  /*65b0*/  IMAD R3, R6, R9, R3 ;  /* 0x0000000906037224 */ /* 0x000fc800078e0203 */
[----:B------:R-:W-:-:S07]  /*65c0*/  IMAD.IADD R5, R5, 0x1, R3 ;  /* 0x0000000105057824 */ /* 0x000fce00078e0203 */
.L_x_2059:
[----:B------:R-:W0:Y:S02]  /*65d0*/  LDCU.64 UR12, c[0x0][0x388] ;  /* 0x00007100ff0c77ac */ /* 0x000e240008000a00 */
[----:B0-----:R-:W-:-:S04]  /*65e0*/  IADD3 R4, P0, PT, R4, UR12, RZ ;  /* 0x0000000c04047c10 */ /* 0x001fc8000ff1e0ff */
[----:B------:R-:W-:-:S06]  /*65f0*/  IADD3.X R5, PT, PT, R5, UR13, RZ, P0, !PT ;  /* 0x0000000d05057c10 */ /* 0x000fcc00087fe4ff */
[----:B------:R-:W2:Y:S04]  /*6600*/  LDG.E.U8 R5, desc[UR8][R4.64] ;  /* 0x0000000804057981 */ /* 0x000ea8000c1e1100 */
[----:B--2---:R1:W-:Y:S02]  /*6610*/  STS.U8 [R0+UR4], R5 ;  /* 0x0000000500007988 */ /* 0x0043e40008000004 */
.L_x_2058:
[----:B------:R-:W-:Y:S05]  /*6620*/  BSYNC.RECONVERGENT B0 ;  /* 0x0000000000007941 */ /* 0x000fea0003800200 */
.L_x_2010:
[----:B------:R-:W-:Y:S01]  /*6630*/  BAR.SYNC.DEFER_BLOCKING 0x0 ;  /* 0x0000000000007b1d */ /* 0x000fe20000010000 */
[----:B------:R-:W-:Y:S01]  /*6640*/  UISETP.GE.U32.AND UP0, UPT, UR5, 0x42, UPT ;  /* 0x000000420500788c */ /* 0x000fe2000bf06070 */
[----:B------:R-:W-:-:S08]  /*6650*/  ISETP.GT.U32.AND P1, PT, R0, 0x1f, PT ;  /* 0x0000001f0000780c */ /* 0x000fd00003f24070 */
[----:B------:R-:W-:Y:S05]  /*6660*/  BRA.U !UP0, `(.L_x_2109) ;  /* 0x0000000108287547 */ /* 0x000fea000b800000 */
.L_x_2110:
        /* <DEDUP_REMOVED lines=10> */
.L_x_2109:
[----:B------:R-:W-:Y:S05]  /*6710*/  @P1 EXIT ;  /* 0x000000000000194d */ /* 0x000fea0003800000 */
[----:B------:R-:W-:Y:S01]  /*6720*/  LDS.U8 R2, [R0+UR4] ;  /* 0x0000000400027984 */ /* 0x000fe20008000000 */
[----:B------:R-:W-:-:S03]  /*6730*/  ISETP.NE.AND P0, PT, R0, RZ, PT ;  /* 0x000000ff0000720c */ /* 0x000fc60003f05270 */
[----:B--2---:R-:W2:Y:S02]  /*6740*/  LDS.U8 R4, [R0+UR4+0x20] ;  /* 0x0000200400047984 */ /* 0x004ea40008000000 */
[----:B--2---:R-:W-:-:S04]  /*6750*/  VIMNMX.U16x2 R2, PT, PT, R2, R4, !PT ;  /* 0x0000000402027248 */ /* 0x004fc80007fe0200 */
[----:B0-----:R-:W-:-:S05]  /*6760*/  PRMT R3, R2, 0x7610, R3 ;  /* 0x0000761002037816 */ /* 0x001fca0000000003 */
[----:B------:R-:W-:Y:S04]  /*6770*/  STS.U8 [R0+UR4], R3 ;  /* 0x0000000300007988 */ /* 0x000fe80008000004 */
[----:B------:R-:W-:Y:S04]  /*6780*/  LDS.U8 R2, [R0+UR4] ;  /* 0x0000000400027984 */ /* 0x000fe80008000000 */
[----:B------:R-:W0:Y:S02]  /*6790*/  LDS.U8 R4, [R0+UR4+0x10] ;  /* 0x0000100400047984 */ /* 0x000e240008000000 */
[----:B0-----:R-:W-:-:S04]  /*67a0*/  VIMNMX.U16x2 R2, PT, PT, R2, R4, !PT ;  /* 0x0000000402027248 */ /* 0x001fc80007fe0200 */
[----:B-1----:R-:W-:-:S05]  /*67b0*/  PRMT R5, R2, 0x7610, R5 ;  /* 0x0000761002057816 */ /* 0x002fca0000000005 */
        /* <DEDUP_REMOVED lines=22> */
[----:B------:R-:W-:Y:S02]  /*6920*/  UMOV UR4, 0x400 ;  /* 0x0000040000047882 */ /* 0x000fe40000000000 */
[----:B-1----:R-:W-:-:S09]  /*6930*/  ULEA UR4, UR5, UR4, 0x18 ;  /* 0x0000000405047291 */ /* 0x002fd2000f8ec0ff */
[----:B------:R-:W1:Y:S02]  /*6940*/  LDS.U8 R5, [UR4] ;  /* 0x00000004ff057984 */ /* 0x000e640008000000 */
[----:B------:R-:W2:Y:S02]  /*6950*/  LDCU.64 UR4, c[0x0][0x380] ;  /* 0x00007000ff0477ac */ /* 0x000ea40008000a00 */
[----:B--2---:R-:W-:-:S04]  /*6960*/  UIADD3 UR4, UP0, UPT, UR7, UR4, URZ ;  /* 0x0000000407047290 */ /* 0x004fc8000ff1e0ff */
[----:B------:R-:W-:Y:S02]  /*6970*/  UIADD3.X UR5, UPT, UPT, URZ, UR5, URZ, UP0, !UPT ;  /* 0x00000005ff057290 */ /* 0x000fe400087fe4ff */
[----:B0-----:R-:W-:-:S04]  /*6980*/  MOV R2, UR4 ;  /* 0x0000000400027c02 */ /* 0x001fc80008000f00 */
[----:B------:R-:W-:-:S05]  /*6990*/  MOV R3, UR5 ;  /* 0x0000000500037c02 */ /* 0x000fca0008000f00 */
[----:B-1----:R-:W-:Y:S01]  /*69a0*/  STG.E.U8 desc[UR8][R2.64], R5 ;  /* 0x0000000502007986 */ /* 0x002fe2000c101108 */
[----:B------:R-:W-:Y:S05]  /*69b0*/  EXIT ;  /* 0x000000000000794d */ /* 0x000fea0003800000 */
        .weak           $__internal_46_$__cuda_sm20_div_s64
        .type           $__internal_46_$__cuda_sm20_div_s64,@function
        .size           $__internal_46_$__cuda_sm20_div_s64,($__internal_47_$__cuda_sm20_rem_s64 - $__internal_46_$__cuda_sm20_div_s64)
$__internal_46_$__cuda_sm20_div_s64:
        /* <DEDUP_REMOVED lines=25> */
[----:B------:R-:W-:Y:S01]  /*6b50*/  IADD3 R28, P0, PT, RZ, -R44, RZ ;  /* 0x8000002cff1c7210 */ /* 0x000fe20007f1e0ff */
[----:B------:R-:W-:Y:S01]  /*6b60*/  HFMA2 R45, -RZ, RZ, 0, 0 ;  /* 0x00000000ff2d7431 */ /* 0x000fe200000001ff */
[----:B------:R-:W-:Y:S01]  /*6b70*/  ISETP.GE.AND P3, PT, R11, RZ, PT ;  /* 0x000000ff0b00720c */ /* 0x000fe20003f66270 */
[----:B------:R-:W-:Y:S02]  /*6b80*/  IMAD R30, R29, R24, R30 ;  /* 0x000000181d1e7224 */ /* 0x000fe400078e021e */
[----:B------:R-:W-:-:S03]  /*6b90*/  IMAD.HI.U32 R32, R33, R28, RZ ;  /* 0x0000001c21207227 */ /* 0x000fc600078e00ff */
[----:B------:R-:W-:-:S05]  /*6ba0*/  IADD3.X R30, PT, PT, RZ, ~R30, RZ, P0, !PT ;  /* 0x8000001eff1e7210 */ /* 0x000fca00007fe4ff */
[----:B------:R-:W-:-:S04]  /*6bb0*/  IMAD.WIDE.U32 R32, P1, R33, R30, R32 ;  /* 0x0000001e21207225 */ /* 0x000fc80007820020 */
[----:B------:R-:W-:-:S04]  /*6bc0*/  IMAD.HI.U32 R27, P0, R29, R28, R32 ;  /* 0x0000001c1d1b7227 */ /* 0x000fc80007800020 */
[----:B------:R-:W-:-:S04]  /*6bd0*/  IMAD.HI.U32 R28, R29, R30, RZ ;  /* 0x0000001e1d1c7227 */ /* 0x000fc800078e00ff */
[----:B------:R-:W-:Y:S02]  /*6be0*/  IMAD R30, R29, R30, RZ ;  /* 0x0000001e1d1e7224 */ /* 0x000fe400078e02ff */
[----:B------:R-:W-:Y:S01]  /*6bf0*/  IMAD.X R28, R28, 0x1, R29, P1 ;  /* 0x000000011c1c7824 */ /* 0x000fe200008e061d */
[-C--:B------:R-:W-:Y:S02]  /*6c00*/  IADD3 R29, P4, PT, RZ, -R26.reuse, RZ ;  /* 0x8000001aff1d7210 */ /* 0x080fe40007f9e0ff */
[----:B------:R-:W-:Y:S02]  /*6c10*/  IADD3 R27, P1, PT, R30, R27, RZ ;  /* 0x0000001b1e1b7210 */ /* 0x000fe40007f3e0ff */
[----:B------:R-:W-:Y:S02]  /*6c20*/  SEL R29, R29, R26, !P3 ;  /* 0x0000001a1d1d7207 */ /* 0x000fe40005800000 */
[----:B------:R-:W-:Y:S02]  /*6c30*/  IADD3.X R26, PT, PT, RZ, ~R11, RZ, P4, !PT ;  /* 0x8000000bff1a7210 */ /* 0x000fe400027fe4ff */
[----:B------:R-:W-:Y:S01]  /*6c40*/  IADD3.X R33, PT, PT, RZ, RZ, R28, P1, P0 ;  /* 0x000000ffff217210 */ /* 0x000fe20000fe041c */
[----:B------:R-:W-:Y:S01]  /*6c50*/  IMAD.HI.U32 R44, R27, R29, RZ ;  /* 0x0000001d1b2c7227 */ /* 0x000fe200078e00ff */
[----:B------:R-:W-:-:S02]  /*6c60*/  SEL R26, R26, R11, !P3 ;  /* 0x0000000b1a1a7207 */ /* 0x000fc40005800000 */
[----:B------:R-:W-:-:S03]  /*6c70*/  LOP3.LUT R11, R9, R11, RZ, 0x3c, !PT ;  /* 0x0000000b090b7212 */ /* 0x000fc600078e3cff */
[----:B------:R-:W-:-:S04]  /*6c80*/  IMAD.WIDE.U32 R44, R27, R26, R44 ;  /* 0x0000001a1b2c7225 */ /* 0x000fc800078e002c */
[C---:B------:R-:W-:Y:S02]  /*6c90*/  IMAD R27, R33.reuse, R26, RZ ;  /* 0x0000001a211b7224 */ /* 0x040fe400078e02ff */
[----:B------:R-:W-:-:S05]  /*6ca0*/  IMAD.HI.U32 R28, P0, R33, R29, R44 ;  /* 0x0000001d211c7227 */ /* 0x000fca000780002c */
[----:B------:R-:W-:Y:S01]  /*6cb0*/  IADD3 R27, P1, PT, R27, R28, RZ ;  /* 0x0000001c1b1b7210 */ /* 0x000fe20007f3e0ff */
[----:B------:R-:W-:-:S04]  /*6cc0*/  IMAD.HI.U32 R28, R33, R26, RZ ;  /* 0x0000001a211c7227 */ /* 0x000fc800078e00ff */
[----:B------:R-:W-:Y:S02]  /*6cd0*/  IMAD.X R28, RZ, RZ, R28, P0 ;  /* 0x000000ffff1c7224 */ /* 0x000fe400000e061c */
[----:B------:R-:W-:-:S03]  /*6ce0*/  IMAD.WIDE.U32 R32, R27, R24, RZ ;  /* 0x000000181b207225 */ /* 0x000fc600078e00ff */
[----:B------:R-:W-:Y:S01]  /*6cf0*/  IADD3.X R28, PT, PT, RZ, R28, RZ, P1, !PT ;  /* 0x0000001cff1c7210 */ /* 0x000fe20000ffe4ff */
[----:B------:R-:W-:Y:S01]  /*6d00*/  IMAD R33, R27, R25, R33 ;  /* 0x000000191b217224 */ /* 0x000fe200078e0221 */
[----:B------:R-:W-:-:S03]  /*6d10*/  IADD3 R29, P0, PT, -R32, R29, RZ ;  /* 0x0000001d201d7210 */ /* 0x000fc60007f1e1ff */
[-C--:B------:R-:W-:Y:S01]  /*6d20*/  IMAD R33, R28, R24.reuse, R33 ;  /* 0x000000181c217224 */ /* 0x080fe200078e0221 */
[----:B------:R-:W-:-:S04]  /*6d30*/  ISETP.GE.U32.AND P1, PT, R29, R24, PT ;  /* 0x000000181d00720c */ /* 0x000fc80003f26070 */
[----:B------:R-:W-:Y:S02]  /*6d40*/  IADD3.X R33, PT, PT, ~R33, R26, RZ, P0, !PT ;  /* 0x0000001a21217210 */ /* 0x000fe400007fe5ff */
[----:B------:R-:W-:Y:S02]  /*6d50*/  IADD3 R26, P3, PT, R29, -R24, RZ ;  /* 0x800000181d1a7210 */ /* 0x000fe40007f7e0ff */
[----:B------:R-:W-:-:S04]  /*6d60*/  ISETP.GE.U32.AND.EX P1, PT, R33, R25, PT, P1 ;  /* 0x000000192100720c */ /* 0x000fc80003f26110 */
[----:B------:R-:W-:Y:S02]  /*6d70*/  SEL R29, R26, R29, P1 ;  /* 0x0000001d1a1d7207 */ /* 0x000fe40000800000 */
[----:B------:R-:W-:Y:S02]  /*6d80*/  IADD3 R26, P4, PT, R27, 0x1, RZ ;  /* 0x000000011b1a7810 */ /* 0x000fe40007f9e0ff */
[----:B------:R-:W-:Y:S01]  /*6d90*/  ISETP.GE.U32.AND P0, PT, R29, R24, PT ;  /* 0x000000181d00720c */ /* 0x000fe20003f06070 */
[----:B------:R-:W-:Y:S01]  /*6da0*/  IMAD.X R24, R33, 0x1, ~R25, P3 ;  /* 0x0000000121187824 */ /* 0x000fe200018e0e19 */
[----:B------:R-:W-:Y:S02]  /*6db0*/  SEL R26, R26, R27, P1 ;  /* 0x0000001b1a1a7207 */ /* 0x000fe40000800000 */
[----:B------:R-:W-:Y:S02]  /*6dc0*/  IADD3.X R27, PT, PT, RZ, R28, RZ, P4, !PT ;  /* 0x0000001cff1b7210 */ /* 0x000fe400027fe4ff */
[----:B------:R-:W-:-:S02]  /*6dd0*/  SEL R24, R24, R33, P1 ;  /* 0x0000002118187207 */ /* 0x000fc40000800000 */
[----:B------:R-:W-:Y:S02]  /*6de0*/  SEL R27, R27, R28, P1 ;  /* 0x0000001c1b1b7207 */ /* 0x000fe40000800000 */
[----:B------:R-:W-:Y:S02]  /*6df0*/  IADD3 R29, P1, PT, R26, 0x1, RZ ;  /* 0x000000011a1d7810 */ /* 0x000fe40007f3e0ff */
[----:B------:R-:W-:Y:S02]  /*6e00*/  ISETP.GE.U32.AND.EX P0, PT, R24, R25, PT, P0 ;  /* 0x000000191800720c */ /* 0x000fe40003f06100 */
[-C--:B------:R-:W-:Y:S02]  /*6e10*/  IADD3.X R24, PT, PT, RZ, R27.reuse, RZ, P1, !PT ;  /* 0x0000001bff187210 */ /* 0x080fe40000ffe4ff */
[----:B------:R-:W-:Y:S02]  /*6e20*/  SEL R29, R29, R26, P0 ;  /* 0x0000001a1d1d7207 */ /* 0x000fe40000000000 */
[----:B------:R-:W-:-:S02]  /*6e30*/  SEL R27, R24, R27, P0 ;  /* 0x0000001b181b7207 */ /* 0x000fc40000000000 */
[-C--:B------:R-:W-:Y:S02]  /*6e40*/  IADD3 R24, P3, PT, RZ, -R29.reuse, RZ ;  /* 0x8000001dff187210 */ /* 0x080fe40007f7e0ff */
[----:B------:R-:W-:Y:S02]  /*6e50*/  ISETP.NE.U32.AND P0, PT, R10, RZ, PT ;  /* 0x000000ff0a00720c */ /* 0x000fe40003f05070 */
[----:B------:R-:W-:Y:S01]  /*6e60*/  ISETP.GE.AND P1, PT, R11, RZ, PT ;  /* 0x000000ff0b00720c */ /* 0x000fe20003f26270 */
[----:B------:R-:W-:Y:S01]  /*6e70*/  IMAD.X R10, RZ, RZ, ~R27, P3 ;  /* 0x000000ffff0a7224 */ /* 0x000fe200018e0e1b */
[----:B------:R-:W-:Y:S02]  /*6e80*/  ISETP.NE.AND.EX P0, PT, R9, RZ, PT, P0 ;  /* 0x000000ff0900720c */ /* 0x000fe40003f05300 */
[----:B------:R-:W-:Y:S02]  /*6e90*/  MOV R9, 0x0 ;  /* 0x0000000000097802 */ /* 0x000fe40000000f00 */
[----:B------:R-:W-:-:S02]  /*6ea0*/  SEL R24, R24, R29, !P1 ;  /* 0x0000001d18187207 */ /* 0x000fc40004800000 */
[----:B------:R-:W-:Y:S02]  /*6eb0*/  SEL R10, R10, R27, !P1 ;  /* 0x0000001b0a0a7207 */ /* 0x000fe40004800000 */
[----:B------:R-:W-:Y:S02]  /*6ec0*/  SEL R24, R24, 0xffffffff, P0 ;  /* 0xffffffff18187807 */ /* 0x000fe40000000000 */
[----:B------:R-:W-:Y:S01]  /*6ed0*/  SEL R25, R10, 0xffffffff, P0 ;  /* 0xffffffff0a197807 */ /* 0x000fe20000000000 */
[----:B------:R-:W-:Y:S06]  /*6ee0*/  RET.REL.NODEC R8 `(uncontiguous_reduce_u8) ;  /* 0xffffff9008447950 */ /* 0x000fec0003c3ffff */
        .weak           $__internal_47_$__cuda_sm20_rem_s64
        .type           $__internal_47_$__cuda_sm20_rem_s64,@function
        .size           $__internal_47_$__cuda_sm20_rem_s64,(.L_x_3488 - $__internal_47_$__cuda_sm20_rem_s64)
$__internal_47_$__cuda_sm20_rem_s64:
        /* <DEDUP_REMOVED lines=76> */
[----:B------:R-:W-:Y:S06]  /*73b0*/  RET.REL.NODEC R24 `(uncontiguous_reduce_u8) ;  /* 0xffffff8c18107950 */ /* 0x000fec0003c3ffff */
.L_x_2111:
        /* <DEDUP_REMOVED lines=12> */
.L_x_3488:


//--------------------- .text.contiguous_reduce_u8 --------------------------
	.section	.text.contiguous_reduce_u8,"ax",@progbits
	.align	128
        .global         contiguous_reduce_u8
        .type           contiguous_reduce_u8,@function
        .size           contiguous_reduce_u8,(.L_x_3566 - contiguous_reduce_u8)
        .other          contiguous_reduce_u8,@"STO_CUDA_ENTRY STV_DEFAULT"
contiguous_reduce_u8:
.text.contiguous_reduce_u8:
        /* <DEDUP_REMOVED lines=11> */
[----:B------:R-:W0:Y:S02]  /*00b0*/  @!P0 LDC.64 R8, c[0x0][0x388] ;  /* 0x0000e200ff088b82 */ /* 0x000e240000000a00 */
[-C--:B0-----:R-:W-:Y:S02]  /*00c0*/  @!P0 IADD3 R2, P1, PT, R7, R8.reuse, RZ ;  /* 0x0000000807028210 */ /* 0x081fe40007f3e0ff */
[----:B------:R-:W-:-:S03]  /*00d0*/  @!P0 IADD3 R4, P2, PT, R5, R8, RZ ;  /* 0x0000000805048210 */ /* 0x000fc60007f5e0ff */
[--C-:B------:R-:W-:Y:S02]  /*00e0*/  @!P0 IMAD.X R3, RZ, RZ, R9.reuse, P1 ;  /* 0x000000ffff038224 */ /* 0x100fe400008e0609 */
[----:B------:R-:W-:-:S03]  /*00f0*/  @!P0 IMAD.X R5, RZ, RZ, R9, P2 ;  /* 0x000000ffff058224 */ /* 0x000fc600010e0609 */
        /* <DEDUP_REMOVED lines=15> */
[----:B------:R-:W1:Y:S02]  /*01f0*/  LDCU.64 UR12, c[0x0][0x388] ;  /* 0x00007100ff0c77ac */ /* 0x000e640008000a00 */
[----:B-1----:R-:W-:-:S05]  /*0200*/  IADD3 R2, P0, PT, R7, UR12, RZ ;  /* 0x0000000c07027c10 */ /* 0x002fca000ff1e0ff */
[----:B0-----:R-:W-:-:S06]  /*0210*/  IMAD.X R3, RZ, RZ, UR13, P0 ;  /* 0x0000000dff037e24 */ /* 0x001fcc00080e06ff */
[----:B------:R-:W2:Y:S04]  /*0220*/  LDG.E.U8 R3, desc[UR8][R2.64] ;  /* 0x0000000802037981 */ /* 0x000ea8000c1e1100 */
[----:B--2---:R1:W-:Y:S02]  /*0230*/  STS.U8 [R0+UR4], R3 ;  /* 0x0000000300007988 */ /* 0x0043e40008000004 */
.L_x_2113:
[----:B------:R-:W-:Y:S05]  /*0240*/  BSYNC.RECONVERGENT B0 ;  /* 0x0000000000007941 */ /* 0x000fea0003800200 */
.L_x_2112:
[----:B------:R-:W-:Y:S01]  /*0250*/  BAR.SYNC.DEFER_BLOCKING 0x0 ;  /* 0x0000000000007b1d */ /* 0x000fe20000010000 */
[----:B------:R-:W-:Y:S01]  /*0260*/  UISETP.GE.U32.AND UP0, UPT, UR5, 0x42, UPT ;  /* 0x000000420500788c */ /* 0x000fe2000bf06070 */
[----:B------:R-:W-:-:S08]  /*0270*/  VIADD R2, R0, UR4 ;  /* 0x0000000400027c36 */ /* 0x000fd00008000000 */
[----:B------:R-:W-:Y:S05]  /*0280*/  BRA.U !UP0, `(.L_x_2114) ;  /* 0x0000000108287547 */ /* 0x000fea000b800000 */
.L_x_2115:
        /* <DEDUP_REMOVED lines=10> */
.L_x_2114:
[----:B------:R-:W-:Y:S05]  /*0330*/  @P1 EXIT ;  /* 0x000000000000194d */ /* 0x000fea0003800000 */
[----:B------:R-:W-:Y:S01]  /*0340*/  LDS.U8 R2, [R0+UR4] ;  /* 0x0000000400027984 */ /* 0x000fe20008000000 */
[----:B------:R-:W-:-:S03]  /*0350*/  ISETP.NE.AND P0, PT, R0, RZ, PT ;  /* 0x000000ff0000720c */ /* 0x000fc60003f05270 */
[----:B--2---:R-:W2:Y:S02]  /*0360*/  LDS.U8 R4, [R0+UR4+0x20] ;  /* 0x0000200400047984 */ /* 0x004ea40008000000 */
[----:B--2---:R-:W-:-:S04]  /*0370*/  VIMNMX.U16x2 R2, PT, PT, R2, R4, !PT ;  /* 0x0000000402027248 */ /* 0x004fc80007fe0200 */
[----:B01----:R-:W-:-:S05]  /*0380*/  PRMT R3, R2, 0x7610, R3 ;  /* 0x0000761002037816 */ /* 0x003fca0000000003 */
        /* <DEDUP_REMOVED lines=33> */
[----:B0-----:R-:W-:-:S04]  /*05a0*/  IMAD.U32 R2, RZ, RZ, UR4 ;  /* 0x00000004ff027e24 */ /* 0x001fc8000f8e00ff */
[----:B------:R-:W-:-:S05]  /*05b0*/  IMAD.U32 R3, RZ, RZ, UR5 ;  /* 0x00000005ff037e24 */ /* 0x000fca000f8e00ff */
[----:B-1----:R-:W-:Y:S01]  /*05c0*/  STG.E.U8 desc[UR8][R2.64], R5 ;  /* 0x0000000502007986 */ /* 0x002fe2000c101108 */
[----:B------:R-:W-:Y:S05]  /*05d0*/  EXIT ;  /* 0x000000000000794d */ /* 0x000fea0003800000 */
.L_x_2116:
        /* <DEDUP_REMOVED lines=10> */
.L_x_3566:


//--------------------- .text.contiguous_reduce33_i64 --------------------------
	.section	.text.contiguous_reduce33_i64,"ax",@progbits
	.align	128
        .global         contiguous_reduce33_i64
        .type           contiguous_reduce33_i64,@function
        .size           contiguous_reduce33_i64,(.L_x_3567 - contiguous_reduce33_i64)
        .other          contiguous_reduce33_i64,@"STO_CUDA_ENTRY STV_DEFAULT"
contiguous_reduce33_i64:
.text.contiguous_reduce33_i64:
        /* <DEDUP_REMOVED lines=37> */
[----:B------:R-:W-:Y:S01]  /*0250*/  LEA R0, R15, UR4, 0x3 ;  /* 0x000000040f007c11 */ /* 0x000fe2000f8e18ff */
[C---:B0-----:R-:W-:Y:S02]  /*0260*/  VIADD R6, R17.reuse, 0xfffffffe ;  /* 0xfffffffe11067836 */ /* 0x041fe40000000000 */
        /* <DEDUP_REMOVED lines=13> */
.L_x_2119:
[----:B------:R-:W1:Y:S01]  /*0340*/  LDS.64 R18, [R22] ;  /* 0x0000000016127984 */ /* 0x000e620000000a00 */
[----:B------:R-:W-:Y:S02]  /*0350*/  IMAD R7, R23, UR8, RZ ;  /* 0x0000000817077c24 */ /* 0x000fe4000f8e02ff */
[----:B------:R-:W-:Y:S02]  /*0360*/  VIADD R21, R21, 0x8 ;  /* 0x0000000815157836 */ /* 0x000fe40000000000 */
[----:B------:R-:W-:Y:S02]  /*0370*/  IMAD R24, R7, 0x8, R0 ;  /* 0x0000000807187824 */ /* 0x000fe400078e0200 */
[----:B------:R-:W-:Y:S01]  /*0380*/  VIADD R20, R20, 0x8 ;  /* 0x0000000814147836 */ /* 0x000fe20000000000 */
[----:B------:R-:W-:Y:S01]  /*0390*/  ISETP.NE.AND P1, PT, R21, RZ, PT ;  /* 0x000000ff1500720c */ /* 0x000fe20003f25270 */
[----:B------:R-:W-:Y:S01]  /*03a0*/  VIADD R25, R24, UR5 ;  /* 0x0000000518197c36 */ /* 0x000fe20008000000 */
[----:B------:R-:W0:Y:S01]  /*03b0*/  LDS.64 R14, [R24+UR5] ;  /* 0x00000005180e7984 */ /* 0x000e220008000a00 */
[----:B------:R-:W-:-:S02]  /*03c0*/  VIADD R23, R23, 0x8 ;  /* 0x0000000817177836 */ /* 0x000fc40000000000 */
[----:B------:R-:W-:Y:S01]  /*03d0*/  VIADD R26, R25, UR5 ;  /* 0x00000005191a7c36 */ /* 0x000fe20008000000 */
[----:B------:R2:W3:Y:S03]  /*03e0*/  LDS.64 R10, [R25+UR5] ;  /* 0x00000005190a7984 */ /* 0x0004e60008000a00 */
[----:B------:R-:W-:Y:S01]  /*03f0*/  VIADD R27, R26, UR5 ;  /* 0x000000051a1b7c36 */ /* 0x000fe20008000000 */
[----:B------:R-:W4:Y:S04]  /*0400*/  LDS.64 R6, [R26+UR5] ;  /* 0x000000051a067984 */ /* 0x000f280008000a00 */
[----:B------:R5:W4:Y:S01]  /*0410*/  LDS.64 R8, [R27+UR5] ;  /* 0x000000051b087984 */ /* 0x000b220008000a00 */
[----:B-1----:R-:W-:-:S04]  /*0420*/  ISETP.GT.U32.AND P0, PT, R12, R18, PT ;  /* 0x000000120c00720c */ /* 0x002fc80003f04070 */
[----:B------:R-:W-:-:S04]  /*0430*/  ISETP.GT.AND.EX P0, PT, R13, R19, PT, P0 ;  /* 0x000000130d00720c */ /* 0x000fc80003f04300 */
[----:B------:R-:W-:Y:S01]  /*0440*/  SEL R29, R12, R18, P0 ;  /* 0x000000120c1d7207 */ /* 0x000fe20000000000 */
[----:B------:R-:W-:Y:S01]  /*0450*/  VIADD R18, R27, UR5 ;  /* 0x000000051b127c36 */ /* 0x000fe20008000000 */
[----:B------:R-:W-:Y:S02]  /*0460*/  SEL R19, R13, R19, P0 ;  /* 0x000000130d137207 */ /* 0x000fe40000000000 */
[----:B0-----:R-:W-:Y:S02]  /*0470*/  ISETP.GT.U32.AND P0, PT, R29, R14, PT ;  /* 0x0000000e1d00720c */ /* 0x001fe40003f04070 */
[----:B------:R-:W0:Y:S02]  /*0480*/  LDS.64 R12, [R18+UR5] ;  /* 0x00000005120c7984 */ /* 0x000e240008000a00 */
[----:B------:R-:W-:-:S04]  /*0490*/  ISETP.GT.AND.EX P0, PT, R19, R15, PT, P0 ;  /* 0x0000000f1300720c */ /* 0x000fc80003f04300 */
[----:B--2---:R-:W-:Y:S02]  /*04a0*/  SEL R25, R29, R14, P0 ;  /* 0x0000000e1d197207 */ /* 0x004fe40000000000 */
[----:B------:R-:W-:Y:S01]  /*04b0*/  SEL R29, R19, R15, P0 ;  /* 0x0000000f131d7207 */ /* 0x000fe20000000000 */
[----:B------:R-:W-:Y:S01]  /*04c0*/  VIADD R19, R18, UR5 ;  /* 0x0000000512137c36 */ /* 0x000fe20008000000 */
[----:B---3--:R-:W-:-:S04]  /*04d0*/  ISETP.GT.U32.AND P0, PT, R25, R10, PT ;  /* 0x0000000a1900720c */ /* 0x008fc80003f04070 */
[-C--:B------:R-:W-:Y:S01]  /*04e0*/  ISETP.GT.AND.EX P0, PT, R29, R11.reuse, PT, P0 ;  /* 0x0000000b1d00720c */ /* 0x080fe20003f04300 */
[----:B------:R1:W2:Y:S03]  /*04f0*/  LDS.64 R14, [R19+UR5] ;  /* 0x00000005130e7984 */ /* 0x0002a60008000a00 */
[----:B------:R-:W-:Y:S01]  /*0500*/  SEL R25, R25, R10, P0 ;  /* 0x0000000a19197207 */ /* 0x000fe20000000000 */
[----:B------:R-:W-:Y:S01]  /*0510*/  VIADD R10, R19, UR5 ;  /* 0x00000005130a7c36 */ /* 0x000fe20008000000 */
[----:B-----5:R-:W-:Y:S02]  /*0520*/  SEL R27, R29, R11, P0 ;  /* 0x0000000b1d1b7207 */ /* 0x020fe40000000000 */
[----:B----4-:R-:W-:Y:S01]  /*0530*/  ISETP.GT.U32.AND P0, PT, R25, R6, PT ;  /* 0x000000061900720c */ /* 0x010fe20003f04070 */
[----:B-1----:R-:W1:Y:S02]  /*0540*/  LDC R19, c[0x0][0x360] ;  /* 0x0000d800ff137b82 */ /* 0x002e640000000800 */
[----:B------:R-:W3:Y:S01]  /*0550*/  LDS.64 R10, [R10+UR5] ;  /* 0x000000050a0a7984 */ /* 0x000ee20008000a00 */
[----:B------:R-:W-:-:S04]  /*0560*/  ISETP.GT.AND.EX P0, PT, R27, R7, PT, P0 ;  /* 0x000000071b00720c */ /* 0x000fc80003f04300 */
[----:B------:R-:W-:Y:S02]  /*0570*/  SEL R25, R25, R6, P0 ;  /* 0x0000000619197207 */ /* 0x000fe40000000000 */
[----:B------:R-:W-:Y:S02]  /*0580*/  SEL R27, R27, R7, P0 ;  /* 0x000000071b1b7207 */ /* 0x000fe40000000000 */
[----:B------:R-:W-:-:S04]  /*0590*/  ISETP.GT.U32.AND P0, PT, R25, R8, PT ;  /* 0x000000081900720c */ /* 0x000fc80003f04070 */
[----:B------:R-:W-:-:S04]  /*05a0*/  ISETP.GT.AND.EX P0, PT, R27, R9, PT, P0 ;  /* 0x000000091b00720c */ /* 0x000fc80003f04300 */
[----:B------:R-:W-:Y:S02]  /*05b0*/  SEL R7, R25, R8, P0 ;  /* 0x0000000819077207 */ /* 0x000fe40000000000 */
[----:B------:R-:W-:Y:S02]  /*05c0*/  SEL R9, R27, R9, P0 ;  /* 0x000000091b097207 */ /* 0x000fe40000000000 */
[----:B0-----:R-:W-:Y:S01]  /*05d0*/  ISETP.GT.U32.AND P0, PT, R7, R12, PT ;  /* 0x0000000c0700720c */ /* 0x001fe20003f04070 */
[----:B-1----:R-:W-:-:S03]  /*05e0*/  IMAD R22, R19, 0x40, R22 ;  /* 0x0000004013167824 */ /* 0x002fc600078e0216 */
[----:B------:R-:W-:-:S04]  /*05f0*/  ISETP.GT.AND.EX P0, PT, R9, R13, PT, P0 ;  /* 0x0000000d0900720c */ /* 0x000fc80003f04300 */
[----:B------:R-:W-:Y:S02]  /*0600*/  SEL R7, R7, R12, P0 ;  /* 0x0000000c07077207 */ /* 0x000fe40000000000 */
[----:B------:R-:W-:Y:S02]  /*0610*/  SEL R13, R9, R13, P0 ;  /* 0x0000000d090d7207 */ /* 0x000fe40000000000 */
[----:B--2---:R-:W-:-:S04]  /*0620*/  ISETP.GT.U32.AND P0, PT, R7, R14, PT ;  /* 0x0000000e0700720c */ /* 0x004fc80003f04070 */
[----:B------:R-:W-:-:S04]  /*0630*/  ISETP.GT.AND.EX P0, PT, R13, R15, PT, P0 ;  /* 0x0000000f0d00720c */ /* 0x000fc80003f04300 */
[----:B------:R-:W-:Y:S02]  /*0640*/  SEL R7, R7, R14, P0 ;  /* 0x0000000e07077207 */ /* 0x000fe40000000000 */
[----:B------:R-:W-:Y:S02]  /*0650*/  SEL R13, R13, R15, P0 ;  /* 0x0000000f0d0d7207 */ /* 0x000fe40000000000 */
[----:B---3--:R-:W-:-:S04]  /*0660*/  ISETP.GT.U32.AND P0, PT, R7, R10, PT ;  /* 0x0000000a0700720c */ /* 0x008fc80003f04070 */
[----:B------:R-:W-:-:S04]  /*0670*/  ISETP.GT.AND.EX P0, PT, R13, R11, PT, P0 ;  /* 0x0000000b0d00720c */ /* 0x000fc80003f04300 */
[----:B------:R-:W-:Y:S02]  /*0680*/  SEL R12, R7, R10, P0 ;  /* 0x0000000a070c7207 */ /* 0x000fe40000000000 */
[----:B------:R-:W-:Y:S01]  /*0690*/  SEL R13, R13, R11, P0 ;  /* 0x0000000b0d0d7207 */ /* 0x000fe20000000000 */
[----:B------:R-:W-:Y:S06]  /*06a0*/  @P1 BRA `(.L_x_2119) ;  /* 0xfffffffc00241947 */ /* 0x000fec000383ffff */
[----:B------:R-:W-:-:S07]  /*06b0*/  VIADD R20, R20, 0x1 ;  /* 0x0000000114147836 */ /* 0x000fce0000000000 */
.L_x_2118:
        /* <DEDUP_REMOVED lines=10> */
[----:B------:R-:W1:Y:S01]  /*0760*/  LDS.64 R8, [R17] ;  /* 0x0000000011087984 */ /* 0x000e620000000a00 */
[----:B0-----:R-:W-:-:S04]  /*0770*/  IMAD R18, R14, 0x8, R17 ;  /* 0x000000080e127824 */ /* 0x001fc800078e0211 */
[C---:B------:R-:W-:Y:S01]  /*0780*/  IMAD R19, R14.reuse, 0x8, R18 ;  /* 0x000000080e137824 */ /* 0x040fe200078e0212 */
[----:B------:R-:W0:Y:S03]  /*0790*/  LDS.64 R10, [R18] ;  /* 0x00000000120a7984 */ /* 0x000e260000000a00 */
[----:B------:R-:W-:Y:S01]  /*07a0*/  IMAD R14, R14, 0x8, R19 ;  /* 0x000000080e0e7824 */ /* 0x000fe200078e0213 */
[----:B------:R-:W2:Y:S05]  /*07b0*/  LDS.64 R6, [R19] ;  /* 0x0000000013067984 */ /* 0x000eaa0000000a00 */
[----:B------:R-:W3:Y:S01]  /*07c0*/  LDS.64 R14, [R14] ;  /* 0x000000000e0e7984 */ /* 0x000ee20000000a00 */
[----:B-1----:R-:W-:-:S04]  /*07d0*/  ISETP.GT.U32.AND P0, PT, R12, R8, PT ;  /* 0x000000080c00720c */ /* 0x002fc80003f04070 */
[----:B------:R-:W-:-:S04]  /*07e0*/  ISETP.GT.AND.EX P0, PT, R13, R9, PT, P0 ;  /* 0x000000090d00720c */ /* 0x000fc80003f04300 */
[----:B------:R-:W-:Y:S02]  /*07f0*/  SEL R23, R12, R8, P0 ;  /* 0x000000080c177207 */ /* 0x000fe40000000000 */
[----:B------:R-:W-:Y:S02]  /*0800*/  SEL R13, R13, R9, P0 ;  /* 0x000000090d0d7207 */ /* 0x000fe40000000000 */
[----:B0-----:R-:W-:-:S04]  /*0810*/  ISETP.GT.U32.AND P0, PT, R23, R10, PT ;  /* 0x0000000a1700720c */ /* 0x001fc80003f04070 */
        /* <DEDUP_REMOVED lines=10> */
[----:B------:R-:W-:-:S07]  /*08c0*/  SEL R13, R7, R15, P0 ;  /* 0x0000000f070d7207 */ /* 0x000fce0000000000 */
.L_x_2121:
        /* <DEDUP_REMOVED lines=9> */
[----:B------:R-:W1:Y:S01]  /*0960*/  LDS.64 R6, [R10] ;  /* 0x000000000a067984 */ /* 0x000e620000000a00 */
[----:B0-----:R-:W-:-:S06]  /*0970*/  IMAD R8, R9, 0x8, R10 ;  /* 0x0000000809087824 */ /* 0x001fcc00078e020a */
[----:B------:R-:W0:Y:S01]  /*0980*/  LDS.64 R8, [R8] ;  /* 0x0000000008087984 */ /* 0x000e220000000a00 */
[----:B-1----:R-:W-:-:S04]  /*0990*/  ISETP.GT.U32.AND P0, PT, R12, R6, PT ;  /* 0x000000060c00720c */ /* 0x002fc80003f04070 */
[----:B------:R-:W-:-:S04]  /*09a0*/  ISETP.GT.AND.EX P0, PT, R13, R7, PT, P0 ;  /* 0x000000070d00720c */ /* 0x000fc80003f04300 */
[----:B------:R-:W-:Y:S02]  /*09b0*/  SEL R11, R12, R6, P0 ;  /* 0x000000060c0b7207 */ /* 0x000fe40000000000 */
[----:B------:R-:W-:Y:S02]  /*09c0*/  SEL R13, R13, R7, P0 ;  /* 0x000000070d0d7207 */ /* 0x000fe40000000000 */
[----:B0-----:R-:W-:-:S04]  /*09d0*/  ISETP.GT.U32.AND P0, PT, R11, R8, PT ;  /* 0x000000080b00720c */ /* 0x001fc80003f04070 */
[----:B------:R-:W-:-:S04]  /*09e0*/  ISETP.GT.AND.EX P0, PT, R13, R9, PT, P0 ;  /* 0x000000090d00720c */ /* 0x000fc80003f04300 */
[----:B------:R-:W-:Y:S02]  /*09f0*/  SEL R12, R11, R8, P0 ;  /* 0x000000080b0c7207 */ /* 0x000fe40000000000 */
[----:B------:R-:W-:-:S07]  /*0a00*/  SEL R13, R13, R9, P0 ;  /* 0x000000090d0d7207 */ /* 0x000fce0000000000 */
.L_x_2122:
[----:B------:R-:W-:Y:S05]  /*0a10*/  @P1 BRA `(.L_x_2120) ;  /* 0x00000000001c1947 */ /* 0x000fea0003800000 */
[----:B------:R-:W-:-:S04]  /*0a20*/  IMAD R7, R20, UR8, RZ ;  /* 0x0000000814077c24 */ /* 0x000fc8000f8e02ff */
[----:B------:R-:W-:-:S06]  /*0a30*/  IMAD R7, R7, 0x8, R0 ;  /* 0x0000000807077824 */ /* 0x000fcc00078e0200 */
[----:B------:R-:W1:Y:S02]  /*0a40*/  LDS.64 R6, [R7] ;  /* 0x0000000007067984 */ /* 0x000e640000000a00 */
[----:B-1----:R-:W-:-:S04]  /*0a50*/  ISETP.GT.U32.AND P0, PT, R12, R6, PT ;  /* 0x000000060c00720c */ /* 0x002fc80003f04070 */
[----:B------:R-:W-:-:S04]  /*0a60*/  ISETP.GT.AND.EX P0, PT, R13, R7, PT, P0 ;  /* 0x000000070d00720c */ /* 0x000fc80003f04300 */
[----:B------:R-:W-:Y:S02]  /*0a70*/  SEL R12, R12, R6, P0 ;  /* 0x000000060c0c7207 */ /* 0x000fe40000000000 */
[----:B------:R-:W-:-:S07]  /*0a80*/  SEL R13, R13, R7, P0 ;  /* 0x000000070d0d7207 */ /* 0x000fce0000000000 */
.L_x_2120:
[----:B-1----:R2:W-:Y:S02]  /*0a90*/  STS.64 [R0], R12 ;  /* 0x0000000c00007388 */ /* 0x0025e40000000a00 */
.L_x_2117:
        /* <DEDUP_REMOVED lines=8> */
.L_x_2123:
        /* <DEDUP_REMOVED lines=14> */
.L_x_3567:


//--------------------- .text.contiguous_reduce3_i64 --------------------------
	.section	.text.contiguous_reduce3_i64,"ax",@progbits
	.align	128
        .global         contiguous_reduce3_i64
        .type           contiguous_reduce3_i64,@function
        .size           contiguous_reduce3_i64,(.L_x_3490 - contiguous_reduce3_i64)
        .other          contiguous_reduce3_i64,@"STO_CUDA_ENTRY STV_DEFAULT"
contiguous_reduce3_i64:
.text.contiguous_reduce3_i64:
        /* <DEDUP_REMOVED lines=45> */
.L_x_2142:
        /* <DEDUP_REMOVED lines=18> */
[----:B------:R-:W-:Y:S02]  /*03f0*/  @P0 IMAD.IADD R3, R3, 0x1, -R36 ;  /* 0x0000000103030824 */ /* 0x000fe400078e0a24 */
        /* <DEDUP_REMOVED lines=8> */
.L_x_2126:
[----:B------:R-:W-:Y:S01]  /*0480*/  MOV R30, R32 ;  /* 0x00000020001e7202 */ /* 0x000fe20000000f00 */
[----:B------:R-:W-:Y:S01]  /*0490*/  IMAD.MOV.U32 R0, RZ, RZ, R36 ;  /* 0x000000ffff007224 */ /* 0x000fe200078e0024 */
[----:B------:R-:W-:Y:S01]  /*04a0*/  MOV R8, 0x4d0 ;  /* 0x000004d000087802 */ /* 0x000fe20000000f00 */
[----:B------:R-:W-:-:S07]  /*04b0*/  IMAD.MOV.U32 R3, RZ, RZ, R37 ;  /* 0x000000ffff037224 */ /* 0x000fce00078e0025 */
[----:B01-3--:R-:W-:Y:S05]  /*04c0*/  CALL.REL.NOINC `($__internal_48_$__cuda_sm20_div_s64) ;  /* 0x0000003400807944 */ /* 0x00bfea0003c00000 */
[----:B------:R-:W-:Y:S01]  /*04d0*/  IADD3 R11, P0, PT, RZ, -R10, RZ ;  /* 0x8000000aff0b7210 */ /* 0x000fe20007f1e0ff */
[----:B------:R-:W-:Y:S02]  /*04e0*/  IMAD.MOV.U32 R33, RZ, RZ, RZ ;  /* 0x000000ffff217224 */ /* 0x000fe400078e00ff */
[----:B------:R-:W-:Y:S01]  /*04f0*/  IMAD.MOV.U32 R30, RZ, RZ, R10 ;  /* 0x000000ffff1e7224 */ /* 0x000fe200078e000a */
[----:B------:R-:W-:Y:S01]  /*0500*/  IADD3.X R3, PT, PT, RZ, ~R0, RZ, P0, !PT ;  /* 0x80000000ff037210 */ /* 0x000fe200007fe4ff */
[----:B------:R-:W-:-:S04]  /*0510*/  IMAD.WIDE.U32 R8, R36, R11, R32 ;  /* 0x0000000b24087225 */ /* 0x000fc800078e0020 */
[----:B------:R-:W-:Y:S01]  /*0520*/  IMAD R3, R3, R36, RZ ;  /* 0x0000002403037224 */ /* 0x000fe200078e02ff */
[----:B------:R-:W-:-:S03]  /*0530*/  MOV R39, R8 ;  /* 0x0000000800277202 */ /* 0x000fc60000000f00 */
[----:B------:R-:W-:-:S04]  /*0540*/  IMAD R3, R37, R11, R3 ;  /* 0x0000000b25037224 */ /* 0x000fc800078e0203 */
[----:B------:R-:W-:-:S07]  /*0550*/  IMAD.IADD R3, R9, 0x1, R3 ;  /* 0x0000000109037824 */ /* 0x000fce00078e0203 */
.L_x_2127:
        /* <DEDUP_REMOVED lines=33> */
.L_x_2128:
[----:B------:R-:W-:Y:S01]  /*0770*/  MOV R0, R36 ;  /* 0x0000002400007202 */ /* 0x000fe20000000f00 */
[----:B------:R-:W-:Y:S01]  /*0780*/  IMAD.MOV.U32 R3, RZ, RZ, R37 ;  /* 0x000000ffff037224 */ /* 0x000fe200078e0025 */
[----:B------:R-:W-:-:S07]  /*0790*/  MOV R8, 0x7b0 ;  /* 0x000007b000087802 */ /* 0x000fce0000000f00 */
[----:B---3--:R-:W-:Y:S05]  /*07a0*/  CALL.REL.NOINC `($__internal_48_$__cuda_sm20_div_s64) ;  /* 0x0000003000c87944 */ /* 0x008fea0003c00000 */
        /* <DEDUP_REMOVED lines=10> */
.L_x_2129:
        /* <DEDUP_REMOVED lines=34> */
.L_x_2130:
[----:B------:R-:W-:Y:S01]  /*0a70*/  MOV R30, R28 ;  /* 0x0000001c001e7202 */ /* 0x000fe20000000f00 */
[----:B------:R-:W-:Y:S01]  /*0a80*/  IMAD.MOV.U32 R0, RZ, RZ, R36 ;  /* 0x000000ffff007224 */ /* 0x000fe200078e0024 */
[----:B------:R-:W-:Y:S02]  /*0a90*/  MOV R3, R37 ;  /* 0x0000002500037202 */ /* 0x000fe40000000f00 */
[----:B------:R-:W-:-:S07]  /*0aa0*/  MOV R8, 0xac0 ;  /* 0x00000ac000087802 */ /* 0x000fce0000000f00 */
[----:B---3--:R-:W-:Y:S05]  /*0ab0*/  CALL.REL.NOINC `($__internal_48_$__cuda_sm20_div_s64) ;  /* 0x0000003000047944 */ /* 0x008fea0003c00000 */
        /* <DEDUP_REMOVED lines=10> */
.L_x_2131:
        /* <DEDUP_REMOVED lines=33> */
.L_x_2132:
[----:B------:R-:W-:Y:S01]  /*0d70*/  MOV R0, R36 ;  /* 0x0000002400007202 */ /* 0x000fe20000000f00 */
[----:B------:R-:W-:Y:S01]  /*0d80*/  IMAD.MOV.U32 R3, RZ, RZ, R37 ;  /* 0x000000ffff037224 */ /* 0x000fe200078e0025 */
[----:B------:R-:W-:-:S07]  /*0d90*/  MOV R8, 0xdb0 ;  /* 0x00000db000087802 */ /* 0x000fce0000000f00 */
[----:B---3--:R-:W-:Y:S05]  /*0da0*/  CALL.REL.NOINC `($__internal_48_$__cuda_sm20_div_s64) ;  /* 0x0000002c00487944 */ /* 0x008fea0003c00000 */
        /* <DEDUP_REMOVED lines=9> */
.L_x_2133:
        /* <DEDUP_REMOVED lines=34> */
.L_x_2134:
[----:B------:R-:W-:Y:S01]  /*1060*/  IMAD.MOV.U32 R30, RZ, RZ, R28 ;  /* 0x000000ffff1e7224 */ /* 0x000fe200078e001c */
        /* <DEDUP_REMOVED lines=13> */
.L_x_2135:
        /* <DEDUP_REMOVED lines=34> */
.L_x_2136:
        /* <DEDUP_REMOVED lines=14> */
.L_x_2137:
        /* <DEDUP_REMOVED lines=34> */
.L_x_2138:
[----:B------:R-:W-:Y:S01]  /*1660*/  IMAD.MOV.U32 R30, RZ, RZ, R28 ;  /* 0x000000ffff1e7224 */ /* 0x000fe200078e001c */
        /* <DEDUP_REMOVED lines=14> */
.L_x_2139:
        /* <DEDUP_REMOVED lines=34> */
.L_x_2140:
[----:B------:R-:W-:Y:S01]  /*1970*/  MOV R0, R36 ;  /* 0x0000002400007202 */ /* 0x000fe20000000f00 */
[----:B------:R-:W-:Y:S01]  /*1980*/  IMAD.MOV.U32 R3, RZ, RZ, R37 ;  /* 0x000000ffff037224 */ /* 0x000fe200078e0025 */
[----:B------:R-:W-:-:S07]  /*1990*/  MOV R8, 0x19b0 ;  /* 0x000019b000087802 */ /* 0x000fce0000000f00 */
[----:B---3--:R-:W-:Y:S05]  /*19a0*/  CALL.REL.NOINC `($__internal_48_$__cuda_sm20_div_s64) ;  /* 0x0000002000487944 */ /* 0x008fea0003c00000 */
        /* <DEDUP_REMOVED lines=9> */
.L_x_2141:
        /* <DEDUP_REMOVED lines=13> */
.L_x_2125:
        /* <DEDUP_REMOVED lines=33> */
.L_x_2144:
[----:B------:R-:W-:Y:S01]  /*1d20*/  IMAD.MOV.U32 R30, RZ, RZ, R32 ;  /* 0x000000ffff1e7224 */ /* 0x000fe200078e0020 */
[----:B------:R-:W-:Y:S01]  /*1d30*/  MOV R0, R16 ;  /* 0x0000001000007202 */ /* 0x000fe20000000f00 */
[----:B------:R-:W-:Y:S01]  /*1d40*/  IMAD.MOV.U32 R3, RZ, RZ, R17 ;  /* 0x000000ffff037224 */ /* 0x000fe200078e0011 */
[----:B------:R-:W-:-:S07]  /*1d50*/  MOV R8, 0x1d70 ;  /* 0x00001d7000087802 */ /* 0x000fce0000000f00 */
[----:B------:R-:W-:Y:S05]  /*1d60*/  CALL.REL.NOINC `($__internal_48_$__cuda_sm20_div_s64) ;  /* 0x0000001c00587944 */ /* 0x000fea0003c00000 */
        /* <DEDUP_REMOVED lines=9> */
.L_x_2145:
        /* <DEDUP_REMOVED lines=35> */
.L_x_2146:
        /* <DEDUP_REMOVED lines=13> */
.L_x_2147:
        /* <DEDUP_REMOVED lines=36> */
.L_x_2148:
[----:B------:R-:W-:Y:S01]  /*2340*/  IMAD.MOV.U32 R30, RZ, RZ, R20 ;  /* 0x000000ffff1e7224 */ /* 0x000fe200078e0014 */
[----:B------:R-:W-:Y:S01]  /*2350*/  MOV R0, R18 ;  /* 0x0000001200007202 */ /* 0x000fe20000000f00 */
[----:B------:R-:W-:Y:S01]  /*2360*/  IMAD.MOV.U32 R3, RZ, RZ, R19 ;  /* 0x000000ffff037224 */ /* 0x000fe200078e0013 */
[----:B------:R-:W-:-:S07]  /*2370*/  MOV R8, 0x2390 ;  /* 0x0000239000087802 */ /* 0x000fce0000000f00 */
[----:B------:R-:W-:Y:S05]  /*2380*/  CALL.REL.NOINC `($__internal_48_$__cuda_sm20_div_s64) ;  /* 0x0000001400d07944 */ /* 0x000fea0003c00000 */
        /* <DEDUP_REMOVED lines=10> */
.L_x_2149:
        /* <DEDUP_REMOVED lines=37> */
.L_x_2150:
[----:B------:R-:W-:Y:S01]  /*2680*/  IMAD.MOV.U32 R0, RZ, RZ, R18 ;  /* 0x000000ffff007224 */ /* 0x000fe200078e0012 */
[----:B------:R-:W-:Y:S02]  /*2690*/  MOV R3, R19 ;  /* 0x0000001300037202 */ /* 0x000fe40000000f00 */
[----:B------:R-:W-:-:S07]  /*26a0*/  MOV R8, 0x26c0 ;  /* 0x000026c000087802 */ /* 0x000fce0000000f00 */
[----:B------:R-:W-:Y:S05]  /*26b0*/  CALL.REL.NOINC `($__internal_48_$__cuda_sm20_div_s64) ;  /* 0x0000001400047944 */ /* 0x000fea0003c00000 */
        /* <DEDUP_REMOVED lines=8> */
.L_x_2151:
        /* <DEDUP_REMOVED lines=10> */
.L_x_2143:
        /* <DEDUP_REMOVED lines=31> */
.L_x_2153:
[----:B------:R-:W-:Y:S01]  /*29d0*/  MOV R30, R32 ;  /* 0x00000020001e7202 */ /* 0x000fe20000000f00 */
[----:B------:R-:W-:Y:S01]  /*29e0*/  IMAD.MOV.U32 R0, RZ, RZ, R16 ;  /* 0x000000ffff007224 */ /* 0x000fe200078e0010 */
[----:B------:R-:W-:Y:S02]  /*29f0*/  MOV R3, R17 ;  /* 0x0000001100037202 */ /* 0x000fe40000000f00 */
[----:B------:R-:W-:-:S07]  /*2a00*/  MOV R8, 0x2a20 ;  /* 0x00002a2000087802 */ /* 0x000fce0000000f00 */
[----:B------:R-:W-:Y:S05]  /*2a10*/  CALL.REL.NOINC `($__internal_48_$__cuda_sm20_div_s64) ;  /* 0x00000010002c7944 */ /* 0x000fea0003c00000 */
        /* <DEDUP_REMOVED lines=9> */
.L_x_2154:
        /* <DEDUP_REMOVED lines=36> */
.L_x_2155:
[----:B------:R-:W-:Y:S01]  /*2cf0*/  MOV R0, R18 ;  /* 0x0000001200007202 */ /* 0x000fe20000000f00 */
[----:B------:R-:W-:Y:S01]  /*2d00*/  IMAD.MOV.U32 R3, RZ, RZ, R19 ;  /* 0x000000ffff037224 */ /* 0x000fe200078e0013 */
[----:B------:R-:W-:-:S07]  /*2d10*/  MOV R8, 0x2d30 ;  /* 0x00002d3000087802 */ /* 0x000fce0000000f00 */
[----:B------:R-:W-:Y:S05]  /*2d20*/  CALL.REL.NOINC `($__internal_48_$__cuda_sm20_div_s64) ;  /* 0x0000000c00687944 */ /* 0x000fea0003c00000 */
        /* <DEDUP_REMOVED lines=8> */
.L_x_2156:
        /* <DEDUP_REMOVED lines=10> */
.L_x_2152:
        /* <DEDUP_REMOVED lines=29> */
.L_x_2157:
[----:B------:R-:W-:-:S07]  /*3020*/  MOV R0, 0x3040 ;  /* 0x0000304000007802 */ /* 0x000fce0000000f00 */
[----:B------:R-:W-:Y:S05]  /*3030*/  CALL.REL.NOINC `($__internal_49_$__cuda_sm20_rem_s64) ;  /* 0x0000000c00f07944 */ /* 0x000fea0003c00000 */
[----:B------:R-:W-:Y:S01]  /*3040*/  MOV R8, R3 ;  /* 0x0000000300087202 */ /* 0x000fe20000000f00 */
[----:B------:R-:W-:-:S07]  /*3050*/  IMAD.MOV.U32 R9, RZ, RZ, R10 ;  /* 0x000000ffff097224 */ /* 0x000fce00078e000a */
.L_x_2158:
[----:B------:R-:W0:Y:S02]  /*3060*/  LDC.64 R10, c[0x0][0x398] ;  /* 0x0000e600ff0a7b82 */ /* 0x000e240000000a00 */
[----:B0-----:R-:W-:-:S06]  /*3070*/  IMAD.WIDE.U32 R2, R2, 0x8, R10 ;  /* 0x0000000802027825 */ /* 0x001fcc00078e000a */
[----:B------:R-:W2:Y:S02]  /*3080*/  LDG.E.64 R2, desc[UR10][R2.64] ;  /* 0x0000000a02027981 */ /* 0x000ea4000c1e1b00 */
[-C--:B--2---:R-:W-:Y:S02]  /*3090*/  IMAD R11, R3, R8.reuse, RZ ;  /* 0x00000008030b7224 */ /* 0x084fe400078e02ff */
[----:B------:R-:W-:-:S04]  /*30a0*/  IMAD.WIDE.U32 R28, R2, R8, R28 ;  /* 0x00000008021c7225 */ /* 0x000fc800078e001c */
[----:B------:R-:W-:-:S05]  /*30b0*/  IMAD R11, R2, R9, R11 ;  /* 0x00000009020b7224 */ /* 0x000fca00078e020b */
[----:B------:R-:W-:-:S07]  /*30c0*/  IADD3 R29, PT, PT, R29, R11, RZ ;  /* 0x0000000b1d1d7210 */ /* 0x000fce0007ffe0ff */
.L_x_2124:
        /* <DEDUP_REMOVED lines=33> */
.L_x_2161:
        /* <DEDUP_REMOVED lines=15> */
[----:B------:R-:W-:-:S04]  /*33d0*/  ISETP.GT.AND.EX P0, PT, R3, R17, PT, P0 ;  /* 0x000000110300720c */ /* 0x000fc80003f04300 */
[----:B------:R-:W-:Y:S01]  /*33e0*/  SEL R27, R2, R16, P0 ;  /* 0x00000010021b7207 */ /* 0x000fe20000000000 */
[----:B------:R-:W-:Y:S01]  /*33f0*/  VIADD R16, R24, UR5 ;  /* 0x0000000518107c36 */ /* 0x000fe20008000000 */
[----:B------:R-:W-:Y:S02]  /*3400*/  SEL R17, R3, R17, P0 ;  /* 0x0000001103117207 */ /* 0x000fe40000000000 */
[----:B--2---:R-:W-:Y:S02]  /*3410*/  ISETP.GT.U32.AND P0, PT, R27, R8, PT ;  /* 0x000000081b00720c */ /* 0x004fe40003f04070 */
[----:B------:R-:W1:Y:S02]  /*3420*/  LDS.64 R2, [R16+UR5] ;  /* 0x0000000510027984 */ /* 0x000e640008000a00 */
[----:B------:R-:W-:-:S04]  /*3430*/  ISETP.GT.AND.EX P0, PT, R17, R9, PT, P0 ;  /* 0x000000091100720c */ /* 0x000fc80003f04300 */
[----:B------:R-:W-:Y:S02]  /*3440*/  SEL R21, R27, R8, P0 ;  /* 0x000000081b157207 */ /* 0x000fe40000000000 */
[----:B----4-:R-:W-:Y:S02]  /*3450*/  SEL R23, R17, R9, P0 ;  /* 0x0000000911177207 */ /* 0x010fe40000000000 */
[----:B---3--:R-:W-:Y:S02]  /*3460*/  ISETP.GT.U32.AND P0, PT, R21, R6, PT ;  /* 0x000000061500720c */ /* 0x008fe40003f04070 */
[----:B------:R-:W-:Y:S02]  /*3470*/  IADD3 R17, PT, PT, R16, UR5, RZ ;  /* 0x0000000510117c10 */ /* 0x000fe4000fffe0ff */
[----:B------:R-:W-:-:S03]  /*3480*/  ISETP.GT.AND.EX P0, PT, R23, R7, PT, P0 ;  /* 0x000000071700720c */ /* 0x000fc60003f04300 */
[----:B------:R2:W3:Y:S01]  /*3490*/  LDS.64 R8, [R17+UR5] ;  /* 0x0000000511087984 */ /* 0x0004e20008000a00 */
[----:B------:R-:W-:Y:S01]  /*34a0*/  SEL R21, R21, R6, P0 ;  /* 0x0000000615157207 */ /* 0x000fe20000000000 */
[----:B------:R-:W-:Y:S01]  /*34b0*/  VIADD R6, R17, UR5 ;  /* 0x0000000511067c36 */ /* 0x000fe20008000000 */
[----:B------:R-:W-:Y:S02]  /*34c0*/  SEL R23, R23, R7, P0 ;  /* 0x0000000717177207 */ /* 0x000fe40000000000 */
[----:B-----5:R-:W-:-:S03]  /*34d0*/  ISETP.GT.U32.AND P0, PT, R21, R10, PT ;  /* 0x0000000a1500720c */ /* 0x020fc60003f04070 */
[----:B------:R-:W4:Y:S01]  /*34e0*/  LDS.64 R6, [R6+UR5] ;  /* 0x0000000506067984 */ /* 0x000f220008000a00 */
[-C--:B------:R-:W-:Y:S01]  /*34f0*/  ISETP.GT.AND.EX P0, PT, R23, R11.reuse, PT, P0 ;  /* 0x0000000b1700720c */ /* 0x080fe20003f04300 */
[----:B--2---:R-:W2:Y:S03]  /*3500*/  LDC R17, c[0x0][0x360] ;  /* 0x0000d800ff117b82 */ /* 0x004ea60000000800 */
[----:B------:R-:W-:Y:S02]  /*3510*/  SEL R21, R21, R10, P0 ;  /* 0x0000000a15157207 */ /* 0x000fe40000000000 */
[----:B------:R-:W-:Y:S02]  /*3520*/  SEL R23, R23, R11, P0 ;  /* 0x0000000b17177207 */ /* 0x000fe40000000000 */
[----:B0-----:R-:W-:-:S04]  /*3530*/  ISETP.GT.U32.AND P0, PT, R21, R12, PT ;  /* 0x0000000c1500720c */ /* 0x001fc80003f04070 */
[----:B------:R-:W-:-:S04]  /*3540*/  ISETP.GT.AND.EX P0, PT, R23, R13, PT, P0 ;  /* 0x0000000d1700720c */ /* 0x000fc80003f04300 */
[----:B------:R-:W-:Y:S02]  /*3550*/  SEL R11, R21, R12, P0 ;  /* 0x0000000c150b7207 */ /* 0x000fe40000000000 */
[----:B------:R-:W-:Y:S02]  /*3560*/  SEL R13, R23, R13, P0 ;  /* 0x0000000d170d7207 */ /* 0x000fe40000000000 */
[----:B-1----:R-:W-:-:S04]  /*3570*/  ISETP.GT.U32.AND P0, PT, R11, R2, PT ;  /* 0x000000020b00720c */ /* 0x002fc80003f04070 */
[----:B------:R-:W-:Y:S01]  /*3580*/  ISETP.GT.AND.EX P0, PT, R13, R3, PT, P0 ;  /* 0x000000030d00720c */ /* 0x000fe20003f04300 */
[----:B--2---:R-:W-:-:S03]  /*3590*/  IMAD R20, R17, 0x40, R20 ;  /* 0x0000004011147824 */ /* 0x004fc600078e0214 */
[----:B------:R-:W-:Y:S02]  /*35a0*/  SEL R11, R11, R2, P0 ;  /* 0x000000020b0b7207 */ /* 0x000fe40000000000 */
[----:B------:R-:W-:Y:S02]  /*35b0*/  SEL R13, R13, R3, P0 ;  /* 0x000000030d0d7207 */ /* 0x000fe40000000000 */
[----:B---3--:R-:W-:-:S04]  /*35c0*/  ISETP.GT.U32.AND P0, PT, R11, R8, PT ;  /* 0x000000080b00720c */ /* 0x008fc80003f04070 */
[----:B------:R-:W-:-:S04]  /*35d0*/  ISETP.GT.AND.EX P0, PT, R13, R9, PT, P0 ;  /* 0x000000090d00720c */ /* 0x000fc80003f04300 */
[----:B------:R-:W-:Y:S02]  /*35e0*/  SEL R3, R11, R8, P0 ;  /* 0x000000080b037207 */ /* 0x000fe40000000000 */
[----:B------:R-:W-:Y:S02]  /*35f0*/  SEL R9, R13, R9, P0 ;  /* 0x000000090d097207 */ /* 0x000fe40000000000 */
[----:B----4-:R-:W-:-:S04]  /*3600*/  ISETP.GT.U32.AND P0, PT, R3, R6, PT ;  /* 0x000000060300720c */ /* 0x010fc80003f04070 */
[----:B------:R-:W-:-:S04]  /*3610*/  ISETP.GT.AND.EX P0, PT, R9, R7, PT, P0 ;  /* 0x000000070900720c */ /* 0x000fc80003f04300 */
[----:B------:R-:W-:Y:S02]  /*3620*/  SEL R2, R3, R6, P0 ;  /* 0x0000000603027207 */ /* 0x000fe40000000000 */
[----:B------:R-:W-:Y:S01]  /*3630*/  SEL R3, R9, R7, P0 ;  /* 0x0000000709037207 */ /* 0x000fe20000000000 */
[----:B------:R-:W-:Y:S06]  /*3640*/  @P1 BRA `(.L_x_2161) ;  /* 0xfffffffc00241947 */ /* 0x000fec000383ffff */
[----:B------:R-:W-:-:S07]  /*3650*/  IADD3 R18, PT, PT, R18, 0x1, RZ ;  /* 0x0000000112127810 */ /* 0x000fce0007ffe0ff */
.L_x_2160:
        /* <DEDUP_REMOVED lines=32> */
[----:B------:R-:W-:-:S07]  /*3860*/  SEL R3, R11, R13, P0 ;  /* 0x0000000d0b037207 */ /* 0x000fce0000000000 */
.L_x_2163:
        /* <DEDUP_REMOVED lines=13> */
[----:B------:R-:W-:-:S04]  /*3940*/  ISETP.GT.AND.EX P0, PT, R3, R5, PT, P0 ;  /* 0x000000050300720c */ /* 0x000fc80003f04300 */
[----:B------:R-:W-:Y:S02]  /*3950*/  SEL R9, R2, R4, P0 ;  /* 0x0000000402097207 */ /* 0x000fe40000000000 */
[----:B------:R-:W-:Y:S02]  /*3960*/  SEL R3, R3, R5, P0 ;  /* 0x0000000503037207 */ /* 0x000fe40000000000 */
[----:B--2---:R-:W-:-:S04]  /*3970*/  ISETP.GT.U32.AND P0, PT, R9, R6, PT ;  /* 0x000000060900720c */ /* 0x004fc80003f04070 */
[----:B------:R-:W-:-:S04]  /*3980*/  ISETP.GT.AND.EX P0, PT, R3, R7, PT, P0 ;  /* 0x000000070300720c */ /* 0x000fc80003f04300 */
[----:B------:R-:W-:Y:S02]  /*3990*/  SEL R2, R9, R6, P0 ;  /* 0x0000000609027207 */ /* 0x000fe40000000000 */
[----:B------:R-:W-:-:S07]  /*39a0*/  SEL R3, R3, R7, P0 ;  /* 0x0000000703037207 */ /* 0x000fce0000000000 */
.L_x_2164:
        /* <DEDUP_REMOVED lines=8> */
.L_x_2162:
[----:B-1----:R1:W-:Y:S02]  /*3a30*/  STS.64 [R0], R2 ;  /* 0x0000000200007388 */ /* 0x0023e40000000a00 */
.L_x_2159:
        /* <DEDUP_REMOVED lines=9> */
        .weak           $__internal_48_$__cuda_sm20_div_s64
        .type           $__internal_48_$__cuda_sm20_div_s64,@function
        .size           $__internal_48_$__cuda_sm20_div_s64,($__internal_49_$__cuda_sm20_rem_s64 - $__internal_48_$__cuda_sm20_div_s64)
$__internal_48_$__cuda_sm20_div_s64:
        /* <DEDUP_REMOVED lines=82> */
[----:B------:R-:W-:Y:S06]  /*3ff0*/  RET.REL.NODEC R8 `(contiguous_reduce3_i64) ;  /* 0xffffffc008007950 */ /* 0x000fec0003c3ffff */
        .weak           $__internal_49_$__cuda_sm20_rem_s64
        .type           $__internal_49_$__cuda_sm20_rem_s64,@function
        .size           $__internal_49_$__cuda_sm20_rem_s64,(.L_x_3490 - $__internal_49_$__cuda_sm20_rem_s64)
$__internal_49_$__cuda_sm20_rem_s64:
        /* <DEDUP_REMOVED lines=66> */
[----:B------:R-:W-:Y:S06]  /*4420*/  RET.REL.NODEC R8 `(contiguous_reduce3_i64) ;  /* 0xffffffb808f47950 */ /* 0x000fec0003c3ffff */
.L_x_2165:
        /* <DEDUP_REMOVED lines=13> */
.L_x_3490:


//--------------------- .text.contiguous_reduce22_i64 --------------------------
	.section	.text.contiguous_reduce22_i64,"ax",@progbits
	.align	128
        .global         contiguous_reduce22_i64
        .type           contiguous_reduce22_i64,@function
        .size           contiguous_reduce22_i64,(.L_x_3569 - contiguous_reduce22_i64)
        .other          contiguous_reduce22_i64,@"STO_CUDA_ENTRY STV_DEFAULT"
contiguous_reduce22_i64:
.text.contiguous_reduce22_i64:
[----:B------:R-:W-:Y:S01]  /*0000*/  LDC R1, c[0x0][0x37c] ;  /* 0x0000df00ff017b82 */ /* 0x000fe20000000800 */
[----:B------:R-:W0:Y:S07]  /*0010*/  S2R R0, SR_TID.X ;  /* 0x0000000000007919 */ /* 0x000e2e0000002100 */
[----:B------:R-:W1:Y:S01]  /*0020*/  S2UR UR6, SR_CTAID.X ;  /* 0x00000000000679c3 */ /* 0x000e620000002500 */
[----:B------:R-:W2:Y:S01]  /*0030*/  LDCU.64 UR8, c[0x0][0x390] ;  /* 0x00007200ff0877ac */ /* 0x000ea20008000a00 */
[----:B------:R-:W-:Y:S01]  /*0040*/  IMAD.MOV.U32 R8, RZ, RZ, 0x0 ;  /* 0x00000000ff087424 */ /* 0x000fe200078e00ff */
[----:B------:R-:W-:Y:S01]  /*0050*/  BSSY.RECONVERGENT B0, `(.L_x_2166) ;  /* 0x0000030000007945 */ /* 0x000fe20003800200 */
[----:B------:R-:W-:Y:S01]  /*0060*/  IMAD.MOV.U32 R9, RZ, RZ, -0x80000000 ;  /* 0x80000000ff097424 */ /* 0x000fe200078e00ff */
[----:B------:R-:W-:Y:S01]  /*0070*/  UMOV UR4, 0x400 ;  /* 0x0000040000047882 */ /* 0x000fe20000000000 */
[----:B------:R-:W3:Y:S02]  /*0080*/  LDCU.64 UR12, c[0x0][0x358] ;  /* 0x00006b00ff0c77ac */ /* 0x000ee40008000a00 */
        /* <DEDUP_REMOVED lines=8> */
[----:B------:R0:W-:Y:S01]  /*0110*/  STS.64 [R2], R8 ;  /* 0x0000000802007388 */ /* 0x0001e20000000a00 */
        /* <DEDUP_REMOVED lines=18> */
[----:B------:R-:W-:-:S04]  /*0240*/  ISETP.GT.AND.EX P0, PT, R5, R7, PT, P0 ;  /* 0x000000070500720c */ /* 0x000fc80003f04300 */
[----:B------:R-:W-:Y:S02]  /*0250*/  SEL R4, R4, R6, P0 ;  /* 0x0000000604047207 */ /* 0x000fe40000000000 */
[----:B------:R-:W-:-:S05]  /*0260*/  SEL R5, R5, R7, P0 ;  /* 0x0000000705057207 */ /* 0x000fca0000000000 */
[----:B------:R1:W-:Y:S01]  /*0270*/  STS.64 [R2], R4 ;  /* 0x0000000402007388 */ /* 0x0003e20000000a00 */
[----:B------:R-:W-:Y:S05]  /*0280*/  BRA `(.L_x_2168) ;  /* 0x0000000000307947 */ /* 0x000fea0003800000 */
.L_x_2167:
        /* <DEDUP_REMOVED lines=12> */
.L_x_2168:
[----:B------:R-:W-:Y:S05]  /*0350*/  BSYNC.RECONVERGENT B0 ;  /* 0x0000000000007941 */ /* 0x000fea0003800200 */
.L_x_2166:
[----:B------:R-:W-:Y:S01]  /*0360*/  BAR.SYNC.DEFER_BLOCKING 0x0 ;  /* 0x0000000000007b1d */ /* 0x000fe20000010000 */
[----:B------:R-:W-:-:S13]  /*0370*/  ISETP.GE.U32.AND P0, PT, R3, 0x42, PT ;  /* 0x000000420300780c */ /* 0x000fda0003f06070 */
[----:B------:R-:W-:Y:S05]  /*0380*/  @!P0 BRA `(.L_x_2169) ;  /* 0x0000000000448947 */ /* 0x000fea0003800000 */
.L_x_2172:
        /* <DEDUP_REMOVED lines=8> */
[----:B------:R-:W-:-:S04]  /*0410*/  ISETP.GT.AND.EX P0, PT, R5, R7, PT, P0 ;  /* 0x000000070500720c */ /* 0x000fc80003f04300 */
[----:B------:R-:W-:Y:S02]  /*0420*/  SEL R4, R4, R6, P0 ;  /* 0x0000000604047207 */ /* 0x000fe40000000000 */
[----:B------:R-:W-:-:S05]  /*0430*/  SEL R5, R5, R7, P0 ;  /* 0x0000000705057207 */ /* 0x000fca0000000000 */
[----:B------:R2:W-:Y:S02]  /*0440*/  STS.64 [R2], R4 ;  /* 0x0000000402007388 */ /* 0x0005e40000000a00 */
.L_x_2171:
[----:B------:R-:W-:Y:S05]  /*0450*/  BSYNC.RECONVERGENT B0 ;  /* 0x0000000000007941 */ /* 0x000fea0003800200 */
.L_x_2170:
[----:B------:R-:W-:Y:S01]  /*0460*/  BAR.SYNC.DEFER_BLOCKING 0x0 ;  /* 0x0000000000007b1d */ /* 0x000fe20000010000 */
[----:B------:R-:W-:Y:S01]  /*0470*/  ISETP.GT.U32.AND P0, PT, R3, 0x83, PT ;  /* 0x000000830300780c */ /* 0x000fe20003f04070 */
[----:B------:R-:W-:-:S12]  /*0480*/  IMAD.MOV.U32 R3, RZ, RZ, R9 ;  /* 0x000000ffff037224 */ /* 0x000fd800078e0009 */
[----:B------:R-:W-:Y:S05]  /*0490*/  @P0 BRA `(.L_x_2172) ;  /* 0xfffffffc00bc0947 */ /* 0x000fea000383ffff */
.L_x_2169:
[----:B------:R-:W-:-:S13]  /*04a0*/  ISETP.GT.U32.AND P0, PT, R0, 0x1f, PT ;  /* 0x0000001f0000780c */ /* 0x000fda0003f04070 */
[----:B------:R-:W-:Y:S05]  /*04b0*/  @P0 EXIT ;  /* 0x000000000000094d */ /* 0x000fea0003800000 */
[----:B-12---:R-:W-:Y:S01]  /*04c0*/  LDS.64 R4, [R2] ;  /* 0x0000000002047984 */ /* 0x006fe20000000a00 */
[----:B------:R-:W-:-:S03]  /*04d0*/  ISETP.NE.AND P1, PT, R0, RZ, PT ;  /* 0x000000ff0000720c */ /* 0x000fc60003f25270 */
[----:B0-----:R-:W0:Y:S02]  /*04e0*/  LDS.64 R6, [R2+0x100] ;  /* 0x0001000002067984 */ /* 0x001e240000000a00 */
[----:B0-----:R-:W-:-:S04]  /*04f0*/  ISETP.GT.U32.AND P0, PT, R4, R6, PT ;  /* 0x000000060400720c */ /* 0x001fc80003f04070 */
[----:B------:R-:W-:-:S04]  /*0500*/  ISETP.GT.AND.EX P0, PT, R5, R7, PT, P0 ;  /* 0x000000070500720c */ /* 0x000fc80003f04300 */
[----:B------:R-:W-:Y:S02]  /*0510*/  SEL R8, R4, R6, P0 ;  /* 0x0000000604087207 */ /* 0x000fe40000000000 */
[----:B------:R-:W-:-:S05]  /*0520*/  SEL R9, R5, R7, P0 ;  /* 0x0000000705097207 */ /* 0x000fca0000000000 */
[----:B------:R-:W-:Y:S04]  /*0530*/  STS.64 [R2], R8 ;  /* 0x0000000802007388 */ /* 0x000fe80000000a00 */
[----:B------:R-:W-:Y:S04]  /*0540*/  LDS.64 R4, [R2] ;  /* 0x0000000002047984 */ /* 0x000fe80000000a00 */
[----:B------:R-:W0:Y:S02]  /*0550*/  LDS.64 R6, [R2+0x80] ;  /* 0x0000800002067984 */ /* 0x000e240000000a00 */
        /* <DEDUP_REMOVED lines=51> */
.L_x_2173:
        /* <DEDUP_REMOVED lines=15> */
.L_x_3569:


//--------------------- .text.contiguous_reduce2_i64 --------------------------
	.section	.text.contiguous_reduce2_i64,"ax",@progbits
	.align	128
        .global         contiguous_reduce2_i64
        .type           contiguous_reduce2_i64,@function
        .size           contiguous_reduce2_i64,(.L_x_3492 - contiguous_reduce2_i64)
        .other          contiguous_reduce2_i64,@"STO_CUDA_ENTRY STV_DEFAULT"
contiguous_reduce2_i64:
.text.contiguous_reduce2_i64:
        /* <DEDUP_REMOVED lines=48> */
.L_x_2202:
        /* <DEDUP_REMOVED lines=32> */
.L_x_2179:
[----:B------:R-:W-:Y:S01]  /*0500*/  MOV R26, R6 ;  /* 0x00000006001a7202 */ /* 0x000fe20000000f00 */
[----:B------:R-:W-:Y:S01]  /*0510*/  IMAD.MOV.U32 R13, RZ, RZ, R7 ;  /* 0x000000ffff0d7224 */ /* 0x000fe200078e0007 */
[----:B------:R-:W-:Y:S01]  /*0520*/  MOV R14, R34 ;  /* 0x00000022000e7202 */ /* 0x000fe20000000f00 */
[----:B------:R-:W-:Y:S01]  /*0530*/  IMAD.MOV.U32 R11, RZ, RZ, R35 ;  /* 0x000000ffff0b7224 */ /* 0x000fe200078e0023 */
[----:B------:R-:W-:-:S07]  /*0540*/  MOV R12, 0x560 ;  /* 0x00000560000c7802 */ /* 0x000fce0000000f00 */
[----:B-1----:R-:W-:Y:S05]  /*0550*/  CALL.REL.NOINC `($__internal_50_$__cuda_sm20_div_s64) ;  /* 0x0000006400c47944 */ /* 0x002fea0003c00000 */
        /* <DEDUP_REMOVED lines=9> */
.L_x_2180:
[----:B------:R-:W-:Y:S05]  /*05f0*/  BSYNC.RECONVERGENT B1 ;  /* 0x0000000000017941 */ /* 0x000fea0003800200 */
.L_x_2178:
        /* <DEDUP_REMOVED lines=34> */
.L_x_2182:
[----:B------:R-:W-:Y:S01]  /*0820*/  IMAD.MOV.U32 R26, RZ, RZ, R20 ;  /* 0x000000ffff1a7224 */ /* 0x000fe200078e0014 */
[----:B------:R-:W-:Y:S01]  /*0830*/  MOV R13, R9 ;  /* 0x00000009000d7202 */ /* 0x000fe20000000f00 */
[----:B------:R-:W-:Y:S01]  /*0840*/  IMAD.MOV.U32 R14, RZ, RZ, R34 ;  /* 0x000000ffff0e7224 */ /* 0x000fe200078e0022 */
[----:B------:R-:W-:Y:S02]  /*0850*/  MOV R11, R35 ;  /* 0x00000023000b7202 */ /* 0x000fe40000000f00 */
[----:B------:R-:W-:-:S07]  /*0860*/  MOV R12, 0x880 ;  /* 0x00000880000c7802 */ /* 0x000fce0000000f00 */
[----:B------:R-:W-:Y:S05]  /*0870*/  CALL.REL.NOINC `($__internal_50_$__cuda_sm20_div_s64) ;  /* 0x0000006000fc7944 */ /* 0x000fea0003c00000 */
        /* <DEDUP_REMOVED lines=9> */
.L_x_2183:
[----:B------:R-:W-:Y:S05]  /*0910*/  BSYNC.RECONVERGENT B1 ;  /* 0x0000000000017941 */ /* 0x000fea0003800200 */
.L_x_2181:
        /* <DEDUP_REMOVED lines=33> */
.L_x_2185:
[----:B------:R-:W-:Y:S01]  /*0b30*/  IMAD.MOV.U32 R26, RZ, RZ, R36 ;  /* 0x000000ffff1a7224 */ /* 0x000fe200078e0024 */
[----:B------:R-:W-:Y:S01]  /*0b40*/  MOV R13, R37 ;  /* 0x00000025000d7202 */ /* 0x000fe20000000f00 */
[----:B------:R-:W-:Y:S01]  /*0b50*/  IMAD.MOV.U32 R14, RZ, RZ, R20 ;  /* 0x000000ffff0e7224 */ /* 0x000fe200078e0014 */
[----:B------:R-:W-:Y:S02]  /*0b60*/  MOV R11, R21 ;  /* 0x00000015000b7202 */ /* 0x000fe40000000f00 */
[----:B------:R-:W-:-:S07]  /*0b70*/  MOV R12, 0xb90 ;  /* 0x00000b90000c7802 */ /* 0x000fce0000000f00 */
[----:B------:R-:W-:Y:S05]  /*0b80*/  CALL.REL.NOINC `($__internal_50_$__cuda_sm20_div_s64) ;  /* 0x0000006000387944 */ /* 0x000fea0003c00000 */
        /* <DEDUP_REMOVED lines=10> */
.L_x_2186:
[----:B------:R-:W-:Y:S05]  /*0c30*/  BSYNC.RECONVERGENT B1 ;  /* 0x0000000000017941 */ /* 0x000fea0003800200 */
.L_x_2184:
        /* <DEDUP_REMOVED lines=35> */
.L_x_2188:
[----:B------:R-:W-:Y:S01]  /*0e70*/  MOV R26, R34 ;  /* 0x00000022001a7202 */ /* 0x000fe20000000f00 */
[----:B------:R-:W-:Y:S01]  /*0e80*/  IMAD.MOV.U32 R13, RZ, RZ, R35 ;  /* 0x000000ffff0d7224 */ /* 0x000fe200078e0023 */
[----:B------:R-:W-:Y:S01]  /*0e90*/  MOV R14, R20 ;  /* 0x00000014000e7202 */ /* 0x000fe20000000f00 */
[----:B------:R-:W-:Y:S01]  /*0ea0*/  IMAD.MOV.U32 R11, RZ, RZ, R21 ;  /* 0x000000ffff0b7224 */ /* 0x000fe200078e0015 */
[----:B------:R-:W-:-:S07]  /*0eb0*/  MOV R12, 0xed0 ;  /* 0x00000ed0000c7802 */ /* 0x000fce0000000f00 */
[----:B------:R-:W-:Y:S05]  /*0ec0*/  CALL.REL.NOINC `($__internal_50_$__cuda_sm20_div_s64) ;  /* 0x0000005c00687944 */ /* 0x000fea0003c00000 */
        /* <DEDUP_REMOVED lines=11> */
.L_x_2189:
[----:B------:R-:W-:Y:S05]  /*0f80*/  BSYNC.RECONVERGENT B1 ;  /* 0x0000000000017941 */ /* 0x000fea0003800200 */
.L_x_2187:
        /* <DEDUP_REMOVED lines=36> */
.L_x_2191:
        /* <DEDUP_REMOVED lines=16> */
.L_x_2192:
[----:B------:R-:W-:Y:S05]  /*12d0*/  BSYNC.RECONVERGENT B1 ;  /* 0x0000000000017941 */ /* 0x000fea0003800200 */
.L_x_2190:
        /* <DEDUP_REMOVED lines=35> */
.L_x_2194:
        /* <DEDUP_REMOVED lines=17> */
.L_x_2195:
[----:B------:R-:W-:Y:S05]  /*1620*/  BSYNC.RECONVERGENT B1 ;  /* 0x0000000000017941 */ /* 0x000fea0003800200 */
.L_x_2193:
        /* <DEDUP_REMOVED lines=35> */
.L_x_2197:
        /* <DEDUP_REMOVED lines=16> */
.L_x_2198:
[----:B------:R-:W-:Y:S05]  /*1960*/  BSYNC.RECONVERGENT B1 ;  /* 0x0000000000017941 */ /* 0x000fea0003800200 */
.L_x_2196:
        /* <DEDUP_REMOVED lines=35> */
.L_x_2200:
        /* <DEDUP_REMOVED lines=16> */
.L_x_2201:
[----:B------:R-:W-:Y:S05]  /*1ca0*/  BSYNC.RECONVERGENT B1 ;  /* 0x0000000000017941 */ /* 0x000fea0003800200 */
.L_x_2199:
        /* <DEDUP_REMOVED lines=8> */
.L_x_2177:
        /* <DEDUP_REMOVED lines=36> */
.L_x_2205:
[----:B------:R-:W-:Y:S01]  /*1f70*/  MOV R26, R6 ;  /* 0x00000006001a7202 */ /* 0x000fe20000000f00 */
[----:B------:R-:W-:Y:S01]  /*1f80*/  IMAD.MOV.U32 R13, RZ, RZ, R7 ;  /* 0x000000ffff0d7224 */ /* 0x000fe200078e0007 */
[----:B------:R-:W-:Y:S01]  /*1f90*/  MOV R14, R16 ;  /* 0x00000010000e7202 */ /* 0x000fe20000000f00 */
[----:B------:R-:W-:Y:S01]  /*1fa0*/  IMAD.MOV.U32 R11, RZ, RZ, R17 ;  /* 0x000000ffff0b7224 */ /* 0x000fe200078e0011 */
[----:B------:R-:W-:-:S07]  /*1fb0*/  MOV R12, 0x1fd0 ;  /* 0x00001fd0000c7802 */ /* 0x000fce0000000f00 */
[----:B------:R-:W-:Y:S05]  /*1fc0*/  CALL.REL.NOINC `($__internal_50_$__cuda_sm20_div_s64) ;  /* 0x0000004c00287944 */ /* 0x000fea0003c00000 */
        /* <DEDUP_REMOVED lines=9> */
.L_x_2206:
[----:B------:R-:W-:Y:S05]  /*2060*/  BSYNC.RECONVERGENT B1 ;  /* 0x0000000000017941 */ /* 0x000fea0003800200 */
.L_x_2204:
        /* <DEDUP_REMOVED lines=34> */
.L_x_2208:
        /* <DEDUP_REMOVED lines=17> */
.L_x_2209:
[----:B------:R-:W-:Y:S05]  /*23a0*/  BSYNC.RECONVERGENT B1 ;  /* 0x0000000000017941 */ /* 0x000fea0003800200 */
.L_x_2207:
        /* <DEDUP_REMOVED lines=36> */
.L_x_2211:
        /* <DEDUP_REMOVED lines=16> */
.L_x_2212:
[----:B------:R-:W-:Y:S05]  /*26f0*/  BSYNC.RECONVERGENT B1 ;  /* 0x0000000000017941 */ /* 0x000fea0003800200 */
.L_x_2210:
        /* <DEDUP_REMOVED lines=35> */
.L_x_2214:
[----:B------:R-:W-:Y:S01]  /*2930*/  MOV R26, R18 ;  /* 0x00000012001a7202 */ /* 0x000fe20000000f00 */
[----:B------:R-:W-:Y:S01]  /*2940*/  IMAD.MOV.U32 R13, RZ, RZ, R19 ;  /* 0x000000ffff0d7224 */ /* 0x000fe200078e0013 */
[----:B------:R-:W-:Y:S01]  /*2950*/  MOV R14, R16 ;  /* 0x00000010000e7202 */ /* 0x000fe20000000f00 */
[----:B------:R-:W-:Y:S01]  /*2960*/  IMAD.MOV.U32 R11, RZ, RZ, R17 ;  /* 0x000000ffff0b7224 */ /* 0x000fe200078e0011 */
[----:B------:R-:W-:-:S07]  /*2970*/  MOV R12, 0x2990 ;  /* 0x00002990000c7802 */ /* 0x000fce0000000f00 */
[----:B------:R-:W-:Y:S05]  /*2980*/  CALL.REL.NOINC `($__internal_50_$__cuda_sm20_div_s64) ;  /* 0x0000004000b87944 */ /* 0x000fea0003c00000 */
        /* <DEDUP_REMOVED lines=10> */
.L_x_2215:
[----:B------:R-:W-:Y:S05]  /*2a30*/  BSYNC.RECONVERGENT B1 ;  /* 0x0000000000017941 */ /* 0x000fea0003800200 */
.L_x_2213:
[----:B------:R-:W-:Y:S01]  /*2a40*/  MOV R36, R22 ;  /* 0x0000001600247202 */ /* 0x000fe20000000f00 */
[----:B------:R-:W-:Y:S02]  /*2a50*/  IMAD R11, R11, R38, RZ ;  /* 0x000000260b0b7224 */ /* 0x000fe400078e02ff */
[----:B------:R-:W-:Y:S02]  /*2a60*/  VIADD R8, R8, 0xfffffffe ;  /* 0xfffffffe08087836 */ /* 0x000fe40000000000 */
[----:B------:R-:W-:-:S04]  /*2a70*/  IMAD.WIDE.U32 R22, R38, R10, R36 ;  /* 0x0000000a26167225 */ /* 0x000fc800078e0024 */
[----:B------:R-:W-:-:S05]  /*2a80*/  IMAD R11, R39, R10, R11 ;  /* 0x0000000a270b7224 */ /* 0x000fca00078e020b */
[----:B------:R-:W-:-:S07]  /*2a90*/  IADD3 R23, PT, PT, R23, R11, RZ ;  /* 0x0000000b17177210 */ /* 0x000fce0007ffe0ff */
.L_x_2203:
        /* <DEDUP_REMOVED lines=30> */
.L_x_2217:
[----:B------:R-:W-:Y:S01]  /*2c80*/  MOV R18, R6 ;  /* 0x0000000600127202 */ /* 0x000fe20000000f00 */
[----:B------:R-:W-:Y:S01]  /*2c90*/  IMAD.MOV.U32 R19, RZ, RZ, R7 ;  /* 0x000000ffff137224 */ /* 0x000fe200078e0007 */
[----:B------:R-:W-:Y:S01]  /*2ca0*/  MOV R24, R10 ;  /* 0x0000000a00187202 */ /* 0x000fe20000000f00 */
[----:B------:R-:W-:Y:S01]  /*2cb0*/  IMAD.MOV.U32 R21, RZ, RZ, R11 ;  /* 0x000000ffff157224 */ /* 0x000fe200078e000b */
[----:B------:R-:W-:-:S07]  /*2cc0*/  MOV R26, 0x2ce0 ;  /* 0x00002ce0001a7802 */ /* 0x000fce0000000f00 */
[----:B------:R-:W-:Y:S05]  /*2cd0*/  CALL.REL.NOINC `($__internal_51_$__cuda_sm20_rem_s64) ;  /* 0x0000004400307944 */ /* 0x000fea0003c00000 */
.L_x_2218:
[----:B------:R-:W-:Y:S05]  /*2ce0*/  BSYNC.RECONVERGENT B1 ;  /* 0x0000000000017941 */ /* 0x000fea0003800200 */
.L_x_2216:
        /* <DEDUP_REMOVED lines=30> */
.L_x_2220:
[----:B------:R-:W-:Y:S01]  /*2ed0*/  MOV R24, R10 ;  /* 0x0000000a00187202 */ /* 0x000fe20000000f00 */
[----:B------:R-:W-:Y:S01]  /*2ee0*/  IMAD.MOV.U32 R21, RZ, RZ, R11 ;  /* 0x000000ffff157224 */ /* 0x000fe200078e000b */
[----:B------:R-:W-:Y:S01]  /*2ef0*/  MOV R18, R20 ;  /* 0x0000001400127202 */ /* 0x000fe20000000f00 */
[----:B------:R-:W-:Y:S01]  /*2f00*/  IMAD.MOV.U32 R19, RZ, RZ, R9 ;  /* 0x000000ffff137224 */ /* 0x000fe200078e0009 */
[----:B------:R-:W-:-:S07]  /*2f10*/  MOV R26, 0x2f30 ;  /* 0x00002f30001a7802 */ /* 0x000fce0000000f00 */
[----:B------:R-:W-:Y:S05]  /*2f20*/  CALL.REL.NOINC `($__internal_51_$__cuda_sm20_rem_s64) ;  /* 0x00000040009c7944 */ /* 0x000fea0003c00000 */
.L_x_2221:
[----:B------:R-:W-:Y:S05]  /*2f30*/  BSYNC.RECONVERGENT B1 ;  /* 0x0000000000017941 */ /* 0x000fea0003800200 */
.L_x_2219:
[----:B------:R-:W-:Y:S02]  /*2f40*/  IMAD R7, R7, R16, RZ ;  /* 0x0000001007077224 */ /* 0x000fe400078e02ff */
[----:B------:R-:W-:-:S04]  /*2f50*/  IMAD.WIDE.U32 R22, R16, R6, R22 ;  /* 0x0000000610167225 */ /* 0x000fc800078e0016 */
[----:B------:R-:W-:-:S05]  /*2f60*/  IMAD R7, R17, R6, R7 ;  /* 0x0000000611077224 */ /* 0x000fca00078e0207 */
[----:B------:R-:W-:-:S07]  /*2f70*/  IADD3 R23, PT, PT, R23, R7, RZ ;  /* 0x0000000717177210 */ /* 0x000fce0007ffe0ff */
.L_x_2176:
        /* <DEDUP_REMOVED lines=13> */
.L_x_2175:
        /* <DEDUP_REMOVED lines=18> */
.L_x_2249:
        /* <DEDUP_REMOVED lines=30> */
.L_x_2226:
        /* <DEDUP_REMOVED lines=15> */
.L_x_2227:
[----:B------:R-:W-:Y:S05]  /*3440*/  BSYNC.RECONVERGENT B1 ;  /* 0x0000000000017941 */ /* 0x000fea0003800200 */
.L_x_2225:
        /* <DEDUP_REMOVED lines=39> */
.L_x_2229:
        /* <DEDUP_REMOVED lines=17> */
.L_x_2230:
[----:B------:R-:W-:Y:S05]  /*37d0*/  BSYNC.RECONVERGENT B1 ;  /* 0x0000000000017941 */ /* 0x000fea0003800200 */
.L_x_2228:
        /* <DEDUP_REMOVED lines=37> */
.L_x_2232:
        /* <DEDUP_REMOVED lines=17> */
.L_x_2233:
[----:B------:R-:W-:Y:S05]  /*3b40*/  BSYNC.RECONVERGENT B1 ;  /* 0x0000000000017941 */ /* 0x000fea0003800200 */
.L_x_2231:
        /* <DEDUP_REMOVED lines=38> */
.L_x_2235:
[----:B------:R-:W-:Y:S01]  /*3db0*/  IMAD.MOV.U32 R26, RZ, RZ, R20 ;  /* 0x000000ffff1a7224 */ /* 0x000fe200078e0014 */
[----:B------:R-:W-:Y:S01]  /*3dc0*/  MOV R13, R21 ;  /* 0x00000015000d7202 */ /* 0x000fe20000000f00 */
[----:B------:R-:W-:Y:S01]  /*3dd0*/  IMAD.MOV.U32 R14, RZ, RZ, R36 ;  /* 0x000000ffff0e7224 */ /* 0x000fe200078e0024 */
[----:B------:R-:W-:Y:S02]  /*3de0*/  MOV R11, R37 ;  /* 0x00000025000b7202 */ /* 0x000fe40000000f00 */
[----:B------:R-:W-:-:S07]  /*3df0*/  MOV R12, 0x3e10 ;  /* 0x00003e10000c7802 */ /* 0x000fce0000000f00 */
[----:B-1----:R-:W-:Y:S05]  /*3e00*/  CALL.REL.NOINC `($__internal_50_$__cuda_sm20_div_s64) ;  /* 0x0000002c00987944 */ /* 0x002fea0003c00000 */
        /* <DEDUP_REMOVED lines=11> */
.L_x_2236:
[----:B------:R-:W-:Y:S05]  /*3ec0*/  BSYNC.RECONVERGENT B1 ;  /* 0x0000000000017941 */ /* 0x000fea0003800200 */
.L_x_2234:
        /* <DEDUP_REMOVED lines=38> */
.L_x_2238:
        /* <DEDUP_REMOVED lines=17> */
.L_x_2239:
[----:B------:R-:W-:Y:S05]  /*4240*/  BSYNC.RECONVERGENT B1 ;  /* 0x0000000000017941 */ /* 0x000fea0003800200 */
.L_x_2237:
        /* <DEDUP_REMOVED lines=40> */
.L_x_2241:
        /* <DEDUP_REMOVED lines=17> */
.L_x_2242:
[----:B------:R-:W-:Y:S05]  /*45e0*/  BSYNC.RECONVERGENT B1 ;  /* 0x0000000000017941 */ /* 0x000fea0003800200 */
.L_x_2240:
        /* <DEDUP_REMOVED lines=40> */
.L_x_2244:
        /* <DEDUP_REMOVED lines=17> */
.L_x_2245:
[----:B------:R-:W-:Y:S05]  /*4980*/  BSYNC.RECONVERGENT B1 ;  /* 0x0000000000017941 */ /* 0x000fea0003800200 */
.L_x_2243:
        /* <DEDUP_REMOVED lines=38> */
.L_x_2247:
        /* <DEDUP_REMOVED lines=17> */
.L_x_2248:
[----:B------:R-:W-:Y:S05]  /*4d00*/  BSYNC.RECONVERGENT B1 ;  /* 0x0000000000017941 */ /* 0x000fea0003800200 */
.L_x_2246:
        /* <DEDUP_REMOVED lines=15> */
.L_x_2224:
        /* <DEDUP_REMOVED lines=37> */
.L_x_2252:
[----:B------:R-:W-:Y:S01]  /*5050*/  IMAD.MOV.U32 R26, RZ, RZ, R18 ;  /* 0x000000ffff1a7224 */ /* 0x000fe200078e0012 */
[----:B------:R-:W-:Y:S01]  /*5060*/  MOV R13, R19 ;  /* 0x00000013000d7202 */ /* 0x000fe20000000f00 */
[----:B------:R-:W-:Y:S01]  /*5070*/  IMAD.MOV.U32 R14, RZ, RZ, R6 ;  /* 0x000000ffff0e7224 */ /* 0x000fe200078e0006 */
[----:B------:R-:W-:Y:S02]  /*5080*/  MOV R11, R7 ;  /* 0x00000007000b7202 */ /* 0x000fe40000000f00 */
[----:B------:R-:W-:-:S07]  /*5090*/  MOV R12, 0x50b0 ;  /* 0x000050b0000c7802 */ /* 0x000fce0000000f00 */
[----:B------:R-:W-:Y:S05]  /*50a0*/  CALL.REL.NOINC `($__internal_50_$__cuda_sm20_div_s64) ;  /* 0x0000001800f07944 */ /* 0x000fea0003c00000 */
        /* <DEDUP_REMOVED lines=9> */
.L_x_2253:
[----:B------:R-:W-:Y:S05]  /*5140*/  BSYNC.RECONVERGENT B1 ;  /* 0x0000000000017941 */ /* 0x000fea0003800200 */
.L_x_2251:
        /* <DEDUP_REMOVED lines=39> */
.L_x_2255:
        /* <DEDUP_REMOVED lines=17> */
.L_x_2256:
[----:B------:R-:W-:Y:S05]  /*54d0*/  BSYNC.RECONVERGENT B1 ;  /* 0x0000000000017941 */ /* 0x000fea0003800200 */
.L_x_2254:
        /* <DEDUP_REMOVED lines=40> */
.L_x_2258:
        /* <DEDUP_REMOVED lines=17> */
.L_x_2259:
[----:B------:R-:W-:Y:S05]  /*5870*/  BSYNC.RECONVERGENT B1 ;  /* 0x0000000000017941 */ /* 0x000fea0003800200 */
.L_x_2257:
        /* <DEDUP_REMOVED lines=40> */
.L_x_2261:
        /* <DEDUP_REMOVED lines=17> */
.L_x_2262:
[----:B------:R-:W-:Y:S05]  /*5c10*/  BSYNC.RECONVERGENT B1 ;  /* 0x0000000000017941 */ /* 0x000fea0003800200 */
.L_x_2260:
        /* <DEDUP_REMOVED lines=11> */
.L_x_2250:
        /* <DEDUP_REMOVED lines=35> */
.L_x_2265:
[----:B------:R-:W-:Y:S01]  /*5f00*/  IMAD.MOV.U32 R26, RZ, RZ, R18 ;  /* 0x000000ffff1a7224 */ /* 0x000fe200078e0012 */
[----:B------:R-:W-:Y:S01]  /*5f10*/  MOV R13, R19 ;  /* 0x00000013000d7202 */ /* 0x000fe20000000f00 */
[----:B------:R-:W-:Y:S01]  /*5f20*/  IMAD.MOV.U32 R11, RZ, RZ, R5 ;  /* 0x000000ffff0b7224 */ /* 0x000fe200078e0005 */
[----:B------:R-:W-:Y:S02]  /*5f30*/  MOV R14, R4 ;  /* 0x00000004000e7202 */ /* 0x000fe40000000f00 */
[----:B------:R-:W-:-:S07]  /*5f40*/  MOV R12, 0x5f60 ;  /* 0x00005f60000c7802 */ /* 0x000fce0000000f00 */
[----:B------:R-:W-:Y:S05]  /*5f50*/  CALL.REL.NOINC `($__internal_50_$__cuda_sm20_div_s64) ;  /* 0x0000000c00447944 */ /* 0x000fea0003c00000 */
        /* <DEDUP_REMOVED lines=8> */
.L_x_2266:
[----:B------:R-:W-:Y:S05]  /*5fe0*/  BSYNC.RECONVERGENT B1 ;  /* 0x0000000000017941 */ /* 0x000fea0003800200 */
.L_x_2264:
        /* <DEDUP_REMOVED lines=39> */
.L_x_2268:
        /* <DEDUP_REMOVED lines=17> */
.L_x_2269:
[----:B------:R-:W-:Y:S05]  /*6370*/  BSYNC.RECONVERGENT B1 ;  /* 0x0000000000017941 */ /* 0x000fea0003800200 */
.L_x_2267:
        /* <DEDUP_REMOVED lines=11> */
.L_x_2263:
        /* <DEDUP_REMOVED lines=31> */
.L_x_2271:
[----:B------:R-:W-:Y:S02]  /*6620*/  MOV R24, R20 ;  /* 0x0000001400187202 */ /* 0x000fe40000000f00 */
[----:B------:R-:W-:-:S07]  /*6630*/  MOV R26, 0x6650 ;  /* 0x00006650001a7802 */ /* 0x000fce0000000f00 */
[----:B------:R-:W-:Y:S05]  /*6640*/  CALL.REL.NOINC `($__internal_51_$__cuda_sm20_rem_s64) ;  /* 0x0000000800d47944 */ /* 0x000fea0003c00000 */
[----:B------:R-:W-:Y:S01]  /*6650*/  MOV R4, R6 ;  /* 0x0000000600047202 */ /* 0x000fe20000000f00 */
[----:B------:R-:W-:-:S07]  /*6660*/  IMAD.MOV.U32 R5, RZ, RZ, R7 ;  /* 0x000000ffff057224 */ /* 0x000fce00078e0007 */
.L_x_2272:
[----:B------:R-:W-:Y:S05]  /*6670*/  BSYNC.RECONVERGENT B1 ;  /* 0x0000000000017941 */ /* 0x000fea0003800200 */
.L_x_2270:
        /* <DEDUP_REMOVED lines=9> */
.L_x_2223:
[----:B------:R-:W2:Y:S04]  /*6710*/  LDG.E.64 R4, desc[UR12][R8.64] ;  /* 0x0000000c08047981 */ /* 0x000ea8000c1e1b00 */
[----:B--2---:R1:W-:Y:S02]  /*6720*/  STS.64 [R3], R4 ;  /* 0x0000000403007388 */ /* 0x0043e40000000a00 */
.L_x_2222:
[----:B------:R-:W-:Y:S05]  /*6730*/  BSYNC.RECONVERGENT B0 ;  /* 0x0000000000007941 */ /* 0x000fea0003800200 */
.L_x_2174:
[----:B------:R-:W-:Y:S01]  /*6740*/  BAR.SYNC.DEFER_BLOCKING 0x0 ;  /* 0x0000000000007b1d */ /* 0x000fe20000010000 */
[----:B------:R-:W-:-:S13]  /*6750*/  ISETP.GE.U32.AND P0, PT, R2, 0x42, PT ;  /* 0x000000420200780c */ /* 0x000fda0003f06070 */
[----:B------:R-:W-:Y:S05]  /*6760*/  @!P0 BRA `(.L_x_2273) ;  /* 0x0000000000448947 */ /* 0x000fea0003800000 */
.L_x_2276:
        /* <DEDUP_REMOVED lines=8> */
[----:B------:R-:W-:-:S04]  /*67f0*/  ISETP.GT.AND.EX P0, PT, R5, R7, PT, P0 ;  /* 0x000000070500720c */ /* 0x000fc80003f04300 */
[----:B------:R-:W-:Y:S02]  /*6800*/  SEL R4, R4, R6, P0 ;  /* 0x0000000604047207 */ /* 0x000fe40000000000 */
[----:B------:R-:W-:-:S05]  /*6810*/  SEL R5, R5, R7, P0 ;  /* 0x0000000705057207 */ /* 0x000fca0000000000 */
[----:B------:R2:W-:Y:S02]  /*6820*/  STS.64 [R3], R4 ;  /* 0x0000000403007388 */ /* 0x0005e40000000a00 */
.L_x_2275:
[----:B------:R-:W-:Y:S05]  /*6830*/  BSYNC.RECONVERGENT B0 ;  /* 0x0000000000007941 */ /* 0x000fea0003800200 */
.L_x_2274:
[----:B------:R-:W-:Y:S01]  /*6840*/  BAR.SYNC.DEFER_BLOCKING 0x0 ;  /* 0x0000000000007b1d */ /* 0x000fe20000010000 */
[----:B------:R-:W-:Y:S01]  /*6850*/  ISETP.GT.U32.AND P0, PT, R2, 0x83, PT ;  /* 0x000000830200780c */ /* 0x000fe20003f04070 */
[----:B------:R-:W-:-:S12]  /*6860*/  IMAD.MOV.U32 R2, RZ, RZ, R8 ;  /* 0x000000ffff027224 */ /* 0x000fd800078e0008 */
[----:B------:R-:W-:Y:S05]  /*6870*/  @P0 BRA `(.L_x_2276) ;  /* 0xfffffffc00bc0947 */ /* 0x000fea000383ffff */
.L_x_2273:
[----:B------:R-:W-:-:S13]  /*6880*/  ISETP.GT.U32.AND P0, PT, R0, 0x1f, PT ;  /* 0x0000001f0000780c */ /* 0x000fda0003f04070 */
[----:B------:R-:W-:Y:S05]  /*6890*/  @P0 EXIT ;  /* 0x000000000000094d */ /* 0x000fea0003800000 */
[----:B012---:R-:W-:Y:S01]  /*68a0*/  LDS.64 R4, [R3] ;  /* 0x0000000003047984 */ /* 0x007fe20000000a00 */
[----:B------:R-:W-:-:S03]  /*68b0*/  ISETP.NE.AND P1, PT, R0, RZ, PT ;  /* 0x000000ff0000720c */ /* 0x000fc60003f25270 */
        /* <DEDUP_REMOVED lines=59> */
        .weak           $__internal_50_$__cuda_sm20_div_s64
        .type           $__internal_50_$__cuda_sm20_div_s64,@function
        .size           $__internal_50_$__cuda_sm20_div_s64,($__internal_51_$__cuda_sm20_rem_s64 - $__internal_50_$__cuda_sm20_div_s64)
$__internal_50_$__cuda_sm20_div_s64:
        /* <DEDUP_REMOVED lines=82> */
[----:B------:R-:W-:Y:S06]  /*7190*/  RET.REL.NODEC R12 `(contiguous_reduce2_i64) ;  /* 0xffffff8c0c987950 */ /* 0x000fec0003c3ffff */
        .weak           $__internal_51_$__cuda_sm20_rem_s64
        .type           $__internal_51_$__cuda_sm20_rem_s64,@function
        .size           $__internal_51_$__cuda_sm20_rem_s64,(.L_x_3492 - $__internal_51_$__cuda_sm20_rem_s64)
$__internal_51_$__cuda_sm20_rem_s64:
        /* <DEDUP_REMOVED lines=76> */
[----:B------:R-:W-:Y:S06]  /*7660*/  RET.REL.NODEC R26 `(contiguous_reduce2_i64) ;  /* 0xffffff881a647950 */ /* 0x000fec0003c3ffff */
.L_x_2277:
        /* <DEDUP_REMOVED lines=9> */
.L_x_3492:


//--------------------- .text.uncontiguous_reduce_i64 --------------------------
	.section	.text.uncontiguous_reduce_i64,"ax",@progbits
	.align	128
        .global         uncontiguous_reduce_i64
        .type           uncontiguous_reduce_i64,@function
        .size           uncontiguous_reduce_i64,(.L_x_3494 - uncontiguous_reduce_i64)
        .other          uncontiguous_reduce_i64,@"STO_CUDA_ENTRY STV_DEFAULT"
uncontiguous_reduce_i64:
.text.uncontiguous_reduce_i64:
        /* <DEDUP_REMOVED lines=44> */
.L_x_2306:
        /* <DEDUP_REMOVED lines=33> */
.L_x_2283:
[----:B------:R-:W-:Y:S01]  /*04d0*/  MOV R29, R14 ;  /* 0x0000000e001d7202 */ /* 0x000fe20000000f00 */
[----:B------:R-:W-:Y:S01]  /*04e0*/  IMAD.MOV.U32 R26, RZ, RZ, R15 ;  /* 0x000000ffff1a7224 */ /* 0x000fe200078e000f */
[----:B------:R-:W-:Y:S01]  /*04f0*/  MOV R13, R16 ;  /* 0x00000010000d7202 */ /* 0x000fe20000000f00 */
[----:B------:R-:W-:Y:S01]  /*0500*/  IMAD.MOV.U32 R12, RZ, RZ, R17 ;  /* 0x000000ffff0c7224 */ /* 0x000fe200078e0011 */
[----:B------:R-:W-:-:S07]  /*0510*/  MOV R11, 0x530 ;  /* 0x00000530000b7802 */ /* 0x000fce0000000f00 */
[----:B------:R-:W-:Y:S05]  /*0520*/  CALL.REL.NOINC `($__internal_52_$__cuda_sm20_div_s64) ;  /* 0x00000068003c7944 */ /* 0x000fea0003c00000 */
        /* <DEDUP_REMOVED lines=9> */
.L_x_2284:
[----:B------:R-:W-:Y:S05]  /*05c0*/  BSYNC.RECONVERGENT B1 ;  /* 0x0000000000017941 */ /* 0x000fea0003800200 */
.L_x_2282:
        /* <DEDUP_REMOVED lines=36> */
.L_x_2286:
[----:B------:R-:W-:Y:S01]  /*0810*/  MOV R29, R7 ;  /* 0x00000007001d7202 */ /* 0x000fe20000000f00 */
[----:B------:R-:W-:Y:S01]  /*0820*/  IMAD.MOV.U32 R26, RZ, RZ, R8 ;  /* 0x000000ffff1a7224 */ /* 0x000fe200078e0008 */
[----:B------:R-:W-:Y:S01]  /*0830*/  MOV R13, R16 ;  /* 0x00000010000d7202 */ /* 0x000fe20000000f00 */
[----:B------:R-:W-:Y:S01]  /*0840*/  IMAD.MOV.U32 R12, RZ, RZ, R17 ;  /* 0x000000ffff0c7224 */ /* 0x000fe200078e0011 */
[----:B------:R-:W-:-:S07]  /*0850*/  MOV R11, 0x870 ;  /* 0x00000870000b7802 */ /* 0x000fce0000000f00 */
[----:B------:R-:W-:Y:S05]  /*0860*/  CALL.REL.NOINC `($__internal_52_$__cuda_sm20_div_s64) ;  /* 0x00000064006c7944 */ /* 0x000fea0003c00000 */
        /* <DEDUP_REMOVED lines=10> */
.L_x_2287:
[----:B------:R-:W-:Y:S05]  /*0910*/  BSYNC.RECONVERGENT B1 ;  /* 0x0000000000017941 */ /* 0x000fea0003800200 */
.L_x_2285:
        /* <DEDUP_REMOVED lines=37> */
.L_x_2289:
[----:B------:R-:W-:Y:S01]  /*0b70*/  IMAD.MOV.U32 R29, RZ, RZ, R14 ;  /* 0x000000ffff1d7224 */ /* 0x000fe200078e000e */
[----:B------:R-:W-:Y:S01]  /*0b80*/  MOV R26, R15 ;  /* 0x0000000f001a7202 */ /* 0x000fe20000000f00 */
[----:B------:R-:W-:Y:S01]  /*0b90*/  IMAD.MOV.U32 R13, RZ, RZ, R16 ;  /* 0x000000ffff0d7224 */ /* 0x000fe200078e0010 */
[----:B------:R-:W-:Y:S02]  /*0ba0*/  MOV R12, R17 ;  /* 0x00000011000c7202 */ /* 0x000fe40000000f00 */
[----:B------:R-:W-:-:S07]  /*0bb0*/  MOV R11, 0xbd0 ;  /* 0x00000bd0000b7802 */ /* 0x000fce0000000f00 */
[----:B------:R-:W-:Y:S05]  /*0bc0*/  CALL.REL.NOINC `($__internal_52_$__cuda_sm20_div_s64) ;  /* 0x0000006000947944 */ /* 0x000fea0003c00000 */
        /* <DEDUP_REMOVED lines=10> */
.L_x_2290:
[----:B------:R-:W-:Y:S05]  /*0c70*/  BSYNC.RECONVERGENT B1 ;  /* 0x0000000000017941 */ /* 0x000fea0003800200 */
.L_x_2288:
        /* <DEDUP_REMOVED lines=34> */
.L_x_2292:
        /* <DEDUP_REMOVED lines=16> */
.L_x_2293:
[----:B------:R-:W-:Y:S05]  /*0fa0*/  BSYNC.RECONVERGENT B1 ;  /* 0x0000000000017941 */ /* 0x000fea0003800200 */
.L_x_2291:
        /* <DEDUP_REMOVED lines=37> */
.L_x_2295:
[----:B------:R-:W-:Y:S01]  /*1200*/  MOV R29, R14 ;  /* 0x0000000e001d7202 */ /* 0x000fe20000000f00 */
[----:B------:R-:W-:Y:S01]  /*1210*/  IMAD.MOV.U32 R26, RZ, RZ, R15 ;  /* 0x000000ffff1a7224 */ /* 0x000fe200078e000f */
[----:B------:R-:W-:Y:S01]  /*1220*/  MOV R13, R16 ;  /* 0x00000010000d7202 */ /* 0x000fe20000000f00 */
[----:B------:R-:W-:Y:S01]  /*1230*/  IMAD.MOV.U32 R12, RZ, RZ, R17 ;  /* 0x000000ffff0c7224 */ /* 0x000fe200078e0011 */
[----:B------:R-:W-:-:S07]  /*1240*/  MOV R11, 0x1260 ;  /* 0x00001260000b7802 */ /* 0x000fce0000000f00 */
[----:B------:R-:W-:Y:S05]  /*1250*/  CALL.REL.NOINC `($__internal_52_$__cuda_sm20_div_s64) ;  /* 0x0000005800f07944 */ /* 0x000fea0003c00000 */
        /* <DEDUP_REMOVED lines=11> */
.L_x_2296:
[----:B------:R-:W-:Y:S05]  /*1310*/  BSYNC.RECONVERGENT B1 ;  /* 0x0000000000017941 */ /* 0x000fea0003800200 */
.L_x_2294:
        /* <DEDUP_REMOVED lines=35> */
.L_x_2298:
        /* <DEDUP_REMOVED lines=16> */
.L_x_2299:
[----:B------:R-:W-:Y:S05]  /*1650*/  BSYNC.RECONVERGENT B1 ;  /* 0x0000000000017941 */ /* 0x000fea0003800200 */
.L_x_2297:
        /* <DEDUP_REMOVED lines=36> */
.L_x_2301:
        /* <DEDUP_REMOVED lines=17> */
.L_x_2302:
[----:B------:R-:W-:Y:S05]  /*19b0*/  BSYNC.RECONVERGENT B1 ;  /* 0x0000000000017941 */ /* 0x000fea0003800200 */
.L_x_2300:
        /* <DEDUP_REMOVED lines=36> */
.L_x_2304:
        /* <DEDUP_REMOVED lines=17> */
.L_x_2305:
[----:B------:R-:W-:Y:S05]  /*1d10*/  BSYNC.RECONVERGENT B1 ;  /* 0x0000000000017941 */ /* 0x000fea0003800200 */
.L_x_2303:
        /* <DEDUP_REMOVED lines=10> */
.L_x_2281:
        /* <DEDUP_REMOVED lines=36> */
.L_x_2309:
[----:B------:R-:W-:Y:S01]  /*2000*/  IMAD.MOV.U32 R29, RZ, RZ, R14 ;  /* 0x000000ffff1d7224 */ /* 0x000fe200078e000e */
[----:B------:R-:W-:Y:S01]  /*2010*/  MOV R26, R15 ;  /* 0x0000000f001a7202 */ /* 0x000fe20000000f00 */
[----:B------:R-:W-:Y:S01]  /*2020*/  IMAD.MOV.U32 R13, RZ, RZ, R16 ;  /* 0x000000ffff0d7224 */ /* 0x000fe200078e0010 */
[----:B------:R-:W-:Y:S02]  /*2030*/  MOV R12, R17 ;  /* 0x00000011000c7202 */ /* 0x000fe40000000f00 */
[----:B------:R-:W-:-:S07]  /*2040*/  MOV R11, 0x2060 ;  /* 0x00002060000b7802 */ /* 0x000fce0000000f00 */
[----:B------:R-:W-:Y:S05]  /*2050*/  CALL.REL.NOINC `($__internal_52_$__cuda_sm20_div_s64) ;  /* 0x0000004c00707944 */ /* 0x000fea0003c00000 */
        /* <DEDUP_REMOVED lines=9> */
.L_x_2310:
[----:B------:R-:W-:Y:S05]  /*20f0*/  BSYNC.RECONVERGENT B1 ;  /* 0x0000000000017941 */ /* 0x000fea0003800200 */
.L_x_2308:
        /* <DEDUP_REMOVED lines=36> */
.L_x_2312:
[----:B------:R-:W-:Y:S01]  /*2340*/  IMAD.MOV.U32 R29, RZ, RZ, R7 ;  /* 0x000000ffff1d7224 */ /* 0x000fe200078e0007 */
[----:B------:R-:W-:Y:S01]  /*2350*/  MOV R26, R8 ;  /* 0x00000008001a7202 */ /* 0x000fe20000000f00 */
[----:B------:R-:W-:Y:S01]  /*2360*/  IMAD.MOV.U32 R13, RZ, RZ, R16 ;  /* 0x000000ffff0d7224 */ /* 0x000fe200078e0010 */
[----:B------:R-:W-:Y:S02]  /*2370*/  MOV R12, R17 ;  /* 0x00000011000c7202 */ /* 0x000fe40000000f00 */
[----:B------:R-:W-:-:S07]  /*2380*/  MOV R11, 0x23a0 ;  /* 0x000023a0000b7802 */ /* 0x000fce0000000f00 */
[----:B------:R-:W-:Y:S05]  /*2390*/  CALL.REL.NOINC `($__internal_52_$__cuda_sm20_div_s64) ;  /* 0x0000004800a07944 */ /* 0x000fea0003c00000 */
        /* <DEDUP_REMOVED lines=11> */
.L_x_2313:
[----:B------:R-:W-:Y:S05]  /*2450*/  BSYNC.RECONVERGENT B1 ;  /* 0x0000000000017941 */ /* 0x000fea0003800200 */
.L_x_2311:
        /* <DEDUP_REMOVED lines=38> */
.L_x_2315:
        /* <DEDUP_REMOVED lines=16> */
.L_x_2316:
[----:B------:R-:W-:Y:S05]  /*27c0*/  BSYNC.RECONVERGENT B1 ;  /* 0x0000000000017941 */ /* 0x000fea0003800200 */
.L_x_2314:
        /* <DEDUP_REMOVED lines=36> */
.L_x_2318:
        /* <DEDUP_REMOVED lines=16> */
.L_x_2319:
[----:B------:R-:W-:Y:S05]  /*2b10*/  BSYNC.RECONVERGENT B1 ;  /* 0x0000000000017941 */ /* 0x000fea0003800200 */
.L_x_2317:
[----:B------:R-:W-:Y:S01]  /*2b20*/  MOV R34, R20 ;  /* 0x0000001400227202 */ /* 0x000fe20000000f00 */
[----:B------:R-:W-:Y:S02]  /*2b30*/  IMAD R5, R5, R38, RZ ;  /* 0x0000002605057224 */ /* 0x000fe400078e02ff */
[----:B------:R-:W-:Y:S02]  /*2b40*/  VIADD R9, R9, 0xfffffffe ;  /* 0xfffffffe09097836 */ /* 0x000fe40000000000 */
[----:B------:R-:W-:-:S04]  /*2b50*/  IMAD.WIDE.U32 R34, R38, R10, R34 ;  /* 0x0000000a26227225 */ /* 0x000fc800078e0022 */
[----:B------:R-:W-:-:S05]  /*2b60*/  IMAD R5, R39, R10, R5 ;  /* 0x0000000a27057224 */ /* 0x000fca00078e0205 */
[----:B------:R-:W-:Y:S01]  /*2b70*/  IADD3 R6, PT, PT, R35, R5, RZ ;  /* 0x0000000523067210 */ /* 0x000fe20007ffe0ff */
[----:B------:R-:W-:-:S07]  /*2b80*/  IMAD.MOV.U32 R5, RZ, RZ, R34 ;  /* 0x000000ffff057224 */ /* 0x000fce00078e0022 */
.L_x_2307:
        /* <DEDUP_REMOVED lines=31> */
.L_x_2321:
[----:B------:R-:W-:Y:S01]  /*2d80*/  MOV R20, R14 ;  /* 0x0000000e00147202 */ /* 0x000fe20000000f00 */
[----:B------:R-:W-:Y:S01]  /*2d90*/  IMAD.MOV.U32 R24, RZ, RZ, R15 ;  /* 0x000000ffff187224 */ /* 0x000fe200078e000f */
[----:B------:R-:W-:Y:S01]  /*2da0*/  MOV R21, R16 ;  /* 0x0000001000157202 */ /* 0x000fe20000000f00 */
[----:B------:R-:W-:Y:S01]  /*2db0*/  IMAD.MOV.U32 R22, RZ, RZ, R17 ;  /* 0x000000ffff167224 */ /* 0x000fe200078e0011 */
[----:B------:R-:W-:-:S07]  /*2dc0*/  MOV R23, 0x2de0 ;  /* 0x00002de000177802 */ /* 0x000fce0000000f00 */
[----:B------:R-:W-:Y:S05]  /*2dd0*/  CALL.REL.NOINC `($__internal_53_$__cuda_sm20_rem_s64) ;  /* 0x0000004400607944 */ /* 0x000fea0003c00000 */
[----:B------:R-:W-:Y:S01]  /*2de0*/  MOV R10, R12 ;  /* 0x0000000c000a7202 */ /* 0x000fe20000000f00 */
[----:B------:R-:W-:-:S07]  /*2df0*/  IMAD.MOV.U32 R11, RZ, RZ, R13 ;  /* 0x000000ffff0b7224 */ /* 0x000fce00078e000d */
.L_x_2322:
[----:B------:R-:W-:Y:S05]  /*2e00*/  BSYNC.RECONVERGENT B1 ;  /* 0x0000000000017941 */ /* 0x000fea0003800200 */
.L_x_2320:
        /* <DEDUP_REMOVED lines=33> */
.L_x_2324:
[----:B------:R-:W-:Y:S01]  /*3020*/  IMAD.MOV.U32 R21, RZ, RZ, R16 ;  /* 0x000000ffff157224 */ /* 0x000fe200078e0010 */
[----:B------:R-:W-:Y:S01]  /*3030*/  MOV R22, R17 ;  /* 0x0000001100167202 */ /* 0x000fe20000000f00 */
[----:B------:R-:W-:Y:S01]  /*3040*/  IMAD.MOV.U32 R20, RZ, RZ, R7 ;  /* 0x000000ffff147224 */ /* 0x000fe200078e0007 */
[----:B------:R-:W-:Y:S02]  /*3050*/  MOV R24, R8 ;  /* 0x0000000800187202 */ /* 0x000fe40000000f00 */
[----:B------:R-:W-:-:S07]  /*3060*/  MOV R23, 0x3080 ;  /* 0x0000308000177802 */ /* 0x000fce0000000f00 */
[----:B------:R-:W-:Y:S05]  /*3070*/  CALL.REL.NOINC `($__internal_53_$__cuda_sm20_rem_s64) ;  /* 0x0000004000b87944 */ /* 0x000fea0003c00000 */
[----:B------:R-:W-:Y:S01]  /*3080*/  IMAD.MOV.U32 R8, RZ, RZ, R12 ;  /* 0x000000ffff087224 */ /* 0x000fe200078e000c */
[----:B------:R-:W-:-:S07]  /*3090*/  MOV R9, R13 ;  /* 0x0000000d00097202 */ /* 0x000fce0000000f00 */
.L_x_2325:
[----:B------:R-:W-:Y:S05]  /*30a0*/  BSYNC.RECONVERGENT B1 ;  /* 0x0000000000017941 */ /* 0x000fea0003800200 */
.L_x_2323:
[----:B------:R-:W-:Y:S01]  /*30b0*/  MOV R11, R6 ;  /* 0x00000006000b7202 */ /* 0x000fe20000000f00 */
[----:B------:R-:W-:Y:S02]  /*30c0*/  IMAD.MOV.U32 R10, RZ, RZ, R5 ;  /* 0x000000ffff0a7224 */ /* 0x000fe400078e0005 */
[----:B------:R-:W-:Y:S02]  /*30d0*/  IMAD R7, R9, R18, RZ ;  /* 0x0000001209077224 */ /* 0x000fe400078e02ff */
[----:B------:R-:W-:-:S04]  /*30e0*/  IMAD.WIDE.U32 R10, R18, R8, R10 ;  /* 0x00000008120a7225 */ /* 0x000fc800078e000a */
[----:B------:R-:W-:Y:S01]  /*30f0*/  IMAD R7, R19, R8, R7 ;  /* 0x0000000813077224 */ /* 0x000fe200078e0207 */
[----:B------:R-:W-:-:S03]  /*3100*/  MOV R5, R10 ;  /* 0x0000000a00057202 */ /* 0x000fc60000000f00 */
[----:B------:R-:W-:-:S07]  /*3110*/  IMAD.IADD R6, R11, 0x1, R7 ;  /* 0x000000010b067824 */ /* 0x000fce00078e0207 */
.L_x_2280:
        /* <DEDUP_REMOVED lines=13> */
.L_x_2279:
        /* <DEDUP_REMOVED lines=20> */
.L_x_2353:
        /* <DEDUP_REMOVED lines=33> */
.L_x_2330:
[----:B------:R-:W-:Y:S01]  /*3540*/  MOV R29, R15 ;  /* 0x0000000f001d7202 */ /* 0x000fe20000000f00 */
[----:B------:R-:W-:Y:S01]  /*3550*/  IMAD.MOV.U32 R26, RZ, RZ, R14 ;  /* 0x000000ffff1a7224 */ /* 0x000fe200078e000e */
[----:B------:R-:W-:Y:S01]  /*3560*/  MOV R13, R34 ;  /* 0x00000022000d7202 */ /* 0x000fe20000000f00 */
[----:B------:R-:W-:Y:S01]  /*3570*/  IMAD.MOV.U32 R12, RZ, RZ, R35 ;  /* 0x000000ffff0c7224 */ /* 0x000fe200078e0023 */
[----:B------:R-:W-:-:S07]  /*3580*/  MOV R11, 0x35a0 ;  /* 0x000035a0000b7802 */ /* 0x000fce0000000f00 */
[----:B-123--:R-:W-:Y:S05]  /*3590*/  CALL.REL.NOINC `($__internal_52_$__cuda_sm20_div_s64) ;  /* 0x0000003800207944 */ /* 0x00efea0003c00000 */
        /* <DEDUP_REMOVED lines=11> */
.L_x_2331:
[----:B------:R-:W-:Y:S05]  /*3650*/  BSYNC.RECONVERGENT B1 ;  /* 0x0000000000017941 */ /* 0x000fea0003800200 */
.L_x_2329:
        /* <DEDUP_REMOVED lines=39> */
.L_x_2333:
[----:B------:R-:W-:Y:S01]  /*38d0*/  MOV R29, R34 ;  /* 0x00000022001d7202 */ /* 0x000fe20000000f00 */
[----:B------:R-:W-:Y:S01]  /*38e0*/  IMAD.MOV.U32 R26, RZ, RZ, R35 ;  /* 0x000000ffff1a7224 */ /* 0x000fe200078e0023 */
[----:B------:R-:W-:Y:S01]  /*38f0*/  MOV R13, R36 ;  /* 0x00000024000d7202 */ /* 0x000fe20000000f00 */
[----:B------:R-:W-:Y:S01]  /*3900*/  IMAD.MOV.U32 R12, RZ, RZ, R37 ;  /* 0x000000ffff0c7224 */ /* 0x000fe200078e0025 */
[----:B------:R-:W-:-:S07]  /*3910*/  MOV R11, 0x3930 ;  /* 0x00003930000b7802 */ /* 0x000fce0000000f00 */
[----:B-1----:R-:W-:Y:S05]  /*3920*/  CALL.REL.NOINC `($__internal_52_$__cuda_sm20_div_s64) ;  /* 0x00000034003c7944 */ /* 0x002fea0003c00000 */
        /* <DEDUP_REMOVED lines=11> */
.L_x_2334:
[----:B------:R-:W-:Y:S05]  /*39e0*/  BSYNC.RECONVERGENT B1 ;  /* 0x0000000000017941 */ /* 0x000fea0003800200 */
.L_x_2332:
        /* <DEDUP_REMOVED lines=38> */
.L_x_2336:
[----:B------:R-:W-:Y:S01]  /*3c50*/  IMAD.MOV.U32 R29, RZ, RZ, R34 ;  /* 0x000000ffff1d7224 */ /* 0x000fe200078e0022 */
[----:B------:R-:W-:Y:S01]  /*3c60*/  MOV R26, R35 ;  /* 0x00000023001a7202 */ /* 0x000fe20000000f00 */
[----:B------:R-:W-:Y:S01]  /*3c70*/  IMAD.MOV.U32 R13, RZ, RZ, R36 ;  /* 0x000000ffff0d7224 */ /* 0x000fe200078e0024 */
[----:B------:R-:W-:Y:S02]  /*3c80*/  MOV R12, R37 ;  /* 0x00000025000c7202 */ /* 0x000fe40000000f00 */
[----:B------:R-:W-:-:S07]  /*3c90*/  MOV R11, 0x3cb0 ;  /* 0x00003cb0000b7802 */ /* 0x000fce0000000f00 */
[----:B-1----:R-:W-:Y:S05]  /*3ca0*/  CALL.REL.NOINC `($__internal_52_$__cuda_sm20_div_s64) ;  /* 0x00000030005c7944 */ /* 0x002fea0003c00000 */
        /* <DEDUP_REMOVED lines=11> */
.L_x_2337:
[----:B------:R-:W-:Y:S05]  /*3d60*/  BSYNC.RECONVERGENT B1 ;  /* 0x0000000000017941 */ /* 0x000fea0003800200 */
.L_x_2335:
        /* <DEDUP_REMOVED lines=38> */
.L_x_2339:
        /* <DEDUP_REMOVED lines=17> */
.L_x_2340:
[----:B------:R-:W-:Y:S05]  /*40e0*/  BSYNC.RECONVERGENT B1 ;  /* 0x0000000000017941 */ /* 0x000fea0003800200 */
.L_x_2338:
        /* <DEDUP_REMOVED lines=39> */
.L_x_2342:
        /* <DEDUP_REMOVED lines=17> */
.L_x_2343:
[----:B------:R-:W-:Y:S05]  /*4470*/  BSYNC.RECONVERGENT B1 ;  /* 0x0000000000017941 */ /* 0x000fea0003800200 */
.L_x_2341:
        /* <DEDUP_REMOVED lines=38> */
.L_x_2345:
        /* <DEDUP_REMOVED lines=17> */
.L_x_2346:
[----:B------:R-:W-:Y:S05]  /*47f0*/  BSYNC.RECONVERGENT B1 ;  /* 0x0000000000017941 */ /* 0x000fea0003800200 */
.L_x_2344:
        /* <DEDUP_REMOVED lines=38> */
.L_x_2348:
        /* <DEDUP_REMOVED lines=17> */
.L_x_2349:
[----:B------:R-:W-:Y:S05]  /*4b70*/  BSYNC.RECONVERGENT B1 ;  /* 0x0000000000017941 */ /* 0x000fea0003800200 */
.L_x_2347:
        /* <DEDUP_REMOVED lines=36> */
.L_x_2351:
        /* <DEDUP_REMOVED lines=17> */
.L_x_2352:
[----:B------:R-:W-:Y:S05]  /*4ed0*/  BSYNC.RECONVERGENT B1 ;  /* 0x0000000000017941 */ /* 0x000fea0003800200 */
.L_x_2350:
        /* <DEDUP_REMOVED lines=12> */
.L_x_2328:
        /* <DEDUP_REMOVED lines=35> */
.L_x_2356:
[----:B------:R-:W-:Y:S01]  /*51d0*/  IMAD.MOV.U32 R29, RZ, RZ, R15 ;  /* 0x000000ffff1d7224 */ /* 0x000fe200078e000f */
[----:B------:R-:W-:Y:S01]  /*51e0*/  MOV R26, R14 ;  /* 0x0000000e001a7202 */ /* 0x000fe20000000f00 */
[----:B------:R-:W-:Y:S01]  /*51f0*/  IMAD.MOV.U32 R13, RZ, RZ, R16 ;  /* 0x000000ffff0d7224 */ /* 0x000fe200078e0010 */
[----:B------:R-:W-:Y:S02]  /*5200*/  MOV R12, R17 ;  /* 0x00000011000c7202 */ /* 0x000fe40000000f00 */
[----:B------:R-:W-:-:S07]  /*5210*/  MOV R11, 0x5230 ;  /* 0x00005230000b7802 */ /* 0x000fce0000000f00 */
[----:B------:R-:W-:Y:S05]  /*5220*/  CALL.REL.NOINC `($__internal_52_$__cuda_sm20_div_s64) ;  /* 0x0000001800fc7944 */ /* 0x000fea0003c00000 */
        /* <DEDUP_REMOVED lines=11> */
.L_x_2357:
[----:B------:R-:W-:Y:S05]  /*52e0*/  BSYNC.RECONVERGENT B1 ;  /* 0x0000000000017941 */ /* 0x000fea0003800200 */
.L_x_2355:
        /* <DEDUP_REMOVED lines=41> */
.L_x_2359:
        /* <DEDUP_REMOVED lines=17> */
.L_x_2360:
[----:B------:R-:W-:Y:S05]  /*5690*/  BSYNC.RECONVERGENT B1 ;  /* 0x0000000000017941 */ /* 0x000fea0003800200 */
.L_x_2358:
        /* <DEDUP_REMOVED lines=40> */
.L_x_2362:
        /* <DEDUP_REMOVED lines=17> */
.L_x_2363:
[----:B------:R-:W-:Y:S05]  /*5a30*/  BSYNC.RECONVERGENT B1 ;  /* 0x0000000000017941 */ /* 0x000fea0003800200 */
.L_x_2361:
        /* <DEDUP_REMOVED lines=39> */
.L_x_2365:
        /* <DEDUP_REMOVED lines=17> */
.L_x_2366:
[----:B------:R-:W-:Y:S05]  /*5dc0*/  BSYNC.RECONVERGENT B1 ;  /* 0x0000000000017941 */ /* 0x000fea0003800200 */
.L_x_2364:
        /* <DEDUP_REMOVED lines=10> */
.L_x_2354:
        /* <DEDUP_REMOVED lines=34> */
.L_x_2369:
        /* <DEDUP_REMOVED lines=17> */
.L_x_2370:
[----:B------:R-:W-:Y:S05]  /*61a0*/  BSYNC.RECONVERGENT B1 ;  /* 0x0000000000017941 */ /* 0x000fea0003800200 */
.L_x_2368:
        /* <DEDUP_REMOVED lines=41> */
.L_x_2372:
[----:B------:R-:W-:Y:S01]  /*6440*/  MOV R29, R18 ;  /* 0x00000012001d7202 */ /* 0x000fe20000000f00 */
[----:B------:R-:W-:Y:S01]  /*6450*/  IMAD.MOV.U32 R26, RZ, RZ, R19 ;  /* 0x000000ffff1a7224 */ /* 0x000fe200078e0013 */
[----:B------:R-:W-:Y:S02]  /*6460*/  MOV R13, R16 ;  /* 0x00000010000d7202 */ /* 0x000fe40000000f00 */
[----:B------:R-:W-:Y:S02]  /*6470*/  MOV R12, R17 ;  /* 0x00000011000c7202 */ /* 0x000fe40000000f00 */
[----:B------:R-:W-:-:S07]  /*6480*/  MOV R11, 0x64a0 ;  /* 0x000064a0000b7802 */ /* 0x000fce0000000f00 */
[----:B------:R-:W-:Y:S05]  /*6490*/  CALL.REL.NOINC `($__internal_52_$__cuda_sm20_div_s64) ;  /* 0x0000000800607944 */ /* 0x000fea0003c00000 */
        /* <DEDUP_REMOVED lines=11> */
.L_x_2373:
[----:B------:R-:W-:Y:S05]  /*6550*/  BSYNC.RECONVERGENT B1 ;  /* 0x0000000000017941 */ /* 0x000fea0003800200 */
.L_x_2371:
        /* <DEDUP_REMOVED lines=10> */
.L_x_2367:
        /* <DEDUP_REMOVED lines=31> */
.L_x_2375:
[----:B------:R-:W-:Y:S01]  /*67f0*/  MOV R21, R10 ;  /* 0x0000000a00157202 */ /* 0x000fe20000000f00 */
[----:B------:R-:W-:Y:S01]  /*6800*/  IMAD.MOV.U32 R20, RZ, RZ, R15 ;  /* 0x000000ffff147224 */ /* 0x000fe200078e000f */
[----:B------:R-:W-:Y:S02]  /*6810*/  MOV R22, R11 ;  /* 0x0000000b00167202 */ /* 0x000fe40000000f00 */
[----:B------:R-:W-:Y:S02]  /*6820*/  MOV R24, R14 ;  /* 0x0000000e00187202 */ /* 0x000fe40000000f00 */
[----:B------:R-:W-:-:S07]  /*6830*/  MOV R23, 0x6850 ;  /* 0x0000685000177802 */ /* 0x000fce0000000f00 */
[----:B------:R-:W-:Y:S05]  /*6840*/  CALL.REL.NOINC `($__internal_53_$__cuda_sm20_rem_s64) ;  /* 0x0000000800c47944 */ /* 0x000fea0003c00000 */
[----:B------:R-:W-:Y:S01]  /*6850*/  MOV R10, R12 ;  /* 0x0000000c000a7202 */ /* 0x000fe20000000f00 */
[----:B------:R-:W-:-:S07]  /*6860*/  IMAD.MOV.U32 R11, RZ, RZ, R13 ;  /* 0x000000ffff0b7224 */ /* 0x000fce00078e000d */
.L_x_2376:
[----:B------:R-:W-:Y:S05]  /*6870*/  BSYNC.RECONVERGENT B1 ;  /* 0x0000000000017941 */ /* 0x000fea0003800200 */
.L_x_2374:
        /* <DEDUP_REMOVED lines=10> */
.L_x_2327:
[----:B------:R-:W0:Y:S02]  /*6920*/  LDCU.64 UR4, c[0x0][0x388] ;  /* 0x00007100ff0477ac */ /* 0x000e240008000a00 */
[----:B0-----:R-:W-:-:S04]  /*6930*/  LEA R8, P0, R7, UR4, 0x3 ;  /* 0x0000000407087c11 */ /* 0x001fc8000f8018ff */
[----:B------:R-:W-:-:S05]  /*6940*/  LEA.HI.X R9, R7, UR5, R6, 0x3, P0 ;  /* 0x0000000507097c11 */ /* 0x000fca00080f1c06 */
[----:B------:R-:W2:Y:S04]  /*6950*/  LDG.E.64 R6, desc[UR6][R8.64] ;  /* 0x0000000608067981 */ /* 0x000ea8000c1e1b00 */
[----:B--2---:R0:W-:Y:S02]  /*6960*/  STS.64 [R3], R6 ;  /* 0x0000000603007388 */ /* 0x0041e40000000a00 */
.L_x_2326:
[----:B------:R-:W-:Y:S05]  /*6970*/  BSYNC.RECONVERGENT B0 ;  /* 0x0000000000007941 */ /* 0x000fea0003800200 */
.L_x_2278:
[----:B------:R-:W-:Y:S01]  /*6980*/  BAR.SYNC.DEFER_BLOCKING 0x0 ;  /* 0x0000000000007b1d */ /* 0x000fe20000010000 */
[----:B------:R-:W-:-:S13]  /*6990*/  ISETP.GE.U32.AND P0, PT, R4, 0x42, PT ;  /* 0x000000420400780c */ /* 0x000fda0003f06070 */
[----:B------:R-:W-:Y:S05]  /*69a0*/  @!P0 BRA `(.L_x_2377) ;  /* 0x0000000000448947 */ /* 0x000fea0003800000 */
.L_x_2380:
        /* <DEDUP_REMOVED lines=12> */
.L_x_2379:
[----:B------:R-:W-:Y:S05]  /*6a70*/  BSYNC.RECONVERGENT B0 ;  /* 0x0000000000007941 */ /* 0x000fea0003800200 */
.L_x_2378:
[----:B------:R-:W-:Y:S01]  /*6a80*/  BAR.SYNC.DEFER_BLOCKING 0x0 ;  /* 0x0000000000007b1d */ /* 0x000fe20000010000 */
[----:B------:R-:W-:Y:S01]  /*6a90*/  ISETP.GT.U32.AND P0, PT, R4, 0x83, PT ;  /* 0x000000830400780c */ /* 0x000fe20003f04070 */
[----:B------:R-:W-:-:S12]  /*6aa0*/  IMAD.MOV.U32 R4, RZ, RZ, R5 ;  /* 0x000000ffff047224 */ /* 0x000fd800078e0005 */
[----:B------:R-:W-:Y:S05]  /*6ab0*/  @P0 BRA `(.L_x_2380) ;  /* 0xfffffffc00bc0947 */ /* 0x000fea000383ffff */
.L_x_2377:
[----:B------:R-:W-:-:S13]  /*6ac0*/  ISETP.GT.U32.AND P0, PT, R2, 0x1f, PT ;  /* 0x0000001f0200780c */ /* 0x000fda0003f04070 */
[----:B------:R-:W-:Y:S05]  /*6ad0*/  @P0 EXIT ;  /* 0x000000000000094d */ /* 0x000fea0003800000 */
[----:B------:R-:W-:Y:S01]  /*6ae0*/  LDS.64 R4, [R3] ;  /* 0x0000000003047984 */ /* 0x000fe20000000a00 */
[----:B------:R-:W-:-:S03]  /*6af0*/  ISETP.NE.AND P1, PT, R2, RZ, PT ;  /* 0x000000ff0200720c */ /* 0x000fc60003f25270 */
[----:B012---:R-:W0:Y:S02]  /*6b00*/  LDS.64 R6, [R3+0x100] ;  /* 0x0001000003067984 */ /* 0x007e240000000a00 */
        /* <DEDUP_REMOVED lines=49> */
        .weak           $__internal_52_$__cuda_sm20_div_s64
        .type           $__internal_52_$__cuda_sm20_div_s64,@function
        .size           $__internal_52_$__cuda_sm20_div_s64,($__internal_53_$__cuda_sm20_rem_s64 - $__internal_52_$__cuda_sm20_div_s64)
$__internal_52_$__cuda_sm20_div_s64:
        /* <DEDUP_REMOVED lines=83> */
[----:B------:R-:W-:Y:S05]  /*7350*/  RET.REL.NODEC R12 `(uncontiguous_reduce_i64) ;  /* 0xffffff8c0c287950 */ /* 0x000fea0003c3ffff */
        .weak           $__internal_53_$__cuda_sm20_rem_s64
        .type           $__internal_53_$__cuda_sm20_rem_s64,@function
        .size           $__internal_53_$__cuda_sm20_rem_s64,(.L_x_3494 - $__internal_53_$__cuda_sm20_rem_s64)
$__internal_53_$__cuda_sm20_rem_s64:
        /* <DEDUP_REMOVED lines=77> */
[----:B------:R-:W-:Y:S06]  /*7830*/  RET.REL.NODEC R10 `(uncontiguous_reduce_i64) ;  /* 0xffffff840af07950 */ /* 0x000fec0003c3ffff */
.L_x_2381:
        /* <DEDUP_REMOVED lines=12> */
.L_x_3494:


//--------------------- .text.contiguous_reduce_i64 --------------------------
	.section	.text.contiguous_reduce_i64,"ax",@progbits
	.align	128
        .global         contiguous_reduce_i64
        .type           contiguous_reduce_i64,@function
        .size           contiguous_reduce_i64,(.L_x_3572 - contiguous_reduce_i64)
        .other          contiguous_reduce_i64,@"STO_CUDA_ENTRY STV_DEFAULT"
contiguous_reduce_i64:
.text.contiguous_reduce_i64:
        /* <DEDUP_REMOVED lines=19> */
[----:B------:R-:W-:Y:S01]  /*0130*/  UMOV UR4, 0x400 ;  /* 0x0000040000047882 */ /* 0x000fe20000000000 */
[----:B------:R-:W-:Y:S02]  /*0140*/  IMAD.MOV.U32 R10, RZ, RZ, 0x0 ;  /* 0x00000000ff0a7424 */ /* 0x000fe400078e00ff */
[----:B------:R-:W-:Y:S01]  /*0150*/  IMAD.MOV.U32 R11, RZ, RZ, -0x80000000 ;  /* 0x80000000ff0b7424 */ /* 0x000fe200078e00ff */
[----:B0-----:R-:W-:-:S06]  /*0160*/  ULEA UR4, UR5, UR4, 0x18 ;  /* 0x0000000405047291 */ /* 0x001fcc000f8ec0ff */
[----:B------:R-:W-:-:S05]  /*0170*/  LEA R3, R2, UR4, 0x3 ;  /* 0x0000000402037c11 */ /* 0x000fca000f8e18ff */
[----:B------:R0:W-:Y:S01]  /*0180*/  STS.64 [R3], R10 ;  /* 0x0000000a03007388 */ /* 0x0001e20000000a00 */
[----:B------:R-:W-:Y:S01]  /*0190*/  IMAD.U32 R12, RZ, RZ, UR8 ;  /* 0x00000008ff0c7e24 */ /* 0x000fe2000f8e00ff */
[----:B------:R-:W-:Y:S01]  /*01a0*/  BSSY.RECONVERGENT B0, `(.L_x_2382) ;  /* 0x000000f000007945 */ /* 0x000fe20003800200 */
[----:B--2---:R-:W-:-:S04]  /*01b0*/  @!P0 ISETP.GT.U32.AND P1, PT, R4, R6, PT ;  /* 0x000000060400820c */ /* 0x004fc80003f24070 */
[----:B------:R-:W-:-:S04]  /*01c0*/  @!P0 ISETP.GT.AND.EX P1, PT, R5, R7, PT, P1 ;  /* 0x000000070500820c */ /* 0x000fc80003f24310 */
        /* <DEDUP_REMOVED lines=12> */
.L_x_2383:
[----:B------:R-:W-:Y:S05]  /*0290*/  BSYNC.RECONVERGENT B0 ;  /* 0x0000000000007941 */ /* 0x000fea0003800200 */
.L_x_2382:
[----:B------:R-:W-:Y:S01]  /*02a0*/  BAR.SYNC.DEFER_BLOCKING 0x0 ;  /* 0x0000000000007b1d */ /* 0x000fe20000010000 */
[----:B------:R-:W-:-:S13]  /*02b0*/  ISETP.GE.U32.AND P0, PT, R12, 0x42, PT ;  /* 0x000000420c00780c */ /* 0x000fda0003f06070 */
[----:B------:R-:W-:Y:S05]  /*02c0*/  @!P0 BRA `(.L_x_2384) ;  /* 0x0000000000448947 */ /* 0x000fea0003800000 */
.L_x_2387:
        /* <DEDUP_REMOVED lines=8> */
[----:B------:R-:W-:-:S04]  /*0350*/  ISETP.GT.AND.EX P0, PT, R5, R7, PT, P0 ;  /* 0x000000070500720c */ /* 0x000fc80003f04300 */
[----:B------:R-:W-:Y:S02]  /*0360*/  SEL R4, R4, R6, P0 ;  /* 0x0000000604047207 */ /* 0x000fe40000000000 */
[----:B------:R-:W-:-:S05]  /*0370*/  SEL R5, R5, R7, P0 ;  /* 0x0000000705057207 */ /* 0x000fca0000000000 */
[----:B------:R0:W-:Y:S02]  /*0380*/  STS.64 [R3], R4 ;  /* 0x0000000403007388 */ /* 0x0001e40000000a00 */
.L_x_2386:
[----:B------:R-:W-:Y:S05]  /*0390*/  BSYNC.RECONVERGENT B0 ;  /* 0x0000000000007941 */ /* 0x000fea0003800200 */
.L_x_2385:
[----:B------:R-:W-:Y:S01]  /*03a0*/  BAR.SYNC.DEFER_BLOCKING 0x0 ;  /* 0x0000000000007b1d */ /* 0x000fe20000010000 */
[----:B------:R-:W-:Y:S01]  /*03b0*/  ISETP.GT.U32.AND P0, PT, R12, 0x83, PT ;  /* 0x000000830c00780c */ /* 0x000fe20003f04070 */
[----:B------:R-:W-:-:S12]  /*03c0*/  IMAD.MOV.U32 R12, RZ, RZ, R8 ;  /* 0x000000ffff0c7224 */ /* 0x000fd800078e0008 */
[----:B------:R-:W-:Y:S05]  /*03d0*/  @P0 BRA `(.L_x_2387) ;  /* 0xfffffffc00bc0947 */ /* 0x000fea000383ffff */
.L_x_2384:
[----:B------:R-:W-:-:S13]  /*03e0*/  ISETP.GT.U32.AND P0, PT, R2, 0x1f, PT ;  /* 0x0000001f0200780c */ /* 0x000fda0003f04070 */
[----:B------:R-:W-:Y:S05]  /*03f0*/  @P0 EXIT ;  /* 0x000000000000094d */ /* 0x000fea0003800000 */
[----:B01----:R-:W-:Y:S01]  /*0400*/  LDS.64 R4, [R3] ;  /* 0x0000000003047984 */ /* 0x003fe20000000a00 */
        /* <DEDUP_REMOVED lines=51> */
.L_x_2388:
        /* <DEDUP_REMOVED lines=12> */
.L_x_3572:


//--------------------- .text.contiguous_reduce33_i32 --------------------------
	.section	.text.contiguous_reduce33_i32,"ax",@progbits
	.align	128
        .global         contiguous_reduce33_i32
        .type           contiguous_reduce33_i32,@function
        .size           contiguous_reduce33_i32,(.L_x_3573 - contiguous_reduce33_i32)
        .other          contiguous_reduce33_i32,@"STO_CUDA_ENTRY STV_DEFAULT"
contiguous_reduce33_i32:
.text.contiguous_reduce33_i32:
        /* <DEDUP_REMOVED lines=51> */
.L_x_2391:
        /* <DEDUP_REMOVED lines=22> */
[----:B-1----:R-:W-:-:S04]  /*0490*/  VIMNMX3 R13, R0, R13, R14, !PT ;  /* 0x0000000d000d720f */ /* 0x002fc8000780010e */
[----:B---3--:R-:W-:-:S04]  /*04a0*/  VIMNMX3 R13, R13, R18, R16, !PT ;  /* 0x000000120d0d720f */ /* 0x008fc80007800110 */
[----:B----4-:R-:W-:-:S04]  /*04b0*/  VIMNMX3 R13, R13, R20, R19, !PT ;  /* 0x000000140d0d720f */ /* 0x010fc80007800113 */
[----:B--2---:R-:W-:Y:S01]  /*04c0*/  VIMNMX3 R0, R13, R24, R22, !PT ;  /* 0x000000180d00720f */ /* 0x004fe20007800116 */
[----:B------:R-:W-:Y:S06]  /*04d0*/  @P0 BRA `(.L_x_2391) ;  /* 0xfffffffc00940947 */ /* 0x000fec000383ffff */
[----:B------:R-:W-:-:S07]  /*04e0*/  IADD3 R9, PT, PT, R9, 0x1, RZ ;  /* 0x0000000109097810 */ /* 0x000fce0007ffe0ff */
.L_x_2390:
        /* <DEDUP_REMOVED lines=17> */
[----:B-1----:R-:W-:-:S04]  /*0600*/  VIMNMX3 R0, R0, R11, R10, !PT ;  /* 0x0000000b0000720f */ /* 0x002fc8000780010a */
[----:B--2---:R-:W-:-:S07]  /*0610*/  VIMNMX3 R0, R0, R13, R14, !PT ;  /* 0x0000000d0000720f */ /* 0x004fce000780010e */
.L_x_2393:
        /* <DEDUP_REMOVED lines=12> */
[----:B-1----:R-:W-:-:S07]  /*06e0*/  VIMNMX3 R0, R0, R11, R8, !PT ;  /* 0x0000000b0000720f */ /* 0x002fce0007800108 */
.L_x_2394:
[----:B------:R-:W-:-:S04]  /*06f0*/  @!P1 IMAD R6, R9, UR8, RZ ;  /* 0x0000000809069c24 */ /* 0x000fc8000f8e02ff */
[----:B------:R-:W-:-:S05]  /*0700*/  @!P1 IMAD R6, R6, 0x4, R7 ;  /* 0x0000000406069824 */ /* 0x000fca00078e0207 */
[----:B------:R-:W1:Y:S02]  /*0710*/  @!P1 LDS R9, [R6] ;  /* 0x0000000006099984 */ /* 0x000e640000000800 */
[----:B-1----:R-:W-:-:S07]  /*0720*/  @!P1 VIMNMX R0, PT, PT, R0, R9, !PT ;  /* 0x0000000900009248 */ /* 0x002fce0007fe0100 */
.L_x_2392:
[----:B-1----:R1:W-:Y:S02]  /*0730*/  STS [R7], R0 ;  /* 0x0000000007007388 */ /* 0x0023e40000000800 */
.L_x_2389:
        /* <DEDUP_REMOVED lines=8> */
.L_x_2395:
        /* <DEDUP_REMOVED lines=12> */
.L_x_3573:


//--------------------- .text.contiguous_reduce3_i32 --------------------------
	.section	.text.contiguous_reduce3_i32,"ax",@progbits
	.align	128
        .global         contiguous_reduce3_i32
        .type           contiguous_reduce3_i32,@function
        .size           contiguous_reduce3_i32,(.L_x_3496 - contiguous_reduce3_i32)
        .other          contiguous_reduce3_i32,@"STO_CUDA_ENTRY STV_DEFAULT"
contiguous_reduce3_i32:
.text.contiguous_reduce3_i32:
[----:B------:R-:W-:Y:S01]  /*0000*/  LDC R1, c[0x0][0x37c] ;  /* 0x0000df00ff017b82 */ /* 0x000fe20000000800 */
[----:B------:R-:W0:Y:S01]  /*0010*/  S2R R7, SR_TID.Y ;  /* 0x0000000000077919 */ /* 0x000e220000002200 */
[----:B------:R-:W1:Y:S06]  /*0020*/  LDCU UR7, c[0x0][0x360] ;  /* 0x00006c00ff0777ac */ /* 0x000e6c0008000800 */
[----:B------:R-:W0:Y:S01]  /*0030*/  S2UR UR8, SR_CTAID.Y ;  /* 0x00000000000879c3 */ /* 0x000e220000002600 */
[----:B------:R-:W-:Y:S01]  /*0040*/  HFMA2 R9, -RZ, RZ, -0.0 , 0 ;  /* 0x80000000ff097431 */ /* 0x000fe200000001ff */
        /* <DEDUP_REMOVED lines=39> */
.L_x_2414:
        /* <DEDUP_REMOVED lines=27> */
.L_x_2398:
[----:B------:R-:W-:Y:S01]  /*0470*/  IMAD.MOV.U32 R30, RZ, RZ, R32 ;  /* 0x000000ffff1e7224 */ /* 0x000fe200078e0020 */
[----:B------:R-:W-:Y:S01]  /*0480*/  MOV R0, R36 ;  /* 0x0000002400007202 */ /* 0x000fe20000000f00 */
[----:B------:R-:W-:Y:S01]  /*0490*/  IMAD.MOV.U32 R3, RZ, RZ, R37 ;  /* 0x000000ffff037224 */ /* 0x000fe200078e0025 */
[----:B------:R-:W-:-:S07]  /*04a0*/  MOV R8, 0x4c0 ;  /* 0x000004c000087802 */ /* 0x000fce0000000f00 */
[----:B01-3--:R-:W-:Y:S05]  /*04b0*/  CALL.REL.NOINC `($__internal_54_$__cuda_sm20_div_s64) ;  /* 0x0000003000ac7944 */ /* 0x00bfea0003c00000 */
        /* <DEDUP_REMOVED lines=9> */
.L_x_2399:
        /* <DEDUP_REMOVED lines=33> */
.L_x_2400:
[----:B------:R-:W-:Y:S01]  /*0760*/  MOV R0, R36 ;  /* 0x0000002400007202 */ /* 0x000fe20000000f00 */
[----:B------:R-:W-:Y:S01]  /*0770*/  IMAD.MOV.U32 R3, RZ, RZ, R37 ;  /* 0x000000ffff037224 */ /* 0x000fe200078e0025 */
[----:B------:R-:W-:-:S07]  /*0780*/  MOV R8, 0x7a0 ;  /* 0x000007a000087802 */ /* 0x000fce0000000f00 */
[----:B---3--:R-:W-:Y:S05]  /*0790*/  CALL.REL.NOINC `($__internal_54_$__cuda_sm20_div_s64) ;  /* 0x0000002c00f47944 */ /* 0x008fea0003c00000 */
        /* <DEDUP_REMOVED lines=10> */
.L_x_2401:
        /* <DEDUP_REMOVED lines=34> */
.L_x_2402:
[----:B------:R-:W-:Y:S01]  /*0a60*/  MOV R30, R28 ;  /* 0x0000001c001e7202 */ /* 0x000fe20000000f00 */
[----:B------:R-:W-:Y:S01]  /*0a70*/  IMAD.MOV.U32 R0, RZ, RZ, R36 ;  /* 0x000000ffff007224 */ /* 0x000fe200078e0024 */
[----:B------:R-:W-:Y:S02]  /*0a80*/  MOV R3, R37 ;  /* 0x0000002500037202 */ /* 0x000fe40000000f00 */
[----:B------:R-:W-:-:S07]  /*0a90*/  MOV R8, 0xab0 ;  /* 0x00000ab000087802 */ /* 0x000fce0000000f00 */
[----:B---3--:R-:W-:Y:S05]  /*0aa0*/  CALL.REL.NOINC `($__internal_54_$__cuda_sm20_div_s64) ;  /* 0x0000002c00307944 */ /* 0x008fea0003c00000 */
        /* <DEDUP_REMOVED lines=10> */
.L_x_2403:
        /* <DEDUP_REMOVED lines=33> */
.L_x_2404:
[----:B------:R-:W-:Y:S01]  /*0d60*/  MOV R0, R36 ;  /* 0x0000002400007202 */ /* 0x000fe20000000f00 */
[----:B------:R-:W-:Y:S01]  /*0d70*/  IMAD.MOV.U32 R3, RZ, RZ, R37 ;  /* 0x000000ffff037224 */ /* 0x000fe200078e0025 */
[----:B------:R-:W-:-:S07]  /*0d80*/  MOV R8, 0xda0 ;  /* 0x00000da000087802 */ /* 0x000fce0000000f00 */
[----:B---3--:R-:W-:Y:S05]  /*0d90*/  CALL.REL.NOINC `($__internal_54_$__cuda_sm20_div_s64) ;  /* 0x0000002800747944 */ /* 0x008fea0003c00000 */
        /* <DEDUP_REMOVED lines=9> */
.L_x_2405:
        /* <DEDUP_REMOVED lines=34> */
.L_x_2406:
[----:B------:R-:W-:Y:S01]  /*1050*/  IMAD.MOV.U32 R30, RZ, RZ, R28 ;  /* 0x000000ffff1e7224 */ /* 0x000fe200078e001c */
        /* <DEDUP_REMOVED lines=13> */
.L_x_2407:
        /* <DEDUP_REMOVED lines=34> */
.L_x_2408:
        /* <DEDUP_REMOVED lines=14> */
.L_x_2409:
        /* <DEDUP_REMOVED lines=34> */
.L_x_2410:
[----:B------:R-:W-:Y:S01]  /*1650*/  IMAD.MOV.U32 R30, RZ, RZ, R28 ;  /* 0x000000ffff1e7224 */ /* 0x000fe200078e001c */
        /* <DEDUP_REMOVED lines=14> */
.L_x_2411:
        /* <DEDUP_REMOVED lines=34> */
.L_x_2412:
[----:B------:R-:W-:Y:S01]  /*1960*/  MOV R0, R36 ;  /* 0x0000002400007202 */ /* 0x000fe20000000f00 */
[----:B------:R-:W-:Y:S01]  /*1970*/  IMAD.MOV.U32 R3, RZ, RZ, R37 ;  /* 0x000000ffff037224 */ /* 0x000fe200078e0025 */
[----:B------:R-:W-:-:S07]  /*1980*/  MOV R8, 0x19a0 ;  /* 0x000019a000087802 */ /* 0x000fce0000000f00 */
[----:B---3--:R-:W-:Y:S05]  /*1990*/  CALL.REL.NOINC `($__internal_54_$__cuda_sm20_div_s64) ;  /* 0x0000001c00747944 */ /* 0x008fea0003c00000 */
        /* <DEDUP_REMOVED lines=9> */
.L_x_2413:
        /* <DEDUP_REMOVED lines=13> */
.L_x_2397:
        /* <DEDUP_REMOVED lines=33> */
.L_x_2416:
[----:B------:R-:W-:Y:S01]  /*1d10*/  IMAD.MOV.U32 R30, RZ, RZ, R32 ;  /* 0x000000ffff1e7224 */ /* 0x000fe200078e0020 */
[----:B------:R-:W-:Y:S01]  /*1d20*/  MOV R0, R16 ;  /* 0x0000001000007202 */ /* 0x000fe20000000f00 */
[----:B------:R-:W-:Y:S01]  /*1d30*/  IMAD.MOV.U32 R3, RZ, RZ, R17 ;  /* 0x000000ffff037224 */ /* 0x000fe200078e0011 */
[----:B------:R-:W-:-:S07]  /*1d40*/  MOV R8, 0x1d60 ;  /* 0x00001d6000087802 */ /* 0x000fce0000000f00 */
[----:B------:R-:W-:Y:S05]  /*1d50*/  CALL.REL.NOINC `($__internal_54_$__cuda_sm20_div_s64) ;  /* 0x0000001800847944 */ /* 0x000fea0003c00000 */
        /* <DEDUP_REMOVED lines=9> */
.L_x_2417:
        /* <DEDUP_REMOVED lines=35> */
.L_x_2418:
        /* <DEDUP_REMOVED lines=13> */
.L_x_2419:
        /* <DEDUP_REMOVED lines=36> */
.L_x_2420:
[----:B------:R-:W-:Y:S01]  /*2330*/  IMAD.MOV.U32 R30, RZ, RZ, R20 ;  /* 0x000000ffff1e7224 */ /* 0x000fe200078e0014 */
[----:B------:R-:W-:Y:S01]  /*2340*/  MOV R0, R18 ;  /* 0x0000001200007202 */ /* 0x000fe20000000f00 */
[----:B------:R-:W-:Y:S01]  /*2350*/  IMAD.MOV.U32 R3, RZ, RZ, R19 ;  /* 0x000000ffff037224 */ /* 0x000fe200078e0013 */
[----:B------:R-:W-:-:S07]  /*2360*/  MOV R8, 0x2380 ;  /* 0x0000238000087802 */ /* 0x000fce0000000f00 */
[----:B------:R-:W-:Y:S05]  /*2370*/  CALL.REL.NOINC `($__internal_54_$__cuda_sm20_div_s64) ;  /* 0x0000001000fc7944 */ /* 0x000fea0003c00000 */
        /* <DEDUP_REMOVED lines=10> */
.L_x_2421:
        /* <DEDUP_REMOVED lines=37> */
.L_x_2422:
[----:B------:R-:W-:Y:S01]  /*2670*/  IMAD.MOV.U32 R0, RZ, RZ, R18 ;  /* 0x000000ffff007224 */ /* 0x000fe200078e0012 */
[----:B------:R-:W-:Y:S02]  /*2680*/  MOV R3, R19 ;  /* 0x0000001300037202 */ /* 0x000fe40000000f00 */
[----:B------:R-:W-:-:S07]  /*2690*/  MOV R8, 0x26b0 ;  /* 0x000026b000087802 */ /* 0x000fce0000000f00 */
[----:B------:R-:W-:Y:S05]  /*26a0*/  CALL.REL.NOINC `($__internal_54_$__cuda_sm20_div_s64) ;  /* 0x0000001000307944 */ /* 0x000fea0003c00000 */
        /* <DEDUP_REMOVED lines=8> */
.L_x_2423:
        /* <DEDUP_REMOVED lines=10> */
.L_x_2415:
        /* <DEDUP_REMOVED lines=31> */
.L_x_2425:
[----:B------:R-:W-:Y:S01]  /*29c0*/  MOV R30, R32 ;  /* 0x00000020001e7202 */ /* 0x000fe20000000f00 */
[----:B------:R-:W-:Y:S01]  /*29d0*/  IMAD.MOV.U32 R0, RZ, RZ, R16 ;  /* 0x000000ffff007224 */ /* 0x000fe200078e0010 */
[----:B------:R-:W-:Y:S02]  /*29e0*/  MOV R3, R17 ;  /* 0x0000001100037202 */ /* 0x000fe40000000f00 */
        /* <DEDUP_REMOVED lines=11> */
.L_x_2426:
        /* <DEDUP_REMOVED lines=36> */
.L_x_2427:
[----:B------:R-:W-:Y:S02]  /*2ce0*/  MOV R0, R18 ;  /* 0x0000001200007202 */ /* 0x000fe40000000f00 */
        /* <DEDUP_REMOVED lines=11> */
.L_x_2428:
        /* <DEDUP_REMOVED lines=10> */
.L_x_2424:
        /* <DEDUP_REMOVED lines=29> */
.L_x_2429:
[----:B------:R-:W-:-:S07]  /*3010*/  MOV R0, 0x3030 ;  /* 0x0000303000007802 */ /* 0x000fce0000000f00 */
[----:B------:R-:W-:Y:S05]  /*3020*/  CALL.REL.NOINC `($__internal_55_$__cuda_sm20_rem_s64) ;  /* 0x0000000c001c7944 */ /* 0x000fea0003c00000 */
[----:B------:R-:W-:Y:S02]  /*3030*/  MOV R8, R3 ;  /* 0x0000000300087202 */ /* 0x000fe40000000f00 */
[----:B------:R-:W-:-:S07]  /*3040*/  MOV R9, R10 ;  /* 0x0000000a00097202 */ /* 0x000fce0000000f00 */
.L_x_2430:
[----:B------:R-:W0:Y:S02]  /*3050*/  LDC.64 R10, c[0x0][0x398] ;  /* 0x0000e600ff0a7b82 */ /* 0x000e240000000a00 */
[----:B0-----:R-:W-:-:S06]  /*3060*/  IMAD.WIDE.U32 R2, R2, 0x8, R10 ;  /* 0x0000000802027825 */ /* 0x001fcc00078e000a */
[----:B------:R-:W2:Y:S02]  /*3070*/  LDG.E.64 R2, desc[UR10][R2.64] ;  /* 0x0000000a02027981 */ /* 0x000ea4000c1e1b00 */
[-C--:B--2---:R-:W-:Y:S02]  /*3080*/  IMAD R11, R3, R8.reuse, RZ ;  /* 0x00000008030b7224 */ /* 0x084fe400078e02ff */
[----:B------:R-:W-:-:S04]  /*3090*/  IMAD.WIDE.U32 R28, R2, R8, R28 ;  /* 0x00000008021c7225 */ /* 0x000fc800078e001c */
[----:B------:R-:W-:-:S04]  /*30a0*/  IMAD R11, R2, R9, R11 ;  /* 0x00000009020b7224 */ /* 0x000fc800078e020b */
[----:B------:R-:W-:-:S07]  /*30b0*/  IMAD.IADD R29, R29, 0x1, R11 ;  /* 0x000000011d1d7824 */ /* 0x000fce00078e020b */
.L_x_2396:
        /* <DEDUP_REMOVED lines=33> */
.L_x_2433:
        /* <DEDUP_REMOVED lines=22> */
[----:B-1----:R-:W-:-:S04]  /*3430*/  VIMNMX3 R9, R0, R9, R10, !PT ;  /* 0x000000090009720f */ /* 0x002fc8000780010a */
[----:B---3--:R-:W-:-:S04]  /*3440*/  VIMNMX3 R9, R9, R16, R12, !PT ;  /* 0x000000100909720f */ /* 0x008fc8000780010c */
[----:B--2---:R-:W-:-:S04]  /*3450*/  VIMNMX3 R9, R9, R18, R17, !PT ;  /* 0x000000120909720f */ /* 0x004fc80007800111 */
[----:B----4-:R-:W-:Y:S01]  /*3460*/  VIMNMX3 R0, R9, R22, R20, !PT ;  /* 0x000000160900720f */ /* 0x010fe20007800114 */
[----:B------:R-:W-:Y:S06]  /*3470*/  @P0 BRA `(.L_x_2433) ;  /* 0xfffffffc00940947 */ /* 0x000fec000383ffff */
[----:B------:R-:W-:-:S07]  /*3480*/  IADD3 R4, PT, PT, R8, 0x1, RZ ;  /* 0x0000000108047810 */ /* 0x000fce0007ffe0ff */
.L_x_2432:
        /* <DEDUP_REMOVED lines=17> */
[----:B-1----:R-:W-:-:S04]  /*35a0*/  VIMNMX3 R0, R0, R7, R6, !PT ;  /* 0x000000070000720f */ /* 0x002fc80007800106 */
[----:B--2---:R-:W-:-:S07]  /*35b0*/  VIMNMX3 R0, R0, R9, R10, !PT ;  /* 0x000000090000720f */ /* 0x004fce000780010a */
.L_x_2435:
        /* <DEDUP_REMOVED lines=12> */
[----:B-1----:R-:W-:-:S07]  /*3680*/  VIMNMX3 R0, R0, R5, R6, !PT ;  /* 0x000000050000720f */ /* 0x002fce0007800106 */
.L_x_2436:
[----:B------:R-:W-:-:S05]  /*3690*/  @!P1 IMAD R4, R4, UR7, RZ ;  /* 0x0000000704049c24 */ /* 0x000fca000f8e02ff */
[----:B------:R-:W-:-:S05]  /*36a0*/  @!P1 LEA R4, R4, R3, 0x2 ;  /* 0x0000000304049211 */ /* 0x000fca00078e10ff */
[----:B------:R-:W1:Y:S02]  /*36b0*/  @!P1 LDS R5, [R4] ;  /* 0x0000000004059984 */ /* 0x000e640000000800 */
[----:B-1----:R-:W-:-:S07]  /*36c0*/  @!P1 VIMNMX R0, PT, PT, R0, R5, !PT ;  /* 0x0000000500009248 */ /* 0x002fce0007fe0100 */
.L_x_2434:
[----:B-1----:R1:W-:Y:S02]  /*36d0*/  STS [R3], R0 ;  /* 0x0000000003007388 */ /* 0x0023e40000000800 */
.L_x_2431:
        /* <DEDUP_REMOVED lines=9> */
        .weak           $__internal_54_$__cuda_sm20_div_s64
        .type           $__internal_54_$__cuda_sm20_div_s64,@function
        .size           $__internal_54_$__cuda_sm20_div_s64,($__internal_55_$__cuda_sm20_rem_s64 - $__internal_54_$__cuda_sm20_div_s64)
$__internal_54_$__cuda_sm20_div_s64:
        /* <DEDUP_REMOVED lines=82> */
[----:B------:R-:W-:Y:S06]  /*3c90*/  RET.REL.NODEC R8 `(contiguous_reduce3_i32) ;  /* 0xffffffc008d87950 */ /* 0x000fec0003c3ffff */
        .weak           $__internal_55_$__cuda_sm20_rem_s64
        .type           $__internal_55_$__cuda_sm20_rem_s64,@function
        .size           $__internal_55_$__cuda_sm20_rem_s64,(.L_x_3496 - $__internal_55_$__cuda_sm20_rem_s64)
$__internal_55_$__cuda_sm20_rem_s64:
        /* <DEDUP_REMOVED lines=66> */
[----:B------:R-:W-:Y:S06]  /*40c0*/  RET.REL.NODEC R8 `(contiguous_reduce3_i32) ;  /* 0xffffffbc08cc7950 */ /* 0x000fec0003c3ffff */
.L_x_2437:
        /* <DEDUP_REMOVED lines=11> */
.L_x_3496:


//--------------------- .text.contiguous_reduce22_i32 --------------------------
	.section	.text.contiguous_reduce22_i32,"ax",@progbits
	.align	128
        .global         contiguous_reduce22_i32
        .type           contiguous_reduce22_i32,@function
        .size           contiguous_reduce22_i32,(.L_x_3575 - contiguous_reduce22_i32)
        .other          contiguous_reduce22_i32,@"STO_CUDA_ENTRY STV_DEFAULT"
contiguous_reduce22_i32:
.text.contiguous_reduce22_i32:
        /* <DEDUP_REMOVED lines=35> */
[----:B--2---:R-:W-:-:S05]  /*0230*/  @!P0 VIMNMX R7, PT, PT, R8, R13, !PT ;  /* 0x0000000d08078248 */ /* 0x004fca0007fe0100 */
        /* <DEDUP_REMOVED lines=14> */
.L_x_2439:
[----:B------:R-:W-:Y:S05]  /*0320*/  BSYNC.RECONVERGENT B0 ;  /* 0x0000000000007941 */ /* 0x000fea0003800200 */
.L_x_2438:
[----:B------:R-:W-:Y:S06]  /*0330*/  BAR.SYNC.DEFER_BLOCKING 0x0 ;  /* 0x0000000000007b1d */ /* 0x000fec0000010000 */
[----:B------:R-:W-:Y:S05]  /*0340*/  @!P1 BRA `(.L_x_2440) ;  /* 0x00000000002c9947 */ /* 0x000fea0003800000 */
.L_x_2441:
[----:B------:R-:W-:-:S04]  /*0350*/  SHF.R.U32.HI R9, RZ, 0x1, R3 ;  /* 0x00000001ff097819 */ /* 0x000fc80000011603 */
[----:B------:R-:W-:-:S13]  /*0360*/  ISETP.GE.U32.AND P0, PT, R0, R9, PT ;  /* 0x000000090000720c */ /* 0x000fda0003f06070 */
[----:B------:R-:W-:Y:S01]  /*0370*/  @!P0 IMAD R5, R9, 0x4, R2 ;  /* 0x0000000409058824 */ /* 0x000fe200078e0202 */
[----:B------:R-:W-:Y:S05]  /*0380*/  @!P0 LDS R4, [R2] ;  /* 0x0000000002048984 */ /* 0x000fea0000000800 */
[----:B------:R-:W0:Y:S02]  /*0390*/  @!P0 LDS R5, [R5] ;  /* 0x0000000005058984 */ /* 0x000e240000000800 */
[----:B01----:R-:W-:-:S05]  /*03a0*/  @!P0 VIMNMX R7, PT, PT, R4, R5, !PT ;  /* 0x0000000504078248 */ /* 0x003fca0007fe0100 */
[----:B------:R2:W-:Y:S01]  /*03b0*/  @!P0 STS [R2], R7 ;  /* 0x0000000702008388 */ /* 0x0005e20000000800 */
[----:B------:R-:W-:Y:S01]  /*03c0*/  BAR.SYNC.DEFER_BLOCKING 0x0 ;  /* 0x0000000000007b1d */ /* 0x000fe20000010000 */
[----:B------:R-:W-:Y:S01]  /*03d0*/  ISETP.GT.U32.AND P0, PT, R3, 0x83, PT ;  /* 0x000000830300780c */ /* 0x000fe20003f04070 */
[----:B------:R-:W-:-:S12]  /*03e0*/  IMAD.MOV.U32 R3, RZ, RZ, R9 ;  /* 0x000000ffff037224 */ /* 0x000fd800078e0009 */
[----:B--2---:R-:W-:Y:S05]  /*03f0*/  @P0 BRA `(.L_x_2441) ;  /* 0xfffffffc00d40947 */ /* 0x004fea000383ffff */
.L_x_2440:
[----:B------:R-:W-:Y:S05]  /*0400*/  @P2 EXIT ;  /* 0x000000000000294d */ /* 0x000fea0003800000 */
[----:B------:R-:W-:Y:S01]  /*0410*/  LDS R3, [R2] ;  /* 0x0000000002037984 */ /* 0x000fe20000000800 */
[----:B------:R-:W-:-:S03]  /*0420*/  ISETP.NE.AND P0, PT, R0, RZ, PT ;  /* 0x000000ff0000720c */ /* 0x000fc60003f05270 */
[----:B------:R-:W2:Y:S02]  /*0430*/  LDS R4, [R2+0x80] ;  /* 0x0000800002047984 */ /* 0x000ea40000000800 */
[----:B--2---:R-:W-:-:S05]  /*0440*/  VIMNMX R3, PT, PT, R3, R4, !PT ;  /* 0x0000000403037248 */ /* 0x004fca0007fe0100 */
[----:B------:R-:W-:Y:S04]  /*0450*/  STS [R2], R3 ;  /* 0x0000000302007388 */ /* 0x000fe80000000800 */
[----:B------:R-:W-:Y:S04]  /*0460*/  LDS R4, [R2] ;  /* 0x0000000002047984 */ /* 0x000fe80000000800 */
[----:B------:R-:W2:Y:S02]  /*0470*/  LDS R5, [R2+0x40] ;  /* 0x0000400002057984 */ /* 0x000ea40000000800 */
[----:B--2---:R-:W-:-:S05]  /*0480*/  VIMNMX R5, PT, PT, R4, R5, !PT ;  /* 0x0000000504057248 */ /* 0x004fca0007fe0100 */
[----:B------:R-:W-:Y:S04]  /*0490*/  STS [R2], R5 ;  /* 0x0000000502007388 */ /* 0x000fe80000000800 */
[----:B------:R-:W-:Y:S04]  /*04a0*/  LDS R4, [R2] ;  /* 0x0000000002047984 */ /* 0x000fe80000000800 */
[----:B01----:R-:W0:Y:S02]  /*04b0*/  LDS R7, [R2+0x20] ;  /* 0x0000200002077984 */ /* 0x003e240000000800 */
[----:B0-----:R-:W-:-:S05]  /*04c0*/  VIMNMX R7, PT, PT, R4, R7, !PT ;  /* 0x0000000704077248 */ /* 0x001fca0007fe0100 */
[----:B------:R-:W-:Y:S04]  /*04d0*/  STS [R2], R7 ;  /* 0x0000000702007388 */ /* 0x000fe80000000800 */
[----:B------:R-:W-:Y:S04]  /*04e0*/  LDS R4, [R2] ;  /* 0x0000000002047984 */ /* 0x000fe80000000800 */
[----:B------:R-:W0:Y:S02]  /*04f0*/  LDS R9, [R2+0x10] ;  /* 0x0000100002097984 */ /* 0x000e240000000800 */
        /* <DEDUP_REMOVED lines=28> */
.L_x_2442:
        /* <DEDUP_REMOVED lines=12> */
.L_x_3575:


//--------------------- .text.contiguous_reduce2_i32 --------------------------
	.section	.text.contiguous_reduce2_i32,"ax",@progbits
	.align	128
        .global         contiguous_reduce2_i32
        .type           contiguous_reduce2_i32,@function
        .size           contiguous_reduce2_i32,(.L_x_3498 - contiguous_reduce2_i32)
        .other          contiguous_reduce2_i32,@"STO_CUDA_ENTRY STV_DEFAULT"
contiguous_reduce2_i32:
.text.contiguous_reduce2_i32:
[----:B------:R-:W-:Y:S01]  /*0000*/  LDC R1, c[0x0][0x37c] ;  /* 0x0000df00ff017b82 */ /* 0x000fe20000000800 */
[----:B------:R-:W0:Y:S07]  /*0010*/  S2R R0, SR_TID.X ;  /* 0x0000000000007919 */ /* 0x000e2e0000002100 */
[----:B------:R-:W1:Y:S01]  /*0020*/  S2UR UR5, SR_CgaCtaId ;  /* 0x00000000000579c3 */ /* 0x000e620000008800 */
[----:B------:R-:W2:Y:S01]  /*0030*/  LDCU.64 UR8, c[0x0][0x3a8] ;  /* 0x00007500ff0877ac */ /* 0x000ea20008000a00 */
[----:B------:R-:W-:Y:S01]  /*0040*/  HFMA2 R4, -RZ, RZ, -0.0 , 0 ;  /* 0x80000000ff047431 */ /* 0x000fe200000001ff */
        /* <DEDUP_REMOVED lines=42> */
.L_x_2471:
        /* <DEDUP_REMOVED lines=32> */
.L_x_2448:
[----:B------:R-:W-:Y:S01]  /*04f0*/  IMAD.MOV.U32 R26, RZ, RZ, R6 ;  /* 0x000000ffff1a7224 */ /* 0x000fe200078e0006 */
[----:B------:R-:W-:Y:S01]  /*0500*/  MOV R13, R7 ;  /* 0x00000007000d7202 */ /* 0x000fe20000000f00 */
[----:B------:R-:W-:Y:S01]  /*0510*/  IMAD.MOV.U32 R14, RZ, RZ, R34 ;  /* 0x000000ffff0e7224 */ /* 0x000fe200078e0022 */
[----:B------:R-:W-:Y:S02]  /*0520*/  MOV R11, R35 ;  /* 0x00000023000b7202 */ /* 0x000fe40000000f00 */
[----:B------:R-:W-:-:S07]  /*0530*/  MOV R12, 0x550 ;  /* 0x00000550000c7802 */ /* 0x000fce0000000f00 */
[----:B-1----:R-:W-:Y:S05]  /*0540*/  CALL.REL.NOINC `($__internal_56_$__cuda_sm20_div_s64) ;  /* 0x0000006400587944 */ /* 0x002fea0003c00000 */
        /* <DEDUP_REMOVED lines=9> */
.L_x_2449:
[----:B------:R-:W-:Y:S05]  /*05e0*/  BSYNC.RECONVERGENT B1 ;  /* 0x0000000000017941 */ /* 0x000fea0003800200 */
.L_x_2447:
        /* <DEDUP_REMOVED lines=34> */
.L_x_2451:
[----:B------:R-:W-:Y:S01]  /*0810*/  MOV R26, R20 ;  /* 0x00000014001a7202 */ /* 0x000fe20000000f00 */
[----:B------:R-:W-:Y:S01]  /*0820*/  IMAD.MOV.U32 R13, RZ, RZ, R9 ;  /* 0x000000ffff0d7224 */ /* 0x000fe200078e0009 */
[----:B------:R-:W-:Y:S01]  /*0830*/  MOV R14, R34 ;  /* 0x00000022000e7202 */ /* 0x000fe20000000f00 */
[----:B------:R-:W-:Y:S01]  /*0840*/  IMAD.MOV.U32 R11, RZ, RZ, R35 ;  /* 0x000000ffff0b7224 */ /* 0x000fe200078e0023 */
[----:B------:R-:W-:-:S07]  /*0850*/  MOV R12, 0x870 ;  /* 0x00000870000c7802 */ /* 0x000fce0000000f00 */
[----:B------:R-:W-:Y:S05]  /*0860*/  CALL.REL.NOINC `($__internal_56_$__cuda_sm20_div_s64) ;  /* 0x0000006000907944 */ /* 0x000fea0003c00000 */
        /* <DEDUP_REMOVED lines=9> */
.L_x_2452:
[----:B------:R-:W-:Y:S05]  /*0900*/  BSYNC.RECONVERGENT B1 ;  /* 0x0000000000017941 */ /* 0x000fea0003800200 */
.L_x_2450:
        /* <DEDUP_REMOVED lines=33> */
.L_x_2454:
[----:B------:R-:W-:Y:S01]  /*0b20*/  MOV R26, R36 ;  /* 0x00000024001a7202 */ /* 0x000fe20000000f00 */
[----:B------:R-:W-:Y:S01]  /*0b30*/  IMAD.MOV.U32 R13, RZ, RZ, R37 ;  /* 0x000000ffff0d7224 */ /* 0x000fe200078e0025 */
[----:B------:R-:W-:Y:S01]  /*0b40*/  MOV R14, R20 ;  /* 0x00000014000e7202 */ /* 0x000fe20000000f00 */
[----:B------:R-:W-:Y:S01]  /*0b50*/  IMAD.MOV.U32 R11, RZ, RZ, R21 ;  /* 0x000000ffff0b7224 */ /* 0x000fe200078e0015 */
[----:B------:R-:W-:-:S07]  /*0b60*/  MOV R12, 0xb80 ;  /* 0x00000b80000c7802 */ /* 0x000fce0000000f00 */
[----:B------:R-:W-:Y:S05]  /*0b70*/  CALL.REL.NOINC `($__internal_56_$__cuda_sm20_div_s64) ;  /* 0x0000005c00cc7944 */ /* 0x000fea0003c00000 */
        /* <DEDUP_REMOVED lines=10> */
.L_x_2455:
[----:B------:R-:W-:Y:S05]  /*0c20*/  BSYNC.RECONVERGENT B1 ;  /* 0x0000000000017941 */ /* 0x000fea0003800200 */
.L_x_2453:
        /* <DEDUP_REMOVED lines=35> */
.L_x_2457:
[----:B------:R-:W-:Y:S01]  /*0e60*/  IMAD.MOV.U32 R26, RZ, RZ, R34 ;  /* 0x000000ffff1a7224 */ /* 0x000fe200078e0022 */
[----:B------:R-:W-:Y:S01]  /*0e70*/  MOV R13, R35 ;  /* 0x00000023000d7202 */ /* 0x000fe20000000f00 */
[----:B------:R-:W-:Y:S01]  /*0e80*/  IMAD.MOV.U32 R14, RZ, RZ, R20 ;  /* 0x000000ffff0e7224 */ /* 0x000fe200078e0014 */
[----:B------:R-:W-:Y:S02]  /*0e90*/  MOV R11, R21 ;  /* 0x00000015000b7202 */ /* 0x000fe40000000f00 */
[----:B------:R-:W-:-:S07]  /*0ea0*/  MOV R12, 0xec0 ;  /* 0x00000ec0000c7802 */ /* 0x000fce0000000f00 */
[----:B------:R-:W-:Y:S05]  /*0eb0*/  CALL.REL.NOINC `($__internal_56_$__cuda_sm20_div_s64) ;  /* 0x0000005800fc7944 */ /* 0x000fea0003c00000 */
        /* <DEDUP_REMOVED lines=11> */
.L_x_2458:
[----:B------:R-:W-:Y:S05]  /*0f70*/  BSYNC.RECONVERGENT B1 ;  /* 0x0000000000017941 */ /* 0x000fea0003800200 */
.L_x_2456:
        /* <DEDUP_REMOVED lines=36> */
.L_x_2460:
        /* <DEDUP_REMOVED lines=16> */
.L_x_2461:
[----:B------:R-:W-:Y:S05]  /*12c0*/  BSYNC.RECONVERGENT B1 ;  /* 0x0000000000017941 */ /* 0x000fea0003800200 */
.L_x_2459:
        /* <DEDUP_REMOVED lines=35> */
.L_x_2463:
        /* <DEDUP_REMOVED lines=17> */
.L_x_2464:
[----:B------:R-:W-:Y:S05]  /*1610*/  BSYNC.RECONVERGENT B1 ;  /* 0x0000000000017941 */ /* 0x000fea0003800200 */
.L_x_2462:
        /* <DEDUP_REMOVED lines=35> */
.L_x_2466:
        /* <DEDUP_REMOVED lines=16> */
.L_x_2467:
[----:B------:R-:W-:Y:S05]  /*1950*/  BSYNC.RECONVERGENT B1 ;  /* 0x0000000000017941 */ /* 0x000fea0003800200 */
.L_x_2465:
        /* <DEDUP_REMOVED lines=35> */
.L_x_2469:
[----:B------:R-:W-:Y:S01]  /*1b90*/  MOV R26, R34 ;  /* 0x00000022001a7202 */ /* 0x000fe20000000f00 */
[----:B------:R-:W-:Y:S01]  /*1ba0*/  IMAD.MOV.U32 R13, RZ, RZ, R35 ;  /* 0x000000ffff0d7224 */ /* 0x000fe200078e0023 */
[----:B------:R-:W-:Y:S01]  /*1bb0*/  MOV R14, R20 ;  /* 0x00000014000e7202 */ /* 0x000fe20000000f00 */
[----:B------:R-:W-:Y:S01]  /*1bc0*/  IMAD.MOV.U32 R11, RZ, RZ, R21 ;  /* 0x000000ffff0b7224 */ /* 0x000fe200078e0015 */
[----:B------:R-:W-:-:S07]  /*1bd0*/  MOV R12, 0x1bf0 ;  /* 0x00001bf0000c7802 */ /* 0x000fce0000000f00 */
[----:B------:R-:W-:Y:S05]  /*1be0*/  CALL.REL.NOINC `($__internal_56_$__cuda_sm20_div_s64) ;  /* 0x0000004c00b07944 */ /* 0x000fea0003c00000 */
        /* <DEDUP_REMOVED lines=10> */
.L_x_2470:
[----:B------:R-:W-:Y:S05]  /*1c90*/  BSYNC.RECONVERGENT B1 ;  /* 0x0000000000017941 */ /* 0x000fea0003800200 */
.L_x_2468:
        /* <DEDUP_REMOVED lines=8> */
.L_x_2446:
        /* <DEDUP_REMOVED lines=36> */
.L_x_2474:
[----:B------:R-:W-:Y:S01]  /*1f60*/  IMAD.MOV.U32 R26, RZ, RZ, R6 ;  /* 0x000000ffff1a7224 */ /* 0x000fe200078e0006 */
[----:B------:R-:W-:Y:S01]  /*1f70*/  MOV R13, R7 ;  /* 0x00000007000d7202 */ /* 0x000fe20000000f00 */
[----:B------:R-:W-:Y:S01]  /*1f80*/  IMAD.MOV.U32 R14, RZ, RZ, R16 ;  /* 0x000000ffff0e7224 */ /* 0x000fe200078e0010 */
[----:B------:R-:W-:Y:S02]  /*1f90*/  MOV R11, R17 ;  /* 0x00000011000b7202 */ /* 0x000fe40000000f00 */
[----:B------:R-:W-:-:S07]  /*1fa0*/  MOV R12, 0x1fc0 ;  /* 0x00001fc0000c7802 */ /* 0x000fce0000000f00 */
[----:B------:R-:W-:Y:S05]  /*1fb0*/  CALL.REL.NOINC `($__internal_56_$__cuda_sm20_div_s64) ;  /* 0x0000004800bc7944 */ /* 0x000fea0003c00000 */
        /* <DEDUP_REMOVED lines=9> */
.L_x_2475:
[----:B------:R-:W-:Y:S05]  /*2050*/  BSYNC.RECONVERGENT B1 ;  /* 0x0000000000017941 */ /* 0x000fea0003800200 */
.L_x_2473:
        /* <DEDUP_REMOVED lines=34> */
.L_x_2477:
[----:B------:R-:W-:Y:S01]  /*2280*/  IMAD.MOV.U32 R26, RZ, RZ, R20 ;  /* 0x000000ffff1a7224 */ /* 0x000fe200078e0014 */
[----:B------:R-:W-:Y:S01]  /*2290*/  MOV R13, R9 ;  /* 0x00000009000d7202 */ /* 0x000fe20000000f00 */
[----:B------:R-:W-:Y:S01]  /*22a0*/  IMAD.MOV.U32 R14, RZ, RZ, R16 ;  /* 0x000000ffff0e7224 */ /* 0x000fe200078e0010 */
[----:B------:R-:W-:Y:S02]  /*22b0*/  MOV R11, R17 ;  /* 0x00000011000b7202 */ /* 0x000fe40000000f00 */
[----:B------:R-:W-:-:S07]  /*22c0*/  MOV R12, 0x22e0 ;  /* 0x000022e0000c7802 */ /* 0x000fce0000000f00 */
[----:B------:R-:W-:Y:S05]  /*22d0*/  CALL.REL.NOINC `($__internal_56_$__cuda_sm20_div_s64) ;  /* 0x0000004400f47944 */ /* 0x000fea0003c00000 */
        /* <DEDUP_REMOVED lines=11> */
.L_x_2478:
[----:B------:R-:W-:Y:S05]  /*2390*/  BSYNC.RECONVERGENT B1 ;  /* 0x0000000000017941 */ /* 0x000fea0003800200 */
.L_x_2476:
        /* <DEDUP_REMOVED lines=36> */
.L_x_2480:
        /* <DEDUP_REMOVED lines=16> */
.L_x_2481:
[----:B------:R-:W-:Y:S05]  /*26e0*/  BSYNC.RECONVERGENT B1 ;  /* 0x0000000000017941 */ /* 0x000fea0003800200 */
.L_x_2479:
        /* <DEDUP_REMOVED lines=35> */
.L_x_2483:
[----:B------:R-:W-:Y:S01]  /*2920*/  IMAD.MOV.U32 R26, RZ, RZ, R18 ;  /* 0x000000ffff1a7224 */ /* 0x000fe200078e0012 */
[----:B------:R-:W-:Y:S01]  /*2930*/  MOV R13, R19 ;  /* 0x00000013000d7202 */ /* 0x000fe20000000f00 */
[----:B------:R-:W-:Y:S01]  /*2940*/  IMAD.MOV.U32 R14, RZ, RZ, R16 ;  /* 0x000000ffff0e7224 */ /* 0x000fe200078e0010 */
[----:B------:R-:W-:Y:S02]  /*2950*/  MOV R11, R17 ;  /* 0x00000011000b7202 */ /* 0x000fe40000000f00 */
[----:B------:R-:W-:-:S07]  /*2960*/  MOV R12, 0x2980 ;  /* 0x00002980000c7802 */ /* 0x000fce0000000f00 */
[----:B------:R-:W-:Y:S05]  /*2970*/  CALL.REL.NOINC `($__internal_56_$__cuda_sm20_div_s64) ;  /* 0x00000040004c7944 */ /* 0x000fea0003c00000 */
        /* <DEDUP_REMOVED lines=10> */
.L_x_2484:
[----:B------:R-:W-:Y:S05]  /*2a20*/  BSYNC.RECONVERGENT B1 ;  /* 0x0000000000017941 */ /* 0x000fea0003800200 */
.L_x_2482:
[----:B------:R-:W-:Y:S01]  /*2a30*/  IMAD R11, R11, R38, RZ ;  /* 0x000000260b0b7224 */ /* 0x000fe200078e02ff */
[----:B------:R-:W-:Y:S01]  /*2a40*/  IADD3 R8, PT, PT, R8, -0x2, RZ ;  /* 0xfffffffe08087810 */ /* 0x000fe20007ffe0ff */
[----:B------:R-:W-:Y:S02]  /*2a50*/  IMAD.MOV.U32 R36, RZ, RZ, R22 ;  /* 0x000000ffff247224 */ /* 0x000fe400078e0016 */
[-C--:B------:R-:W-:Y:S02]  /*2a60*/  IMAD R11, R39, R10.reuse, R11 ;  /* 0x0000000a270b7224 */ /* 0x080fe400078e020b */
[----:B------:R-:W-:-:S04]  /*2a70*/  IMAD.WIDE.U32 R22, R38, R10, R36 ;  /* 0x0000000a26167225 */ /* 0x000fc800078e0024 */
[----:B------:R-:W-:-:S07]  /*2a80*/  IMAD.IADD R23, R23, 0x1, R11 ;  /* 0x0000000117177824 */ /* 0x000fce00078e020b */
.L_x_2472:
        /* <DEDUP_REMOVED lines=30> */
.L_x_2486:
[----:B------:R-:W-:Y:S01]  /*2c70*/  IMAD.MOV.U32 R18, RZ, RZ, R6 ;  /* 0x000000ffff127224 */ /* 0x000fe200078e0006 */
[----:B------:R-:W-:Y:S01]  /*2c80*/  MOV R19, R7 ;  /* 0x0000000700137202 */ /* 0x000fe20000000f00 */
[----:B------:R-:W-:Y:S01]  /*2c90*/  IMAD.MOV.U32 R24, RZ, RZ, R10 ;  /* 0x000000ffff187224 */ /* 0x000fe200078e000a */
[----:B------:R-:W-:Y:S02]  /*2ca0*/  MOV R21, R11 ;  /* 0x0000000b00157202 */ /* 0x000fe40000000f00 */
[----:B------:R-:W-:-:S07]  /*2cb0*/  MOV R26, 0x2cd0 ;  /* 0x00002cd0001a7802 */ /* 0x000fce0000000f00 */
[----:B------:R-:W-:Y:S05]  /*2cc0*/  CALL.REL.NOINC `($__internal_57_$__cuda_sm20_rem_s64) ;  /* 0x0000004000c47944 */ /* 0x000fea0003c00000 */
.L_x_2487:
[----:B------:R-:W-:Y:S05]  /*2cd0*/  BSYNC.RECONVERGENT B1 ;  /* 0x0000000000017941 */ /* 0x000fea0003800200 */
.L_x_2485:
        /* <DEDUP_REMOVED lines=30> */
.L_x_2489:
[----:B------:R-:W-:Y:S01]  /*2ec0*/  IMAD.MOV.U32 R24, RZ, RZ, R10 ;  /* 0x000000ffff187224 */ /* 0x000fe200078e000a */
[----:B------:R-:W-:Y:S01]  /*2ed0*/  MOV R21, R11 ;  /* 0x0000000b00157202 */ /* 0x000fe20000000f00 */
[----:B------:R-:W-:Y:S01]  /*2ee0*/  IMAD.MOV.U32 R18, RZ, RZ, R20 ;  /* 0x000000ffff127224 */ /* 0x000fe200078e0014 */
[----:B------:R-:W-:Y:S02]  /*2ef0*/  MOV R19, R9 ;  /* 0x0000000900137202 */ /* 0x000fe40000000f00 */
[----:B------:R-:W-:-:S07]  /*2f00*/  MOV R26, 0x2f20 ;  /* 0x00002f20001a7802 */ /* 0x000fce0000000f00 */
[----:B------:R-:W-:Y:S05]  /*2f10*/  CALL.REL.NOINC `($__internal_57_$__cuda_sm20_rem_s64) ;  /* 0x0000004000307944 */ /* 0x000fea0003c00000 */
.L_x_2490:
[----:B------:R-:W-:Y:S05]  /*2f20*/  BSYNC.RECONVERGENT B1 ;  /* 0x0000000000017941 */ /* 0x000fea0003800200 */
.L_x_2488:
[----:B------:R-:W-:Y:S02]  /*2f30*/  IMAD R7, R7, R16, RZ ;  /* 0x0000001007077224 */ /* 0x000fe400078e02ff */
[----:B------:R-:W-:-:S04]  /*2f40*/  IMAD.WIDE.U32 R22, R16, R6, R22 ;  /* 0x0000000610167225 */ /* 0x000fc800078e0016 */
[----:B------:R-:W-:-:S04]  /*2f50*/  IMAD R7, R17, R6, R7 ;  /* 0x0000000611077224 */ /* 0x000fc800078e0207 */
[----:B------:R-:W-:-:S07]  /*2f60*/  IMAD.IADD R23, R23, 0x1, R7 ;  /* 0x0000000117177824 */ /* 0x000fce00078e0207 */
.L_x_2445:
[----:B------:R-:W0:Y:S02]  /*2f70*/  LDCU.64 UR4, c[0x0][0x388] ;  /* 0x00007100ff0477ac */ /* 0x000e240008000a00 */
[----:B0-----:R-:W-:Y:S02]  /*2f80*/  LEA R8, P1, R22, UR4, 0x2 ;  /* 0x0000000416087c11 */ /* 0x001fe4000f8210ff */
[----:B------:R-:W-:Y:S02]  /*2f90*/  LEA R6, P0, R4, UR4, 0x2 ;  /* 0x0000000404067c11 */ /* 0x000fe4000f8010ff */
[----:B------:R-:W-:Y:S02]  /*2fa0*/  LEA.HI.X R9, R22, UR5, R23, 0x2, P1 ;  /* 0x0000000516097c11 */ /* 0x000fe400088f1417 */
[----:B------:R-:W-:-:S04]  /*2fb0*/  LEA.HI.X R7, R4, UR5, R5, 0x2, P0 ;  /* 0x0000000504077c11 */ /* 0x000fc800080f1405 */
[----:B------:R-:W2:Y:S04]  /*2fc0*/  LDG.E R9, desc[UR12][R8.64] ;  /* 0x0000000c08097981 */ /* 0x000ea8000c1e1900 */
[----:B------:R-:W2:Y:S02]  /*2fd0*/  LDG.E R6, desc[UR12][R6.64] ;  /* 0x0000000c06067981 */ /* 0x000ea4000c1e1900 */
[----:B--2---:R-:W-:-:S05]  /*2fe0*/  VIMNMX R4, PT, PT, R6, R9, !PT ;  /* 0x0000000906047248 */ /* 0x004fca0007fe0100 */
[----:B------:R0:W-:Y:S01]  /*2ff0*/  STS [R3], R4 ;  /* 0x0000000403007388 */ /* 0x0001e20000000800 */
[----:B------:R-:W-:Y:S05]  /*3000*/  BRA `(.L_x_2491) ;  /* 0x0000003400b87947 */ /* 0x000fea0003800000 */
.L_x_2444:
        /* <DEDUP_REMOVED lines=18> */
.L_x_2518:
        /* <DEDUP_REMOVED lines=30> */
.L_x_2495:
        /* <DEDUP_REMOVED lines=15> */
.L_x_2496:
[----:B------:R-:W-:Y:S05]  /*3400*/  BSYNC.RECONVERGENT B1 ;  /* 0x0000000000017941 */ /* 0x000fea0003800200 */
.L_x_2494:
        /* <DEDUP_REMOVED lines=39> */
.L_x_2498:
[----:B------:R-:W-:Y:S01]  /*3680*/  IMAD.MOV.U32 R26, RZ, RZ, R36 ;  /* 0x000000ffff1a7224 */ /* 0x000fe200078e0024 */
[----:B------:R-:W-:Y:S01]  /*3690*/  MOV R13, R37 ;  /* 0x00000025000d7202 */ /* 0x000fe20000000f00 */
[----:B------:R-:W-:Y:S01]  /*36a0*/  IMAD.MOV.U32 R14, RZ, RZ, R38 ;  /* 0x000000ffff0e7224 */ /* 0x000fe200078e0026 */
[----:B------:R-:W-:Y:S02]  /*36b0*/  MOV R11, R39 ;  /* 0x00000027000b7202 */ /* 0x000fe40000000f00 */
[----:B------:R-:W-:-:S07]  /*36c0*/  MOV R12, 0x36e0 ;  /* 0x000036e0000c7802 */ /* 0x000fce0000000f00 */
[----:B-1----:R-:W-:Y:S05]  /*36d0*/  CALL.REL.NOINC `($__internal_56_$__cuda_sm20_div_s64) ;  /* 0x0000003000f47944 */ /* 0x002fea0003c00000 */
        /* <DEDUP_REMOVED lines=11> */
.L_x_2499:
[----:B------:R-:W-:Y:S05]  /*3790*/  BSYNC.RECONVERGENT B1 ;  /* 0x0000000000017941 */ /* 0x000fea0003800200 */
.L_x_2497:
        /* <DEDUP_REMOVED lines=37> */
.L_x_2501:
        /* <DEDUP_REMOVED lines=17> */
.L_x_2502:
[----:B------:R-:W-:Y:S05]  /*3b00*/  BSYNC.RECONVERGENT B1 ;  /* 0x0000000000017941 */ /* 0x000fea0003800200 */
.L_x_2500:
        /* <DEDUP_REMOVED lines=38> */
.L_x_2504:
[----:B------:R-:W-:Y:S01]  /*3d70*/  MOV R26, R20 ;  /* 0x00000014001a7202 */ /* 0x000fe20000000f00 */
[----:B------:R-:W-:Y:S01]  /*3d80*/  IMAD.MOV.U32 R13, RZ, RZ, R21 ;  /* 0x000000ffff0d7224 */ /* 0x000fe200078e0015 */
[----:B------:R-:W-:Y:S01]  /*3d90*/  MOV R14, R36 ;  /* 0x00000024000e7202 */ /* 0x000fe20000000f00 */
[----:B------:R-:W-:Y:S01]  /*3da0*/  IMAD.MOV.U32 R11, RZ, RZ, R37 ;  /* 0x000000ffff0b7224 */ /* 0x000fe200078e0025 */
[----:B------:R-:W-:-:S07]  /*3db0*/  MOV R12, 0x3dd0 ;  /* 0x00003dd0000c7802 */ /* 0x000fce0000000f00 */
[----:B-1----:R-:W-:Y:S05]  /*3dc0*/  CALL.REL.NOINC `($__internal_56_$__cuda_sm20_div_s64) ;  /* 0x0000002c00387944 */ /* 0x002fea0003c00000 */
        /* <DEDUP_REMOVED lines=11> */
.L_x_2505:
[----:B------:R-:W-:Y:S05]  /*3e80*/  BSYNC.RECONVERGENT B1 ;  /* 0x0000000000017941 */ /* 0x000fea0003800200 */
.L_x_2503:
        /* <DEDUP_REMOVED lines=38> */
.L_x_2507:
        /* <DEDUP_REMOVED lines=17> */
.L_x_2508:
[----:B------:R-:W-:Y:S05]  /*4200*/  BSYNC.RECONVERGENT B1 ;  /* 0x0000000000017941 */ /* 0x000fea0003800200 */
.L_x_2506:
        /* <DEDUP_REMOVED lines=40> */
.L_x_2510:
        /* <DEDUP_REMOVED lines=17> */
.L_x_2511:
[----:B------:R-:W-:Y:S05]  /*45a0*/  BSYNC.RECONVERGENT B1 ;  /* 0x0000000000017941 */ /* 0x000fea0003800200 */
.L_x_2509:
        /* <DEDUP_REMOVED lines=40> */
.L_x_2513:
        /* <DEDUP_REMOVED lines=17> */
.L_x_2514:
[----:B------:R-:W-:Y:S05]  /*4940*/  BSYNC.RECONVERGENT B1 ;  /* 0x0000000000017941 */ /* 0x000fea0003800200 */
.L_x_2512:
        /* <DEDUP_REMOVED lines=38> */
.L_x_2516:
        /* <DEDUP_REMOVED lines=17> */
.L_x_2517:
[----:B------:R-:W-:Y:S05]  /*4cc0*/  BSYNC.RECONVERGENT B1 ;  /* 0x0000000000017941 */ /* 0x000fea0003800200 */
.L_x_2515:
        /* <DEDUP_REMOVED lines=15> */
.L_x_2493:
        /* <DEDUP_REMOVED lines=37> */
.L_x_2521:
[----:B------:R-:W-:Y:S01]  /*5010*/  MOV R26, R18 ;  /* 0x00000012001a7202 */ /* 0x000fe20000000f00 */
[----:B------:R-:W-:Y:S01]  /*5020*/  IMAD.MOV.U32 R13, RZ, RZ, R19 ;  /* 0x000000ffff0d7224 */ /* 0x000fe200078e0013 */
[----:B------:R-:W-:Y:S01]  /*5030*/  MOV R14, R6 ;  /* 0x00000006000e7202 */ /* 0x000fe20000000f00 */
[----:B------:R-:W-:Y:S01]  /*5040*/  IMAD.MOV.U32 R11, RZ, RZ, R7 ;  /* 0x000000ffff0b7224 */ /* 0x000fe200078e0007 */
[----:B------:R-:W-:-:S07]  /*5050*/  MOV R12, 0x5070 ;  /* 0x00005070000c7802 */ /* 0x000fce0000000f00 */
[----:B------:R-:W-:Y:S05]  /*5060*/  CALL.REL.NOINC `($__internal_56_$__cuda_sm20_div_s64) ;  /* 0x0000001800907944 */ /* 0x000fea0003c00000 */
        /* <DEDUP_REMOVED lines=9> */
.L_x_2522:
[----:B------:R-:W-:Y:S05]  /*5100*/  BSYNC.RECONVERGENT B1 ;  /* 0x0000000000017941 */ /* 0x000fea0003800200 */
.L_x_2520:
        /* <DEDUP_REMOVED lines=39> */
.L_x_2524:
        /* <DEDUP_REMOVED lines=17> */
.L_x_2525:
[----:B------:R-:W-:Y:S05]  /*5490*/  BSYNC.RECONVERGENT B1 ;  /* 0x0000000000017941 */ /* 0x000fea0003800200 */
.L_x_2523:
        /* <DEDUP_REMOVED lines=40> */
.L_x_2527:
[----:B------:R-:W-:Y:S01]  /*5720*/  MOV R26, R18 ;  /* 0x00000012001a7202 */ /* 0x000fe20000000f00 */
[----:B------:R-:W-:Y:S01]  /*5730*/  IMAD.MOV.U32 R14, RZ, RZ, R20 ;  /* 0x000000ffff0e7224 */ /* 0x000fe200078e0014 */
[----:B------:R-:W-:Y:S02]  /*5740*/  MOV R13, R19 ;  /* 0x00000013000d7202 */ /* 0x000fe40000000f00 */
[----:B------:R-:W-:Y:S02]  /*5750*/  MOV R11, R21 ;  /* 0x00000015000b7202 */ /* 0x000fe40000000f00 */
[----:B------:R-:W-:-:S07]  /*5760*/  MOV R12, 0x5780 ;  /* 0x00005780000c7802 */ /* 0x000fce0000000f00 */
[----:B------:R-:W-:Y:S05]  /*5770*/  CALL.REL.NOINC `($__internal_56_$__cuda_sm20_div_s64) ;  /* 0x0000001000cc7944 */ /* 0x000fea0003c00000 */
        /* <DEDUP_REMOVED lines=11> */
.L_x_2528:
[----:B------:R-:W-:Y:S05]  /*5830*/  BSYNC.RECONVERGENT B1 ;  /* 0x0000000000017941 */ /* 0x000fea0003800200 */
.L_x_2526:
        /* <DEDUP_REMOVED lines=40> */
.L_x_2530:
[----:B------:R-:W-:Y:S01]  /*5ac0*/  MOV R26, R18 ;  /* 0x00000012001a7202 */ /* 0x000fe20000000f00 */
[----:B------:R-:W-:Y:S01]  /*5ad0*/  IMAD.MOV.U32 R13, RZ, RZ, R19 ;  /* 0x000000ffff0d7224 */ /* 0x000fe200078e0013 */
[----:B------:R-:W-:Y:S02]  /*5ae0*/  MOV R14, R20 ;  /* 0x00000014000e7202 */ /* 0x000fe40000000f00 */
[----:B------:R-:W-:Y:S02]  /*5af0*/  MOV R11, R21 ;  /* 0x00000015000b7202 */ /* 0x000fe40000000f00 */
[----:B------:R-:W-:-:S07]  /*5b00*/  MOV R12, 0x5b20 ;  /* 0x00005b20000c7802 */ /* 0x000fce0000000f00 */
[----:B------:R-:W-:Y:S05]  /*5b10*/  CALL.REL.NOINC `($__internal_56_$__cuda_sm20_div_s64) ;  /* 0x0000000c00e47944 */ /* 0x000fea0003c00000 */
        /* <DEDUP_REMOVED lines=11> */
.L_x_2531:
[----:B------:R-:W-:Y:S05]  /*5bd0*/  BSYNC.RECONVERGENT B1 ;  /* 0x0000000000017941 */ /* 0x000fea0003800200 */
.L_x_2529:
        /* <DEDUP_REMOVED lines=11> */
.L_x_2519:
        /* <DEDUP_REMOVED lines=35> */
.L_x_2534:
[----:B------:R-:W-:Y:S01]  /*5ec0*/  IMAD.MOV.U32 R26, RZ, RZ, R18 ;  /* 0x000000ffff1a7224 */ /* 0x000fe200078e0012 */
[----:B------:R-:W-:Y:S01]  /*5ed0*/  MOV R13, R19 ;  /* 0x00000013000d7202 */ /* 0x000fe20000000f00 */
[----:B------:R-:W-:Y:S01]  /*5ee0*/  IMAD.MOV.U32 R11, RZ, RZ, R5 ;  /* 0x000000ffff0b7224 */ /* 0x000fe200078e0005 */
[----:B------:R-:W-:Y:S02]  /*5ef0*/  MOV R14, R4 ;  /* 0x00000004000e7202 */ /* 0x000fe40000000f00 */
        /* <DEDUP_REMOVED lines=10> */
.L_x_2535:
[----:B------:R-:W-:Y:S05]  /*5fa0*/  BSYNC.RECONVERGENT B1 ;  /* 0x0000000000017941 */ /* 0x000fea0003800200 */
.L_x_2533:
        /* <DEDUP_REMOVED lines=39> */
.L_x_2537:
        /* <DEDUP_REMOVED lines=17> */
.L_x_2538:
[----:B------:R-:W-:Y:S05]  /*6330*/  BSYNC.RECONVERGENT B1 ;  /* 0x0000000000017941 */ /* 0x000fea0003800200 */
.L_x_2536:
        /* <DEDUP_REMOVED lines=11> */
.L_x_2532:
        /* <DEDUP_REMOVED lines=31> */
.L_x_2540:
[----:B------:R-:W-:Y:S02]  /*65e0*/  MOV R24, R20 ;  /* 0x0000001400187202 */ /* 0x000fe40000000f00 */
[----:B------:R-:W-:-:S07]  /*65f0*/  MOV R26, 0x6610 ;  /* 0x00006610001a7802 */ /* 0x000fce0000000f00 */
[----:B------:R-:W-:Y:S05]  /*6600*/  CALL.REL.NOINC `($__internal_57_$__cuda_sm20_rem_s64) ;  /* 0x0000000800747944 */ /* 0x000fea0003c00000 */
[----:B------:R-:W-:Y:S01]  /*6610*/  MOV R4, R6 ;  /* 0x0000000600047202 */ /* 0x000fe20000000f00 */
[----:B------:R-:W-:-:S07]  /*6620*/  IMAD.MOV.U32 R5, RZ, RZ, R7 ;  /* 0x000000ffff057224 */ /* 0x000fce00078e0007 */
.L_x_2541:
[----:B------:R-:W-:Y:S05]  /*6630*/  BSYNC.RECONVERGENT B1 ;  /* 0x0000000000017941 */ /* 0x000fea0003800200 */
.L_x_2539:
        /* <DEDUP_REMOVED lines=9> */
.L_x_2492:
[----:B------:R-:W2:Y:S04]  /*66d0*/  LDG.E R8, desc[UR12][R8.64] ;  /* 0x0000000c08087981 */ /* 0x000ea8000c1e1900 */
[----:B--2---:R1:W-:Y:S02]  /*66e0*/  STS [R3], R8 ;  /* 0x0000000803007388 */ /* 0x0043e40000000800 */
.L_x_2491:
[----:B------:R-:W-:Y:S05]  /*66f0*/  BSYNC.RECONVERGENT B0 ;  /* 0x0000000000007941 */ /* 0x000fea0003800200 */
.L_x_2443:
[----:B------:R-:W-:Y:S01]  /*6700*/  BAR.SYNC.DEFER_BLOCKING 0x0 ;  /* 0x0000000000007b1d */ /* 0x000fe20000010000 */
[----:B------:R-:W-:Y:S02]  /*6710*/  ISETP.GE.U32.AND P0, PT, R2, 0x42, PT ;  /* 0x000000420200780c */ /* 0x000fe40003f06070 */
[----:B------:R-:W-:-:S11]  /*6720*/  ISETP.GT.U32.AND P1, PT, R0, 0x1f, PT ;  /* 0x0000001f0000780c */ /* 0x000fd60003f24070 */
[----:B------:R-:W-:Y:S05]  /*6730*/  @!P0 BRA `(.L_x_2542) ;  /* 0x00000000002c8947 */ /* 0x000fea0003800000 */
.L_x_2543:
[----:B------:R-:W-:-:S04]  /*6740*/  SHF.R.U32.HI R6, RZ, 0x1, R2 ;  /* 0x00000001ff067819 */ /* 0x000fc80000011602 */
[----:B------:R-:W-:-:S13]  /*6750*/  ISETP.GE.U32.AND P0, PT, R0, R6, PT ;  /* 0x000000060000720c */ /* 0x000fda0003f06070 */
[----:B------:R-:W-:Y:S01]  /*6760*/  @!P0 LEA R5, R6, R3, 0x2 ;  /* 0x0000000306058211 */ /* 0x000fe200078e10ff */
[----:B0-----:R-:W-:Y:S05]  /*6770*/  @!P0 LDS R4, [R3] ;  /* 0x0000000003048984 */ /* 0x001fea0000000800 */
[----:B------:R-:W0:Y:S02]  /*6780*/  @!P0 LDS R5, [R5] ;  /* 0x0000000005058984 */ /* 0x000e240000000800 */
[----:B0-----:R-:W-:-:S05]  /*6790*/  @!P0 VIMNMX R4, PT, PT, R4, R5, !PT ;  /* 0x0000000504048248 */ /* 0x001fca0007fe0100 */
[----:B------:R2:W-:Y:S01]  /*67a0*/  @!P0 STS [R3], R4 ;  /* 0x0000000403008388 */ /* 0x0005e20000000800 */
[----:B------:R-:W-:Y:S01]  /*67b0*/  BAR.SYNC.DEFER_BLOCKING 0x0 ;  /* 0x0000000000007b1d */ /* 0x000fe20000010000 */
[----:B------:R-:W-:Y:S01]  /*67c0*/  ISETP.GT.U32.AND P0, PT, R2, 0x83, PT ;  /* 0x000000830200780c */ /* 0x000fe20003f04070 */
[----:B------:R-:W-:-:S12]  /*67d0*/  IMAD.MOV.U32 R2, RZ, RZ, R6 ;  /* 0x000000ffff027224 */ /* 0x000fd800078e0006 */
[----:B--2---:R-:W-:Y:S05]  /*67e0*/  @P0 BRA `(.L_x_2543) ;  /* 0xfffffffc00d40947 */ /* 0x004fea000383ffff */
.L_x_2542:
[----:B------:R-:W-:Y:S05]  /*67f0*/  @P1 EXIT ;  /* 0x000000000000194d */ /* 0x000fea0003800000 */
[----:B------:R-:W-:Y:S01]  /*6800*/  LDS R2, [R3] ;  /* 0x0000000003027984 */ /* 0x000fe20000000800 */
[----:B------:R-:W-:-:S03]  /*6810*/  ISETP.NE.AND P0, PT, R0, RZ, PT ;  /* 0x000000ff0000720c */ /* 0x000fc60003f05270 */
[----:B------:R-:W2:Y:S02]  /*6820*/  LDS R5, [R3+0x80] ;  /* 0x0000800003057984 */ /* 0x000ea40000000800 */
[----:B--2---:R-:W-:-:S05]  /*6830*/  VIMNMX R2, PT, PT, R2, R5, !PT ;  /* 0x0000000502027248 */ /* 0x004fca0007fe0100 */
[----:B------:R-:W-:Y:S04]  /*6840*/  STS [R3], R2 ;  /* 0x0000000203007388 */ /* 0x000fe80000000800 */
[----:B0-----:R-:W-:Y:S04]  /*6850*/  LDS R4, [R3] ;  /* 0x0000000003047984 */ /* 0x001fe80000000800 */
        /* <DEDUP_REMOVED lines=8> */
[----:B-1----:R-:W0:Y:S02]  /*68e0*/  LDS R8, [R3+0x10] ;  /* 0x0000100003087984 */ /* 0x002e240000000800 */
        /* <DEDUP_REMOVED lines=28> */
        .weak           $__internal_56_$__cuda_sm20_div_s64
        .type           $__internal_56_$__cuda_sm20_div_s64,@function
        .size           $__internal_56_$__cuda_sm20_div_s64,($__internal_57_$__cuda_sm20_rem_s64 - $__internal_56_$__cuda_sm20_div_s64)
$__internal_56_$__cuda_sm20_div_s64:
        /* <DEDUP_REMOVED lines=82> */
[----:B------:R-:W-:Y:S06]  /*6fd0*/  RET.REL.NODEC R12 `(contiguous_reduce2_i32) ;  /* 0xffffff900c087950 */ /* 0x000fec0003c3ffff */
        .weak           $__internal_57_$__cuda_sm20_rem_s64
        .type           $__internal_57_$__cuda_sm20_rem_s64,@function
        .size           $__internal_57_$__cuda_sm20_rem_s64,(.L_x_3498 - $__internal_57_$__cuda_sm20_rem_s64)
$__internal_57_$__cuda_sm20_rem_s64:
        /* <DEDUP_REMOVED lines=76> */
[----:B------:R-:W-:Y:S06]  /*74a0*/  RET.REL.NODEC R26 `(contiguous_reduce2_i32) ;  /* 0xffffff881ad47950 */ /* 0x000fec0003c3ffff */
.L_x_2544:
        /* <DEDUP_REMOVED lines=13> */
.L_x_3498:


//--------------------- .text.uncontiguous_reduce_i32 --------------------------
	.section	.text.uncontiguous_reduce_i32,"ax",@progbits
	.align	128
        .global         uncontiguous_reduce_i32
        .type           uncontiguous_reduce_i32,@function
        .size           uncontiguous_reduce_i32,(.L_x_3500 - uncontiguous_reduce_i32)
        .other          uncontiguous_reduce_i32,@"STO_CUDA_ENTRY STV_DEFAULT"
uncontiguous_reduce_i32:
.text.uncontiguous_reduce_i32:
[----:B------:R-:W-:Y:S01]  /*0000*/  LDC R1, c[0x0][0x37c] ;  /* 0x0000df00ff017b82 */ /* 0x000fe20000000800 */
[----:B------:R-:W0:Y:S07]  /*0010*/  S2R R0, SR_CTAID.X ;  /* 0x0000000000007919 */ /* 0x000e2e0000002500 */
[----:B------:R-:W1:Y:S01]  /*0020*/  S2UR UR5, SR_CgaCtaId ;  /* 0x00000000000579c3 */ /* 0x000e620000008800 */
[----:B------:R-:W2:Y:S01]  /*0030*/  LDCU UR8, c[0x0][0x360] ;  /* 0x00006c00ff0877ac */ /* 0x000ea20008000800 */
[----:B------:R-:W-:Y:S01]  /*0040*/  HFMA2 R6, -RZ, RZ, -0.0 , 0 ;  /* 0x80000000ff067431 */ /* 0x000fe200000001ff */
        /* <DEDUP_REMOVED lines=24> */
[----:B------:R-:W-:Y:S02]  /*01d0*/  HFMA2 R6, -RZ, RZ, 0, 0 ;  /* 0x00000000ff067431 */ /* 0x000fe400000001ff */
[----:B------:R-:W-:Y:S01]  /*01e0*/  IMAD.MOV.U32 R8, RZ, RZ, RZ ;  /* 0x000000ffff087224 */ /* 0x000fe200078e00ff */
[----:B------:R-:W-:Y:S01]  /*01f0*/  MOV R15, RZ ;  /* 0x000000ff000f7202 */ /* 0x000fe20000000f00 */
[----:B------:R-:W-:Y:S01]  /*0200*/  IMAD.MOV.U32 R5, RZ, RZ, RZ ;  /* 0x000000ffff057224 */ /* 0x000fe200078e00ff */
[----:B------:R-:W-:Y:S01]  /*0210*/  MOV R28, RZ ;  /* 0x000000ff001c7202 */ /* 0x000fe20000000f00 */
[----:B------:R-:W-:-:S06]  /*0220*/  IMAD.MOV.U32 R27, RZ, RZ, RZ ;  /* 0x000000ffff1b7224 */ /* 0x000fcc00078e00ff */
[----:B------:R-:W-:Y:S05]  /*0230*/  @!P0 BRA `(.L_x_2548) ;  /* 0x0000001800d88947 */ /* 0x000fea0003800000 */
[----:B------:R-:W0:Y:S01]  /*0240*/  LDC.64 R18, c[0x0][0x390] ;  /* 0x0000e400ff127b82 */ /* 0x000e220000000a00 */
[C---:B------:R-:W-:Y:S01]  /*0250*/  LOP3.LUT R10, R11.reuse, 0xfffffffc, RZ, 0xc0, !PT ;  /* 0xfffffffc0b0a7812 */ /* 0x040fe200078ec0ff */
[----:B------:R-:W-:Y:S01]  /*0260*/  VIADD R9, R11, 0xfffffffe ;  /* 0xfffffffe0b097836 */ /* 0x000fe20000000000 */
[----:B------:R-:W-:Y:S01]  /*0270*/  MOV R5, RZ ;  /* 0x000000ff00057202 */ /* 0x000fe20000000f00 */
[----:B------:R-:W-:Y:S01]  /*0280*/  IMAD.MOV.U32 R6, RZ, RZ, RZ ;  /* 0x000000ffff067224 */ /* 0x000fe200078e00ff */
[----:B------:R-:W-:-:S07]  /*0290*/  IADD3 R10, PT, PT, -R10, RZ, RZ ;  /* 0x000000ff0a0a7210 */ /* 0x000fce0007ffe1ff */
.L_x_2573:
        /* <DEDUP_REMOVED lines=33> */
.L_x_2550:
[----:B------:R-:W-:Y:S01]  /*04b0*/  MOV R29, R14 ;  /* 0x0000000e001d7202 */ /* 0x000fe20000000f00 */
[----:B------:R-:W-:Y:S01]  /*04c0*/  IMAD.MOV.U32 R26, RZ, RZ, R15 ;  /* 0x000000ffff1a7224 */ /* 0x000fe200078e000f */
[----:B------:R-:W-:Y:S01]  /*04d0*/  MOV R13, R16 ;  /* 0x00000010000d7202 */ /* 0x000fe20000000f00 */
[----:B------:R-:W-:Y:S01]  /*04e0*/  IMAD.MOV.U32 R12, RZ, RZ, R17 ;  /* 0x000000ffff0c7224 */ /* 0x000fe200078e0011 */
[----:B------:R-:W-:-:S07]  /*04f0*/  MOV R11, 0x510 ;  /* 0x00000510000b7802 */ /* 0x000fce0000000f00 */
[----:B------:R-:W-:Y:S05]  /*0500*/  CALL.REL.NOINC `($__internal_58_$__cuda_sm20_div_s64) ;  /* 0x0000006400d07944 */ /* 0x000fea0003c00000 */
        /* <DEDUP_REMOVED lines=9> */
.L_x_2551:
[----:B------:R-:W-:Y:S05]  /*05a0*/  BSYNC.RECONVERGENT B1 ;  /* 0x0000000000017941 */ /* 0x000fea0003800200 */
.L_x_2549:
        /* <DEDUP_REMOVED lines=36> */
.L_x_2553:
[----:B------:R-:W-:Y:S01]  /*07f0*/  MOV R29, R7 ;  /* 0x00000007001d7202 */ /* 0x000fe20000000f00 */
[----:B------:R-:W-:Y:S01]  /*0800*/  IMAD.MOV.U32 R26, RZ, RZ, R8 ;  /* 0x000000ffff1a7224 */ /* 0x000fe200078e0008 */
[----:B------:R-:W-:Y:S01]  /*0810*/  MOV R13, R16 ;  /* 0x00000010000d7202 */ /* 0x000fe20000000f00 */
[----:B------:R-:W-:Y:S01]  /*0820*/  IMAD.MOV.U32 R12, RZ, RZ, R17 ;  /* 0x000000ffff0c7224 */ /* 0x000fe200078e0011 */
[----:B------:R-:W-:-:S07]  /*0830*/  MOV R11, 0x850 ;  /* 0x00000850000b7802 */ /* 0x000fce0000000f00 */
[----:B------:R-:W-:Y:S05]  /*0840*/  CALL.REL.NOINC `($__internal_58_$__cuda_sm20_div_s64) ;  /* 0x0000006400007944 */ /* 0x000fea0003c00000 */
        /* <DEDUP_REMOVED lines=10> */
.L_x_2554:
[----:B------:R-:W-:Y:S05]  /*08f0*/  BSYNC.RECONVERGENT B1 ;  /* 0x0000000000017941 */ /* 0x000fea0003800200 */
.L_x_2552:
        /* <DEDUP_REMOVED lines=37> */
.L_x_2556:
[----:B------:R-:W-:Y:S01]  /*0b50*/  IMAD.MOV.U32 R29, RZ, RZ, R14 ;  /* 0x000000ffff1d7224 */ /* 0x000fe200078e000e */
[----:B------:R-:W-:Y:S01]  /*0b60*/  MOV R26, R15 ;  /* 0x0000000f001a7202 */ /* 0x000fe20000000f00 */
[----:B------:R-:W-:Y:S01]  /*0b70*/  IMAD.MOV.U32 R13, RZ, RZ, R16 ;  /* 0x000000ffff0d7224 */ /* 0x000fe200078e0010 */
[----:B------:R-:W-:Y:S02]  /*0b80*/  MOV R12, R17 ;  /* 0x00000011000c7202 */ /* 0x000fe40000000f00 */
[----:B------:R-:W-:-:S07]  /*0b90*/  MOV R11, 0xbb0 ;  /* 0x00000bb0000b7802 */ /* 0x000fce0000000f00 */
[----:B------:R-:W-:Y:S05]  /*0ba0*/  CALL.REL.NOINC `($__internal_58_$__cuda_sm20_div_s64) ;  /* 0x0000006000287944 */ /* 0x000fea0003c00000 */
        /* <DEDUP_REMOVED lines=10> */
.L_x_2557:
[----:B------:R-:W-:Y:S05]  /*0c50*/  BSYNC.RECONVERGENT B1 ;  /* 0x0000000000017941 */ /* 0x000fea0003800200 */
.L_x_2555:
        /* <DEDUP_REMOVED lines=34> */
.L_x_2559:
        /* <DEDUP_REMOVED lines=16> */
.L_x_2560:
[----:B------:R-:W-:Y:S05]  /*0f80*/  BSYNC.RECONVERGENT B1 ;  /* 0x0000000000017941 */ /* 0x000fea0003800200 */
.L_x_2558:
        /* <DEDUP_REMOVED lines=37> */
.L_x_2562:
[----:B------:R-:W-:Y:S01]  /*11e0*/  MOV R29, R14 ;  /* 0x0000000e001d7202 */ /* 0x000fe20000000f00 */
[----:B------:R-:W-:Y:S01]  /*11f0*/  IMAD.MOV.U32 R26, RZ, RZ, R15 ;  /* 0x000000ffff1a7224 */ /* 0x000fe200078e000f */
[----:B------:R-:W-:Y:S01]  /*1200*/  MOV R13, R16 ;  /* 0x00000010000d7202 */ /* 0x000fe20000000f00 */
[----:B------:R-:W-:Y:S01]  /*1210*/  IMAD.MOV.U32 R12, RZ, RZ, R17 ;  /* 0x000000ffff0c7224 */ /* 0x000fe200078e0011 */
[----:B------:R-:W-:-:S07]  /*1220*/  MOV R11, 0x1240 ;  /* 0x00001240000b7802 */ /* 0x000fce0000000f00 */
[----:B------:R-:W-:Y:S05]  /*1230*/  CALL.REL.NOINC `($__internal_58_$__cuda_sm20_div_s64) ;  /* 0x0000005800847944 */ /* 0x000fea0003c00000 */
        /* <DEDUP_REMOVED lines=11> */
.L_x_2563:
[----:B------:R-:W-:Y:S05]  /*12f0*/  BSYNC.RECONVERGENT B1 ;  /* 0x0000000000017941 */ /* 0x000fea0003800200 */
.L_x_2561:
        /* <DEDUP_REMOVED lines=35> */
.L_x_2565:
        /* <DEDUP_REMOVED lines=16> */
.L_x_2566:
[----:B------:R-:W-:Y:S05]  /*1630*/  BSYNC.RECONVERGENT B1 ;  /* 0x0000000000017941 */ /* 0x000fea0003800200 */
.L_x_2564:
        /* <DEDUP_REMOVED lines=36> */
.L_x_2568:
        /* <DEDUP_REMOVED lines=17> */
.L_x_2569:
[----:B------:R-:W-:Y:S05]  /*1990*/  BSYNC.RECONVERGENT B1 ;  /* 0x0000000000017941 */ /* 0x000fea0003800200 */
.L_x_2567:
        /* <DEDUP_REMOVED lines=36> */
.L_x_2571:
        /* <DEDUP_REMOVED lines=17> */
.L_x_2572:
[----:B------:R-:W-:Y:S05]  /*1cf0*/  BSYNC.RECONVERGENT B1 ;  /* 0x0000000000017941 */ /* 0x000fea0003800200 */
.L_x_2570:
        /* <DEDUP_REMOVED lines=10> */
.L_x_2548:
        /* <DEDUP_REMOVED lines=36> */
.L_x_2576:
[----:B------:R-:W-:Y:S01]  /*1fe0*/  IMAD.MOV.U32 R29, RZ, RZ, R14 ;  /* 0x000000ffff1d7224 */ /* 0x000fe200078e000e */
[----:B------:R-:W-:Y:S01]  /*1ff0*/  MOV R26, R15 ;  /* 0x0000000f001a7202 */ /* 0x000fe20000000f00 */
[----:B------:R-:W-:Y:S01]  /*2000*/  IMAD.MOV.U32 R13, RZ, RZ, R16 ;  /* 0x000000ffff0d7224 */ /* 0x000fe200078e0010 */
[----:B------:R-:W-:Y:S02]  /*2010*/  MOV R12, R17 ;  /* 0x00000011000c7202 */ /* 0x000fe40000000f00 */
[----:B------:R-:W-:-:S07]  /*2020*/  MOV R11, 0x2040 ;  /* 0x00002040000b7802 */ /* 0x000fce0000000f00 */
[----:B------:R-:W-:Y:S05]  /*2030*/  CALL.REL.NOINC `($__internal_58_$__cuda_sm20_div_s64) ;  /* 0x0000004c00047944 */ /* 0x000fea0003c00000 */
        /* <DEDUP_REMOVED lines=9> */
.L_x_2577:
[----:B------:R-:W-:Y:S05]  /*20d0*/  BSYNC.RECONVERGENT B1 ;  /* 0x0000000000017941 */ /* 0x000fea0003800200 */
.L_x_2575:
        /* <DEDUP_REMOVED lines=36> */
.L_x_2579:
[----:B------:R-:W-:Y:S01]  /*2320*/  IMAD.MOV.U32 R29, RZ, RZ, R7 ;  /* 0x000000ffff1d7224 */ /* 0x000fe200078e0007 */
[----:B------:R-:W-:Y:S01]  /*2330*/  MOV R26, R8 ;  /* 0x00000008001a7202 */ /* 0x000fe20000000f00 */
[----:B------:R-:W-:Y:S01]  /*2340*/  IMAD.MOV.U32 R13, RZ, RZ, R16 ;  /* 0x000000ffff0d7224 */ /* 0x000fe200078e0010 */
[----:B------:R-:W-:Y:S02]  /*2350*/  MOV R12, R17 ;  /* 0x00000011000c7202 */ /* 0x000fe40000000f00 */
[----:B------:R-:W-:-:S07]  /*2360*/  MOV R11, 0x2380 ;  /* 0x00002380000b7802 */ /* 0x000fce0000000f00 */
[----:B------:R-:W-:Y:S05]  /*2370*/  CALL.REL.NOINC `($__internal_58_$__cuda_sm20_div_s64) ;  /* 0x0000004800347944 */ /* 0x000fea0003c00000 */
        /* <DEDUP_REMOVED lines=11> */
.L_x_2580:
[----:B------:R-:W-:Y:S05]  /*2430*/  BSYNC.RECONVERGENT B1 ;  /* 0x0000000000017941 */ /* 0x000fea0003800200 */
.L_x_2578:
        /* <DEDUP_REMOVED lines=38> */
.L_x_2582:
        /* <DEDUP_REMOVED lines=16> */
.L_x_2583:
[----:B------:R-:W-:Y:S05]  /*27a0*/  BSYNC.RECONVERGENT B1 ;  /* 0x0000000000017941 */ /* 0x000fea0003800200 */
.L_x_2581:
        /* <DEDUP_REMOVED lines=36> */
.L_x_2585:
        /* <DEDUP_REMOVED lines=16> */
.L_x_2586:
[----:B------:R-:W-:Y:S05]  /*2af0*/  BSYNC.RECONVERGENT B1 ;  /* 0x0000000000017941 */ /* 0x000fea0003800200 */
.L_x_2584:
[----:B------:R-:W-:Y:S01]  /*2b00*/  MOV R34, R20 ;  /* 0x0000001400227202 */ /* 0x000fe20000000f00 */
[----:B------:R-:W-:Y:S02]  /*2b10*/  IMAD R5, R5, R38, RZ ;  /* 0x0000002605057224 */ /* 0x000fe400078e02ff */
[----:B------:R-:W-:Y:S02]  /*2b20*/  VIADD R9, R9, 0xfffffffe ;  /* 0xfffffffe09097836 */ /* 0x000fe40000000000 */
[----:B------:R-:W-:-:S04]  /*2b30*/  IMAD.WIDE.U32 R34, R38, R10, R34 ;  /* 0x0000000a26227225 */ /* 0x000fc800078e0022 */
[----:B------:R-:W-:-:S05]  /*2b40*/  IMAD R5, R39, R10, R5 ;  /* 0x0000000a27057224 */ /* 0x000fca00078e0205 */
[----:B------:R-:W-:Y:S01]  /*2b50*/  IADD3 R6, PT, PT, R35, R5, RZ ;  /* 0x0000000523067210 */ /* 0x000fe20007ffe0ff */
[----:B------:R-:W-:-:S07]  /*2b60*/  IMAD.MOV.U32 R5, RZ, RZ, R34 ;  /* 0x000000ffff057224 */ /* 0x000fce00078e0022 */
.L_x_2574:
        /* <DEDUP_REMOVED lines=31> */
.L_x_2588:
[----:B------:R-:W-:Y:S01]  /*2d60*/  MOV R20, R14 ;  /* 0x0000000e00147202 */ /* 0x000fe20000000f00 */
[----:B------:R-:W-:Y:S01]  /*2d70*/  IMAD.MOV.U32 R24, RZ, RZ, R15 ;  /* 0x000000ffff187224 */ /* 0x000fe200078e000f */
[----:B------:R-:W-:Y:S01]  /*2d80*/  MOV R21, R16 ;  /* 0x0000001000157202 */ /* 0x000fe20000000f00 */
[----:B------:R-:W-:Y:S01]  /*2d90*/  IMAD.MOV.U32 R22, RZ, RZ, R17 ;  /* 0x000000ffff167224 */ /* 0x000fe200078e0011 */
[----:B------:R-:W-:-:S07]  /*2da0*/  MOV R23, 0x2dc0 ;  /* 0x00002dc000177802 */ /* 0x000fce0000000f00 */
[----:B------:R-:W-:Y:S05]  /*2db0*/  CALL.REL.NOINC `($__internal_59_$__cuda_sm20_rem_s64) ;  /* 0x0000004000f47944 */ /* 0x000fea0003c00000 */
[----:B------:R-:W-:Y:S01]  /*2dc0*/  MOV R10, R12 ;  /* 0x0000000c000a7202 */ /* 0x000fe20000000f00 */
[----:B------:R-:W-:-:S07]  /*2dd0*/  IMAD.MOV.U32 R11, RZ, RZ, R13 ;  /* 0x000000ffff0b7224 */ /* 0x000fce00078e000d */
.L_x_2589:
[----:B------:R-:W-:Y:S05]  /*2de0*/  BSYNC.RECONVERGENT B1 ;  /* 0x0000000000017941 */ /* 0x000fea0003800200 */
.L_x_2587:
        /* <DEDUP_REMOVED lines=33> */
.L_x_2591:
[----:B------:R-:W-:Y:S01]  /*3000*/  IMAD.MOV.U32 R21, RZ, RZ, R16 ;  /* 0x000000ffff157224 */ /* 0x000fe200078e0010 */
[----:B------:R-:W-:Y:S01]  /*3010*/  MOV R22, R17 ;  /* 0x0000001100167202 */ /* 0x000fe20000000f00 */
[----:B------:R-:W-:Y:S01]  /*3020*/  IMAD.MOV.U32 R20, RZ, RZ, R7 ;  /* 0x000000ffff147224 */ /* 0x000fe200078e0007 */
[----:B------:R-:W-:Y:S02]  /*3030*/  MOV R24, R8 ;  /* 0x0000000800187202 */ /* 0x000fe40000000f00 */
[----:B------:R-:W-:-:S07]  /*3040*/  MOV R23, 0x3060 ;  /* 0x0000306000177802 */ /* 0x000fce0000000f00 */
[----:B------:R-:W-:Y:S05]  /*3050*/  CALL.REL.NOINC `($__internal_59_$__cuda_sm20_rem_s64) ;  /* 0x00000040004c7944 */ /* 0x000fea0003c00000 */
[----:B------:R-:W-:Y:S01]  /*3060*/  IMAD.MOV.U32 R8, RZ, RZ, R12 ;  /* 0x000000ffff087224 */ /* 0x000fe200078e000c */
[----:B------:R-:W-:-:S07]  /*3070*/  MOV R9, R13 ;  /* 0x0000000d00097202 */ /* 0x000fce0000000f00 */
.L_x_2592:
[----:B------:R-:W-:Y:S05]  /*3080*/  BSYNC.RECONVERGENT B1 ;  /* 0x0000000000017941 */ /* 0x000fea0003800200 */
.L_x_2590:
[----:B------:R-:W-:Y:S01]  /*3090*/  MOV R11, R6 ;  /* 0x00000006000b7202 */ /* 0x000fe20000000f00 */
[----:B------:R-:W-:Y:S02]  /*30a0*/  IMAD.MOV.U32 R10, RZ, RZ, R5 ;  /* 0x000000ffff0a7224 */ /* 0x000fe400078e0005 */
[----:B------:R-:W-:Y:S02]  /*30b0*/  IMAD R7, R9, R18, RZ ;  /* 0x0000001209077224 */ /* 0x000fe400078e02ff */
[----:B------:R-:W-:-:S04]  /*30c0*/  IMAD.WIDE.U32 R10, R18, R8, R10 ;  /* 0x00000008120a7225 */ /* 0x000fc800078e000a */
[----:B------:R-:W-:Y:S01]  /*30d0*/  IMAD R7, R19, R8, R7 ;  /* 0x0000000813077224 */ /* 0x000fe200078e0207 */
[----:B------:R-:W-:-:S03]  /*30e0*/  MOV R5, R10 ;  /* 0x0000000a00057202 */ /* 0x000fc60000000f00 */
[----:B------:R-:W-:-:S07]  /*30f0*/  IMAD.IADD R6, R11, 0x1, R7 ;  /* 0x000000010b067824 */ /* 0x000fce00078e0207 */
.L_x_2547:
        /* <DEDUP_REMOVED lines=10> */
.L_x_2546:
        /* <DEDUP_REMOVED lines=20> */
.L_x_2620:
        /* <DEDUP_REMOVED lines=33> */
.L_x_2597:
[----:B------:R-:W-:Y:S01]  /*34f0*/  MOV R29, R15 ;  /* 0x0000000f001d7202 */ /* 0x000fe20000000f00 */
[----:B------:R-:W-:Y:S01]  /*3500*/  IMAD.MOV.U32 R26, RZ, RZ, R14 ;  /* 0x000000ffff1a7224 */ /* 0x000fe200078e000e */
[----:B------:R-:W-:Y:S01]  /*3510*/  MOV R13, R34 ;  /* 0x00000022000d7202 */ /* 0x000fe20000000f00 */
[----:B------:R-:W-:Y:S01]  /*3520*/  IMAD.MOV.U32 R12, RZ, RZ, R35 ;  /* 0x000000ffff0c7224 */ /* 0x000fe200078e0023 */
[----:B------:R-:W-:-:S07]  /*3530*/  MOV R11, 0x3550 ;  /* 0x00003550000b7802 */ /* 0x000fce0000000f00 */
[----:B-123--:R-:W-:Y:S05]  /*3540*/  CALL.REL.NOINC `($__internal_58_$__cuda_sm20_div_s64) ;  /* 0x0000003400c07944 */ /* 0x00efea0003c00000 */
        /* <DEDUP_REMOVED lines=11> */
.L_x_2598:
[----:B------:R-:W-:Y:S05]  /*3600*/  BSYNC.RECONVERGENT B1 ;  /* 0x0000000000017941 */ /* 0x000fea0003800200 */
.L_x_2596:
        /* <DEDUP_REMOVED lines=39> */
.L_x_2600:
[----:B------:R-:W-:Y:S01]  /*3880*/  MOV R29, R34 ;  /* 0x00000022001d7202 */ /* 0x000fe20000000f00 */
[----:B------:R-:W-:Y:S01]  /*3890*/  IMAD.MOV.U32 R26, RZ, RZ, R35 ;  /* 0x000000ffff1a7224 */ /* 0x000fe200078e0023 */
[----:B------:R-:W-:Y:S01]  /*38a0*/  MOV R13, R36 ;  /* 0x00000024000d7202 */ /* 0x000fe20000000f00 */
[----:B------:R-:W-:Y:S01]  /*38b0*/  IMAD.MOV.U32 R12, RZ, RZ, R37 ;  /* 0x000000ffff0c7224 */ /* 0x000fe200078e0025 */
[----:B------:R-:W-:-:S07]  /*38c0*/  MOV R11, 0x38e0 ;  /* 0x000038e0000b7802 */ /* 0x000fce0000000f00 */
[----:B-1----:R-:W-:Y:S05]  /*38d0*/  CALL.REL.NOINC `($__internal_58_$__cuda_sm20_div_s64) ;  /* 0x0000003000dc7944 */ /* 0x002fea0003c00000 */
        /* <DEDUP_REMOVED lines=11> */
.L_x_2601:
[----:B------:R-:W-:Y:S05]  /*3990*/  BSYNC.RECONVERGENT B1 ;  /* 0x0000000000017941 */ /* 0x000fea0003800200 */
.L_x_2599:
        /* <DEDUP_REMOVED lines=38> */
.L_x_2603:
[----:B------:R-:W-:Y:S01]  /*3c00*/  IMAD.MOV.U32 R29, RZ, RZ, R34 ;  /* 0x000000ffff1d7224 */ /* 0x000fe200078e0022 */
[----:B------:R-:W-:Y:S01]  /*3c10*/  MOV R26, R35 ;  /* 0x00000023001a7202 */ /* 0x000fe20000000f00 */
[----:B------:R-:W-:Y:S01]  /*3c20*/  IMAD.MOV.U32 R13, RZ, RZ, R36 ;  /* 0x000000ffff0d7224 */ /* 0x000fe200078e0024 */
[----:B------:R-:W-:Y:S02]  /*3c30*/  MOV R12, R37 ;  /* 0x00000025000c7202 */ /* 0x000fe40000000f00 */
[----:B------:R-:W-:-:S07]  /*3c40*/  MOV R11, 0x3c60 ;  /* 0x00003c60000b7802 */ /* 0x000fce0000000f00 */
[----:B-1----:R-:W-:Y:S05]  /*3c50*/  CALL.REL.NOINC `($__internal_58_$__cuda_sm20_div_s64) ;  /* 0x0000002c00fc7944 */ /* 0x002fea0003c00000 */
        /* <DEDUP_REMOVED lines=11> */
.L_x_2604:
[----:B------:R-:W-:Y:S05]  /*3d10*/  BSYNC.RECONVERGENT B1 ;  /* 0x0000000000017941 */ /* 0x000fea0003800200 */
.L_x_2602:
        /* <DEDUP_REMOVED lines=38> */
.L_x_2606:
        /* <DEDUP_REMOVED lines=17> */
.L_x_2607:
[----:B------:R-:W-:Y:S05]  /*4090*/  BSYNC.RECONVERGENT B1 ;  /* 0x0000000000017941 */ /* 0x000fea0003800200 */
.L_x_2605:
        /* <DEDUP_REMOVED lines=39> */
.L_x_2609:
        /* <DEDUP_REMOVED lines=17> */
.L_x_2610:
[----:B------:R-:W-:Y:S05]  /*4420*/  BSYNC.RECONVERGENT B1 ;  /* 0x0000000000017941 */ /* 0x000fea0003800200 */
.L_x_2608:
        /* <DEDUP_REMOVED lines=38> */
.L_x_2612:
        /* <DEDUP_REMOVED lines=17> */
.L_x_2613:
[----:B------:R-:W-:Y:S05]  /*47a0*/  BSYNC.RECONVERGENT B1 ;  /* 0x0000000000017941 */ /* 0x000fea0003800200 */
.L_x_2611:
        /* <DEDUP_REMOVED lines=38> */
.L_x_2615:
        /* <DEDUP_REMOVED lines=17> */
.L_x_2616:
[----:B------:R-:W-:Y:S05]  /*4b20*/  BSYNC.RECONVERGENT B1 ;  /* 0x0000000000017941 */ /* 0x000fea0003800200 */
.L_x_2614:
        /* <DEDUP_REMOVED lines=36> */
.L_x_2618:
        /* <DEDUP_REMOVED lines=17> */
.L_x_2619:
[----:B------:R-:W-:Y:S05]  /*4e80*/  BSYNC.RECONVERGENT B1 ;  /* 0x0000000000017941 */ /* 0x000fea0003800200 */
.L_x_2617:
        /* <DEDUP_REMOVED lines=12> */
.L_x_2595:
        /* <DEDUP_REMOVED lines=35> */
.L_x_2623:
[----:B------:R-:W-:Y:S01]  /*5180*/  IMAD.MOV.U32 R29, RZ, RZ, R15 ;  /* 0x000000ffff1d7224 */ /* 0x000fe200078e000f */
[----:B------:R-:W-:Y:S01]  /*5190*/  MOV R26, R14 ;  /* 0x0000000e001a7202 */ /* 0x000fe20000000f00 */
[----:B------:R-:W-:Y:S01]  /*51a0*/  IMAD.MOV.U32 R13, RZ, RZ, R16 ;  /* 0x000000ffff0d7224 */ /* 0x000fe200078e0010 */
[----:B------:R-:W-:Y:S02]  /*51b0*/  MOV R12, R17 ;  /* 0x00000011000c7202 */ /* 0x000fe40000000f00 */
[----:B------:R-:W-:-:S07]  /*51c0*/  MOV R11, 0x51e0 ;  /* 0x000051e0000b7802 */ /* 0x000fce0000000f00 */
[----:B------:R-:W-:Y:S05]  /*51d0*/  CALL.REL.NOINC `($__internal_58_$__cuda_sm20_div_s64) ;  /* 0x00000018009c7944 */ /* 0x000fea0003c00000 */
        /* <DEDUP_REMOVED lines=11> */
.L_x_2624:
[----:B------:R-:W-:Y:S05]  /*5290*/  BSYNC.RECONVERGENT B1 ;  /* 0x0000000000017941 */ /* 0x000fea0003800200 */
.L_x_2622:
        /* <DEDUP_REMOVED lines=41> */
.L_x_2626:
        /* <DEDUP_REMOVED lines=17> */
.L_x_2627:
[----:B------:R-:W-:Y:S05]  /*5640*/  BSYNC.RECONVERGENT B1 ;  /* 0x0000000000017941 */ /* 0x000fea0003800200 */
.L_x_2625:
        /* <DEDUP_REMOVED lines=40> */
.L_x_2629:
[----:B------:R-:W-:Y:S01]  /*58d0*/  MOV R29, R18 ;  /* 0x00000012001d7202 */ /* 0x000fe20000000f00 */
[----:B------:R-:W-:Y:S01]  /*58e0*/  IMAD.MOV.U32 R26, RZ, RZ, R19 ;  /* 0x000000ffff1a7224 */ /* 0x000fe200078e0013 */
[----:B------:R-:W-:Y:S02]  /*58f0*/  MOV R13, R20 ;  /* 0x00000014000d7202 */ /* 0x000fe40000000f00 */
[----:B------:R-:W-:Y:S02]  /*5900*/  MOV R12, R21 ;  /* 0x00000015000c7202 */ /* 0x000fe40000000f00 */
[----:B------:R-:W-:-:S07]  /*5910*/  MOV R11, 0x5930 ;  /* 0x00005930000b7802 */ /* 0x000fce0000000f00 */
[----:B------:R-:W-:Y:S05]  /*5920*/  CALL.REL.NOINC `($__internal_58_$__cuda_sm20_div_s64) ;  /* 0x0000001000c87944 */ /* 0x000fea0003c00000 */
        /* <DEDUP_REMOVED lines=11> */
.L_x_2630:
[----:B------:R-:W-:Y:S05]  /*59e0*/  BSYNC.RECONVERGENT B1 ;  /* 0x0000000000017941 */ /* 0x000fea0003800200 */
.L_x_2628:
        /* <DEDUP_REMOVED lines=39> */
.L_x_2632:
[----:B------:R-:W-:Y:S01]  /*5c60*/  MOV R29, R18 ;  /* 0x00000012001d7202 */ /* 0x000fe20000000f00 */
[----:B------:R-:W-:Y:S01]  /*5c70*/  IMAD.MOV.U32 R26, RZ, RZ, R19 ;  /* 0x000000ffff1a7224 */ /* 0x000fe200078e0013 */
[----:B------:R-:W-:Y:S02]  /*5c80*/  MOV R13, R20 ;  /* 0x00000014000d7202 */ /* 0x000fe40000000f00 */
[----:B------:R-:W-:Y:S02]  /*5c90*/  MOV R12, R21 ;  /* 0x00000015000c7202 */ /* 0x000fe40000000f00 */
[----:B------:R-:W-:-:S07]  /*5ca0*/  MOV R11, 0x5cc0 ;  /* 0x00005cc0000b7802 */ /* 0x000fce0000000f00 */
[----:B------:R-:W-:Y:S05]  /*5cb0*/  CALL.REL.NOINC `($__internal_58_$__cuda_sm20_div_s64) ;  /* 0x0000000c00e47944 */ /* 0x000fea0003c00000 */
        /* <DEDUP_REMOVED lines=11> */
.L_x_2633:
[----:B------:R-:W-:Y:S05]  /*5d70*/  BSYNC.RECONVERGENT B1 ;  /* 0x0000000000017941 */ /* 0x000fea0003800200 */
.L_x_2631:
        /* <DEDUP_REMOVED lines=10> */
.L_x_2621:
        /* <DEDUP_REMOVED lines=34> */
.L_x_2636:
        /* <DEDUP_REMOVED lines=17> */
.L_x_2637:
[----:B------:R-:W-:Y:S05]  /*6150*/  BSYNC.RECONVERGENT B1 ;  /* 0x0000000000017941 */ /* 0x000fea0003800200 */
.L_x_2635:
        /* <DEDUP_REMOVED lines=41> */
.L_x_2639:
        /* <DEDUP_REMOVED lines=17> */
.L_x_2640:
[----:B------:R-:W-:Y:S05]  /*6500*/  BSYNC.RECONVERGENT B1 ;  /* 0x0000000000017941 */ /* 0x000fea0003800200 */
.L_x_2638:
        /* <DEDUP_REMOVED lines=10> */
.L_x_2634:
        /* <DEDUP_REMOVED lines=31> */
.L_x_2642:
[----:B------:R-:W-:Y:S01]  /*67a0*/  MOV R21, R10 ;  /* 0x0000000a00157202 */ /* 0x000fe20000000f00 */
[----:B------:R-:W-:Y:S01]  /*67b0*/  IMAD.MOV.U32 R20, RZ, RZ, R15 ;  /* 0x000000ffff147224 */ /* 0x000fe200078e000f */
[----:B------:R-:W-:Y:S02]  /*67c0*/  MOV R22, R11 ;  /* 0x0000000b00167202 */ /* 0x000fe40000000f00 */
[----:B------:R-:W-:Y:S02]  /*67d0*/  MOV R24, R14 ;  /* 0x0000000e00187202 */ /* 0x000fe40000000f00 */
[----:B------:R-:W-:-:S07]  /*67e0*/  MOV R23, 0x6800 ;  /* 0x0000680000177802 */ /* 0x000fce0000000f00 */
[----:B------:R-:W-:Y:S05]  /*67f0*/  CALL.REL.NOINC `($__internal_59_$__cuda_sm20_rem_s64) ;  /* 0x0000000800647944 */ /* 0x000fea0003c00000 */
[----:B------:R-:W-:Y:S01]  /*6800*/  MOV R10, R12 ;  /* 0x0000000c000a7202 */ /* 0x000fe20000000f00 */
[----:B------:R-:W-:-:S07]  /*6810*/  IMAD.MOV.U32 R11, RZ, RZ, R13 ;  /* 0x000000ffff0b7224 */ /* 0x000fce00078e000d */
.L_x_2643:
[----:B------:R-:W-:Y:S05]  /*6820*/  BSYNC.RECONVERGENT B1 ;  /* 0x0000000000017941 */ /* 0x000fea0003800200 */
.L_x_2641:
        /* <DEDUP_REMOVED lines=10> */
.L_x_2594:
[----:B------:R-:W0:Y:S02]  /*68d0*/  LDCU.64 UR4, c[0x0][0x388] ;  /* 0x00007100ff0477ac */ /* 0x000e240008000a00 */
[----:B0-----:R-:W-:-:S04]  /*68e0*/  LEA R8, P0, R7, UR4, 0x2 ;  /* 0x0000000407087c11 */ /* 0x001fc8000f8010ff */
[----:B------:R-:W-:-:S05]  /*68f0*/  LEA.HI.X R9, R7, UR5, R6, 0x2, P0 ;  /* 0x0000000507097c11 */ /* 0x000fca00080f1406 */
[----:B------:R-:W2:Y:S04]  /*6900*/  LDG.E R8, desc[UR6][R8.64] ;  /* 0x0000000608087981 */ /* 0x000ea8000c1e1900 */
[----:B--2---:R0:W-:Y:S02]  /*6910*/  STS [R3], R8 ;  /* 0x0000000803007388 */ /* 0x0041e40000000800 */
.L_x_2593:
[----:B------:R-:W-:Y:S05]  /*6920*/  BSYNC.RECONVERGENT B0 ;  /* 0x0000000000007941 */ /* 0x000fea0003800200 */
.L_x_2545:
[----:B------:R-:W-:Y:S01]  /*6930*/  BAR.SYNC.DEFER_BLOCKING 0x0 ;  /* 0x0000000000007b1d */ /* 0x000fe20000010000 */
[----:B------:R-:W-:Y:S02]  /*6940*/  ISETP.GE.U32.AND P0, PT, R4, 0x42, PT ;  /* 0x000000420400780c */ /* 0x000fe40003f06070 */
[----:B------:R-:W-:-:S11]  /*6950*/  ISETP.GT.U32.AND P1, PT, R2, 0x1f, PT ;  /* 0x0000001f0200780c */ /* 0x000fd60003f24070 */
[----:B------:R-:W-:Y:S05]  /*6960*/  @!P0 BRA `(.L_x_2644) ;  /* 0x00000000002c8947 */ /* 0x000fea0003800000 */
.L_x_2645:
[----:B------:R-:W-:-:S04]  /*6970*/  SHF.R.U32.HI R7, RZ, 0x1, R4 ;  /* 0x00000001ff077819 */ /* 0x000fc80000011604 */
[----:B------:R-:W-:-:S13]  /*6980*/  ISETP.GE.U32.AND P0, PT, R2, R7, PT ;  /* 0x000000070200720c */ /* 0x000fda0003f06070 */
[----:B-1----:R-:W-:Y:S01]  /*6990*/  @!P0 LEA R6, R7, R3, 0x2 ;  /* 0x0000000307068211 */ /* 0x002fe200078e10ff */
[----:B------:R-:W-:Y:S05]  /*69a0*/  @!P0 LDS R5, [R3] ;  /* 0x0000000003058984 */ /* 0x000fea0000000800 */
[----:B------:R-:W0:Y:S02]  /*69b0*/  @!P0 LDS R6, [R6] ;  /* 0x0000000006068984 */ /* 0x000e240000000800 */
[----:B0-----:R-:W-:-:S05]  /*69c0*/  @!P0 VIMNMX R8, PT, PT, R5, R6, !PT ;  /* 0x0000000605088248 */ /* 0x001fca0007fe0100 */
[----:B------:R2:W-:Y:S01]  /*69d0*/  @!P0 STS [R3], R8 ;  /* 0x0000000803008388 */ /* 0x0005e20000000800 */
[----:B------:R-:W-:Y:S01]  /*69e0*/  BAR.SYNC.DEFER_BLOCKING 0x0 ;  /* 0x0000000000007b1d */ /* 0x000fe20000010000 */
[----:B------:R-:W-:Y:S01]  /*69f0*/  ISETP.GT.U32.AND P0, PT, R4, 0x83, PT ;  /* 0x000000830400780c */ /* 0x000fe20003f04070 */
[----:B------:R-:W-:-:S12]  /*6a00*/  IMAD.MOV.U32 R4, RZ, RZ, R7 ;  /* 0x000000ffff047224 */ /* 0x000fd800078e0007 */
[----:B--2---:R-:W-:Y:S05]  /*6a10*/  @P0 BRA `(.L_x_2645) ;  /* 0xfffffffc00d40947 */ /* 0x004fea000383ffff */
.L_x_2644:
[----:B------:R-:W-:Y:S05]  /*6a20*/  @P1 EXIT ;  /* 0x000000000000194d */ /* 0x000fea0003800000 */
[----:B------:R-:W-:Y:S01]  /*6a30*/  LDS R4, [R3] ;  /* 0x0000000003047984 */ /* 0x000fe20000000800 */
[----:B------:R-:W-:-:S03]  /*6a40*/  ISETP.NE.AND P0, PT, R2, RZ, PT ;  /* 0x000000ff0200720c */ /* 0x000fc60003f05270 */
[----:B------:R-:W2:Y:S02]  /*6a50*/  LDS R5, [R3+0x80] ;  /* 0x0000800003057984 */ /* 0x000ea40000000800 */
[----:B--2---:R-:W-:-:S05]  /*6a60*/  VIMNMX R4, PT, PT, R4, R5, !PT ;  /* 0x0000000504047248 */ /* 0x004fca0007fe0100 */
[----:B------:R-:W-:Y:S04]  /*6a70*/  STS [R3], R4 ;  /* 0x0000000403007388 */ /* 0x000fe80000000800 */
[----:B------:R-:W-:Y:S04]  /*6a80*/  LDS R5, [R3] ;  /* 0x0000000003057984 */ /* 0x000fe80000000800 */
[----:B-1----:R-:W1:Y:S02]  /*6a90*/  LDS R6, [R3+0x40] ;  /* 0x0000400003067984 */ /* 0x002e640000000800 */
[----:B-1----:R-:W-:-:S05]  /*6aa0*/  VIMNMX R6, PT, PT, R5, R6, !PT ;  /* 0x0000000605067248 */ /* 0x002fca0007fe0100 */
[----:B------:R-:W-:Y:S04]  /*6ab0*/  STS [R3], R6 ;  /* 0x0000000603007388 */ /* 0x000fe80000000800 */
[----:B------:R-:W-:Y:S04]  /*6ac0*/  LDS R5, [R3] ;  /* 0x0000000003057984 */ /* 0x000fe80000000800 */
[----:B0-----:R-:W0:Y:S02]  /*6ad0*/  LDS R8, [R3+0x20] ;  /* 0x0000200003087984 */ /* 0x001e240000000800 */
        /* <DEDUP_REMOVED lines=23> */
        .weak           $__internal_58_$__cuda_sm20_div_s64
        .type           $__internal_58_$__cuda_sm20_div_s64,@function
        .size           $__internal_58_$__cuda_sm20_div_s64,($__internal_59_$__cuda_sm20_rem_s64 - $__internal_58_$__cuda_sm20_div_s64)
$__internal_58_$__cuda_sm20_div_s64:
        /* <DEDUP_REMOVED lines=83> */
[----:B------:R-:W-:Y:S05]  /*7180*/  RET.REL.NODEC R12 `(uncontiguous_reduce_i32) ;  /* 0xffffff8c0c9c7950 */ /* 0x000fea0003c3ffff */
        .weak           $__internal_59_$__cuda_sm20_rem_s64
        .type           $__internal_59_$__cuda_sm20_rem_s64,@function
        .size           $__internal_59_$__cuda_sm20_rem_s64,(.L_x_3500 - $__internal_59_$__cuda_sm20_rem_s64)
$__internal_59_$__cuda_sm20_rem_s64:
        /* <DEDUP_REMOVED lines=77> */
[----:B------:R-:W-:Y:S06]  /*7660*/  RET.REL.NODEC R10 `(uncontiguous_reduce_i32) ;  /* 0xffffff880a647950 */ /* 0x000fec0003c3ffff */
.L_x_2646:
        /* <DEDUP_REMOVED lines=9> */
.L_x_3500:


//--------------------- .text.contiguous_reduce_i32 --------------------------
	.section	.text.contiguous_reduce_i32,"ax",@progbits
	.align	128
        .global         contiguous_reduce_i32
        .type           contiguous_reduce_i32,@function
        .size           contiguous_reduce_i32,(.L_x_3578 - contiguous_reduce_i32)
        .other          contiguous_reduce_i32,@"STO_CUDA_ENTRY STV_DEFAULT"
contiguous_reduce_i32:
.text.contiguous_reduce_i32:
        /* <DEDUP_REMOVED lines=28> */
[----:B--2---:R-:W-:-:S05]  /*01c0*/  @!P0 VIMNMX R10, PT, PT, R4, R7, !PT ;  /* 0x00000007040a8248 */ /* 0x004fca0007fe0100 */
        /* <DEDUP_REMOVED lines=10> */
.L_x_2648:
[----:B------:R-:W-:Y:S05]  /*0270*/  BSYNC.RECONVERGENT B0 ;  /* 0x0000000000007941 */ /* 0x000fea0003800200 */
.L_x_2647:
[----:B------:R-:W-:Y:S06]  /*0280*/  BAR.SYNC.DEFER_BLOCKING 0x0 ;  /* 0x0000000000007b1d */ /* 0x000fec0000010000 */
[----:B------:R-:W-:Y:S05]  /*0290*/  @!P2 BRA `(.L_x_2649) ;  /* 0x00000000002ca947 */ /* 0x000fea0003800000 */
.L_x_2650:
[----:B------:R-:W-:-:S04]  /*02a0*/  SHF.R.U32.HI R6, RZ, 0x1, R8 ;  /* 0x00000001ff067819 */ /* 0x000fc80000011608 */
[----:B------:R-:W-:-:S13]  /*02b0*/  ISETP.GE.U32.AND P0, PT, R2, R6, PT ;  /* 0x000000060200720c */ /* 0x000fda0003f06070 */
[----:B------:R-:W-:Y:S01]  /*02c0*/  @!P0 IMAD R5, R6, 0x4, R3 ;  /* 0x0000000406058824 */ /* 0x000fe200078e0203 */
[----:B-1----:R-:W-:Y:S05]  /*02d0*/  @!P0 LDS R4, [R3] ;  /* 0x0000000003048984 */ /* 0x002fea0000000800 */
[----:B------:R-:W1:Y:S02]  /*02e0*/  @!P0 LDS R5, [R5] ;  /* 0x0000000005058984 */ /* 0x000e640000000800 */
[----:B-1----:R-:W-:-:S05]  /*02f0*/  @!P0 VIMNMX R4, PT, PT, R4, R5, !PT ;  /* 0x0000000504048248 */ /* 0x002fca0007fe0100 */
[----:B------:R2:W-:Y:S01]  /*0300*/  @!P0 STS [R3], R4 ;  /* 0x0000000403008388 */ /* 0x0005e20000000800 */
[----:B------:R-:W-:Y:S01]  /*0310*/  BAR.SYNC.DEFER_BLOCKING 0x0 ;  /* 0x0000000000007b1d */ /* 0x000fe20000010000 */
[----:B------:R-:W-:Y:S01]  /*0320*/  ISETP.GT.U32.AND P0, PT, R8, 0x83, PT ;  /* 0x000000830800780c */ /* 0x000fe20003f04070 */
[----:B------:R-:W-:-:S12]  /*0330*/  IMAD.MOV.U32 R8, RZ, RZ, R6 ;  /* 0x000000ffff087224 */ /* 0x000fd800078e0006 */
[----:B--2---:R-:W-:Y:S05]  /*0340*/  @P0 BRA `(.L_x_2650) ;  /* 0xfffffffc00d40947 */ /* 0x004fea000383ffff */
.L_x_2649:
[----:B------:R-:W-:Y:S05]  /*0350*/  @P1 EXIT ;  /* 0x000000000000194d */ /* 0x000fea0003800000 */
[----:B-1----:R-:W-:Y:S01]  /*0360*/  LDS R4, [R3] ;  /* 0x0000000003047984 */ /* 0x002fe20000000800 */
[----:B------:R-:W-:-:S03]  /*0370*/  ISETP.NE.AND P0, PT, R2, RZ, PT ;  /* 0x000000ff0200720c */ /* 0x000fc60003f05270 */
[----:B------:R-:W1:Y:S02]  /*0380*/  LDS R5, [R3+0x80] ;  /* 0x0000800003057984 */ /* 0x000e640000000800 */
[----:B-1----:R-:W-:-:S05]  /*0390*/  VIMNMX R4, PT, PT, R4, R5, !PT ;  /* 0x0000000504047248 */ /* 0x002fca0007fe0100 */
[----:B------:R-:W-:Y:S04]  /*03a0*/  STS [R3], R4 ;  /* 0x0000000403007388 */ /* 0x000fe80000000800 */
[----:B------:R-:W-:Y:S04]  /*03b0*/  LDS R5, [R3] ;  /* 0x0000000003057984 */ /* 0x000fe80000000800 */
        /* <DEDUP_REMOVED lines=28> */
.L_x_2651:
        /* <DEDUP_REMOVED lines=16> */
.L_x_3578:


//--------------------- .text.contiguous_reduce33_i16 --------------------------
	.section	.text.contiguous_reduce33_i16,"ax",@progbits
	.align	128
        .global         contiguous_reduce33_i16
        .type           contiguous_reduce33_i16,@function
        .size           contiguous_reduce33_i16,(.L_x_3579 - contiguous_reduce33_i16)
        .other          contiguous_reduce33_i16,@"STO_CUDA_ENTRY STV_DEFAULT"
contiguous_reduce33_i16:
.text.contiguous_reduce33_i16:
[----:B------:R-:W-:Y:S01]  /*0000*/  LDC R1, c[0x0][0x37c] ;  /* 0x0000df00ff017b82 */ /* 0x000fe20000000800 */
[----:B------:R-:W0:Y:S01]  /*0010*/  S2R R4, SR_TID.Y ;  /* 0x0000000000047919 */ /* 0x000e220000002200 */
[----:B------:R-:W1:Y:S06]  /*0020*/  LDCU UR8, c[0x0][0x360] ;  /* 0x00006c00ff0877ac */ /* 0x000e6c0008000800 */
[----:B------:R-:W0:Y:S01]  /*0030*/  S2UR UR9, SR_CTAID.Y ;  /* 0x00000000000979c3 */ /* 0x000e220000002600 */
[----:B------:R-:W-:Y:S01]  /*0040*/  IMAD.MOV.U32 R2, RZ, RZ, 0x8000 ;  /* 0x00008000ff027424 */ /* 0x000fe200078e00ff */
        /* <DEDUP_REMOVED lines=16> */
[----:B------:R0:W-:Y:S01]  /*0150*/  STS.U16 [R0], R2 ;  /* 0x0000000200007388 */ /* 0x0001e20000000400 */
        /* <DEDUP_REMOVED lines=11> */
[----:B0-----:R-:W-:-:S06]  /*0210*/  @!P0 LEA R0, R13, UR4, 0x1 ;  /* 0x000000040d008c11 */ /* 0x001fcc000f8e08ff */
        /* <DEDUP_REMOVED lines=13> */
[----:B------:R-:W-:-:S04]  /*02f0*/  HFMA2 R11, -RZ, RZ, 0, 0 ;  /* 0x00000000ff0b7431 */ /* 0x000fc800000001ff */
[----:B------:R-:W-:Y:S01]  /*0300*/  LEA R20, R13, UR5, 0x1 ;  /* 0x000000050d147c11 */ /* 0x000fe2000f8e08ff */
[----:B------:R-:W-:Y:S02]  /*0310*/  IMAD.MOV.U32 R13, RZ, RZ, 0x1 ;  /* 0x00000001ff0d7424 */ /* 0x000fe400078e00ff */
[----:B------:R-:W-:Y:S02]  /*0320*/  IMAD.MOV R15, RZ, RZ, -R15 ;  /* 0x000000ffff0f7224 */ /* 0x000fe400078e0a0f */
[----:B------:R-:W-:-:S07]  /*0330*/  VIADD R20, R20, UR4 ;  /* 0x0000000414147c36 */ /* 0x000fce0008000000 */
.L_x_2654:
[----:B------:R-:W-:Y:S01]  /*0340*/  IMAD R0, R13, UR8, RZ ;  /* 0x000000080d007c24 */ /* 0x000fe2000f8e02ff */
[----:B------:R-:W0:Y:S01]  /*0350*/  LDC R21, c[0x0][0x360] ;  /* 0x0000d800ff157b82 */ /* 0x000e220000000800 */
[----:B------:R-:W-:Y:S01]  /*0360*/  IADD3 R15, PT, PT, R15, 0x8, RZ ;  /* 0x000000080f0f7810 */ /* 0x000fe20007ffe0ff */
[----:B------:R-:W-:Y:S02]  /*0370*/  VIADD R11, R11, 0x8 ;  /* 0x000000080b0b7836 */ /* 0x000fe40000000000 */
[----:B------:R-:W-:Y:S01]  /*0380*/  IMAD R2, R0, 0x2, R5 ;  /* 0x0000000200027824 */ /* 0x000fe200078e0205 */
[----:B------:R-:W-:Y:S01]  /*0390*/  ISETP.NE.AND P0, PT, R15, RZ, PT ;  /* 0x000000ff0f00720c */ /* 0x000fe20003f05270 */
[----:B------:R0:W-:Y:S01]  /*03a0*/  LDS.U16 R0, [R20] ;  /* 0x0000000014007984 */ /* 0x0001e20000000400 */
[----:B------:R-:W-:Y:S02]  /*03b0*/  VIADD R13, R13, 0x8 ;  /* 0x000000080d0d7836 */ /* 0x000fe40000000000 */
[----:B------:R-:W-:-:S02]  /*03c0*/  VIADD R4, R2, UR5 ;  /* 0x0000000502047c36 */ /* 0x000fc40008000000 */
[----:B------:R-:W1:Y:S03]  /*03d0*/  LDS.U16 R2, [R2+UR5] ;  /* 0x0000000502027984 */ /* 0x000e660008000400 */
[----:B------:R-:W-:Y:S02]  /*03e0*/  IADD3 R6, PT, PT, R4, UR5, RZ ;  /* 0x0000000504067c10 */ /* 0x000fe4000fffe0ff */
[----:B------:R-:W-:Y:S03]  /*03f0*/  LDS.U16 R4, [R4+UR5] ;  /* 0x0000000504047984 */ /* 0x000fe60008000400 */
[----:B------:R-:W-:Y:S02]  /*0400*/  VIADD R8, R6, UR5 ;  /* 0x0000000506087c36 */ /* 0x000fe40008000000 */
[----:B------:R-:W2:Y:S02]  /*0410*/  LDS.U16 R6, [R6+UR5] ;  /* 0x0000000506067984 */ /* 0x000ea40008000400 */
[----:B------:R-:W-:-:S02]  /*0420*/  VIADD R10, R8, UR5 ;  /* 0x00000005080a7c36 */ /* 0x000fc40008000000 */
[----:B------:R-:W-:Y:S01]  /*0430*/  LDS.U16 R8, [R8+UR5] ;  /* 0x0000000508087984 */ /* 0x000fe20008000400 */
[----:B0-----:R-:W-:Y:S02]  /*0440*/  IMAD R20, R21, 0x10, R20 ;  /* 0x0000001015147824 */ /* 0x001fe400078e0214 */
[----:B------:R-:W-:Y:S02]  /*0450*/  VIADD R12, R10, UR5 ;  /* 0x000000050a0c7c36 */ /* 0x000fe40008000000 */
[----:B------:R-:W0:Y:S02]  /*0460*/  LDS.U16 R10, [R10+UR5] ;  /* 0x000000050a0a7984 */ /* 0x000e240008000400 */
[----:B------:R-:W-:Y:S02]  /*0470*/  VIADD R14, R12, UR5 ;  /* 0x000000050c0e7c36 */ /* 0x000fe40008000000 */
[----:B------:R-:W-:Y:S04]  /*0480*/  LDS.U16 R12, [R12+UR5] ;  /* 0x000000050c0c7984 */ /* 0x000fe80008000400 */
[----:B------:R-:W3:Y:S01]  /*0490*/  LDS.U16 R14, [R14+UR5] ;  /* 0x000000050e0e7984 */ /* 0x000ee20008000400 */
[----:B-1----:R-:W-:-:S04]  /*04a0*/  VIMNMX3.S16x2 R2, R3, R0, R2, !PT ;  /* 0x000000000302720f */ /* 0x002fc80007800302 */
[----:B--2---:R-:W-:-:S04]  /*04b0*/  VIMNMX3.S16x2 R2, R2, R4, R6, !PT ;  /* 0x000000040202720f */ /* 0x004fc80007800306 */
[----:B0-----:R-:W-:-:S04]  /*04c0*/  VIMNMX3.S16x2 R6, R2, R8, R10, !PT ;  /* 0x000000080206720f */ /* 0x001fc8000780030a */
[----:B---3--:R-:W-:Y:S01]  /*04d0*/  VIMNMX3.S16x2 R3, R6, R12, R14, !PT ;  /* 0x0000000c0603720f */ /* 0x008fe2000780030e */
[----:B------:R-:W-:Y:S06]  /*04e0*/  @P0 BRA `(.L_x_2654) ;  /* 0xfffffffc00940947 */ /* 0x000fec000383ffff */
[----:B------:R-:W-:-:S07]  /*04f0*/  IADD3 R11, PT, PT, R11, 0x1, RZ ;  /* 0x000000010b0b7810 */ /* 0x000fce0007ffe0ff */
.L_x_2653:
        /* <DEDUP_REMOVED lines=9> */
[----:B------:R-:W-:-:S04]  /*0590*/  IMAD R0, R0, 0x2, R5 ;  /* 0x0000000200007824 */ /* 0x000fc800078e0205 */
[C---:B0-----:R-:W-:Y:S02]  /*05a0*/  IMAD R2, R9.reuse, 0x2, R0 ;  /* 0x0000000209027824 */ /* 0x041fe400078e0200 */
[----:B------:R-:W-:Y:S02]  /*05b0*/  LDS.U16 R0, [R0] ;  /* 0x0000000000007984 */ /* 0x000fe40000000400 */
[C---:B------:R-:W-:Y:S02]  /*05c0*/  IMAD R4, R9.reuse, 0x2, R2 ;  /* 0x0000000209047824 */ /* 0x040fe400078e0202 */
[----:B------:R-:W1:Y:S03]  /*05d0*/  LDS.U16 R2, [R2] ;  /* 0x0000000002027984 */ /* 0x000e660000000400 */
[----:B------:R-:W-:Y:S02]  /*05e0*/  LEA R6, R9, R4, 0x1 ;  /* 0x0000000409067211 */ /* 0x000fe400078e08ff */
[----:B------:R-:W-:Y:S04]  /*05f0*/  LDS.U16 R4, [R4] ;  /* 0x0000000004047984 */ /* 0x000fe80000000400 */
[----:B------:R-:W0:Y:S01]  /*0600*/  LDS.U16 R6, [R6] ;  /* 0x0000000006067984 */ /* 0x000e220000000400 */
[----:B-1----:R-:W-:-:S04]  /*0610*/  VIMNMX3.S16x2 R3, R3, R0, R2, !PT ;  /* 0x000000000303720f */ /* 0x002fc80007800302 */
[----:B0-----:R-:W-:-:S07]  /*0620*/  VIMNMX3.S16x2 R3, R3, R4, R6, !PT ;  /* 0x000000040303720f */ /* 0x001fce0007800306 */
.L_x_2656:
[----:B------:R-:W-:Y:S05]  /*0630*/  @!P1 BRA `(.L_x_2655) ;  /* 0x0000000000409947 */ /* 0x000fea0003800000 */
[----:B------:R-:W-:Y:S02]  /*0640*/  ISETP.NE.AND P0, PT, R8, 0x1, PT ;  /* 0x000000010800780c */ /* 0x000fe40003f05270 */
[----:B------:R-:W-:-:S04]  /*0650*/  LOP3.LUT R7, R7, 0x1, RZ, 0xc0, !PT ;  /* 0x0000000107077812 */ /* 0x000fc800078ec0ff */
[----:B------:R-:W-:-:S07]  /*0660*/  ISETP.NE.U32.AND P1, PT, R7, 0x1, PT ;  /* 0x000000010700780c */ /* 0x000fce0003f25070 */
[----:B------:R-:W-:Y:S06]  /*0670*/  @!P0 BRA `(.L_x_2657) ;  /* 0x0000000000208947 */ /* 0x000fec0003800000 */
[----:B------:R-:W0:Y:S01]  /*0680*/  LDC R7, c[0x0][0x360] ;  /* 0x0000d800ff077b82 */ /* 0x000e220000000800 */
[C---:B------:R-:W-:Y:S01]  /*0690*/  IMAD R0, R11.reuse, UR8, RZ ;  /* 0x000000080b007c24 */ /* 0x040fe2000f8e02ff */
[----:B------:R-:W-:-:S03]  /*06a0*/  IADD3 R11, PT, PT, R11, 0x2, RZ ;  /* 0x000000020b0b7810 */ /* 0x000fc60007ffe0ff */
[----:B------:R-:W-:-:S04]  /*06b0*/  IMAD R0, R0, 0x2, R5 ;  /* 0x0000000200007824 */ /* 0x000fc800078e0205 */
[----:B0-----:R-:W-:Y:S02]  /*06c0*/  IMAD R2, R7, 0x2, R0 ;  /* 0x0000000207027824 */ /* 0x001fe400078e0200 */
[----:B------:R-:W-:Y:S04]  /*06d0*/  LDS.U16 R0, [R0] ;  /* 0x0000000000007984 */ /* 0x000fe80000000400 */
[----:B------:R-:W1:Y:S02]  /*06e0*/  LDS.U16 R2, [R2] ;  /* 0x0000000002027984 */ /* 0x000e640000000400 */
[----:B-1----:R-:W-:-:S07]  /*06f0*/  VIMNMX3.S16x2 R3, R3, R0, R2, !PT ;  /* 0x000000000303720f */ /* 0x002fce0007800302 */
.L_x_2657:
[----:B------:R-:W-:-:S04]  /*0700*/  @!P1 IMAD R0, R11, UR8, RZ ;  /* 0x000000080b009c24 */ /* 0x000fc8000f8e02ff */
[----:B------:R-:W-:-:S06]  /*0710*/  @!P1 IMAD R0, R0, 0x2, R5 ;  /* 0x0000000200009824 */ /* 0x000fcc00078e0205 */
[----:B------:R-:W1:Y:S02]  /*0720*/  @!P1 LDS.U16 R0, [R0] ;  /* 0x0000000000009984 */ /* 0x000e640000000400 */
[----:B-1----:R-:W-:-:S07]  /*0730*/  @!P1 VIMNMX.S16x2 R3, PT, PT, R3, R0, !PT ;  /* 0x0000000003039248 */ /* 0x002fce0007fe0300 */
.L_x_2655:
[----:B-1----:R0:W-:Y:S02]  /*0740*/  STS.U16 [R5], R3 ;  /* 0x0000000305007388 */ /* 0x0021e40000000400 */
.L_x_2652:
        /* <DEDUP_REMOVED lines=8> */
.L_x_2658:
        /* <DEDUP_REMOVED lines=11> */
.L_x_3579:


//--------------------- .text.contiguous_reduce3_i16 --------------------------
	.section	.text.contiguous_reduce3_i16,"ax",@progbits
	.align	128
        .global         contiguous_reduce3_i16
        .type           contiguous_reduce3_i16,@function
        .size           contiguous_reduce3_i16,(.L_x_3502 - contiguous_reduce3_i16)
        .other          contiguous_reduce3_i16,@"STO_CUDA_ENTRY STV_DEFAULT"
contiguous_reduce3_i16:
.text.contiguous_reduce3_i16:
[----:B------:R-:W-:Y:S01]  /*0000*/  LDC R1, c[0x0][0x37c] ;  /* 0x0000df00ff017b82 */ /* 0x000fe20000000800 */
[----:B------:R-:W0:Y:S01]  /*0010*/  S2R R7, SR_TID.Y ;  /* 0x0000000000077919 */ /* 0x000e220000002200 */
[----:B------:R-:W1:Y:S06]  /*0020*/  LDCU UR7, c[0x0][0x360] ;  /* 0x00006c00ff0777ac */ /* 0x000e6c0008000800 */
[----:B------:R-:W0:Y:S01]  /*0030*/  S2UR UR8, SR_CTAID.Y ;  /* 0x00000000000879c3 */ /* 0x000e220000002600 */
[----:B------:R-:W-:Y:S01]  /*0040*/  HFMA2 R2, -RZ, RZ, 0, -0.0 ;  /* 0x00008000ff027431 */ /* 0x000fe200000001ff */
        /* <DEDUP_REMOVED lines=16> */
[----:B------:R0:W-:Y:S10]  /*0150*/  STS.U16 [R4], R2 ;  /* 0x0000000204007388 */ /* 0x0001f40000000400 */
        /* <DEDUP_REMOVED lines=22> */
.L_x_2677:
        /* <DEDUP_REMOVED lines=27> */
.L_x_2661:
[----:B------:R-:W-:Y:S01]  /*0470*/  IMAD.MOV.U32 R30, RZ, RZ, R32 ;  /* 0x000000ffff1e7224 */ /* 0x000fe200078e0020 */
[----:B------:R-:W-:Y:S01]  /*0480*/  MOV R0, R36 ;  /* 0x0000002400007202 */ /* 0x000fe20000000f00 */
[----:B------:R-:W-:Y:S01]  /*0490*/  IMAD.MOV.U32 R3, RZ, RZ, R37 ;  /* 0x000000ffff037224 */ /* 0x000fe200078e0025 */
[----:B------:R-:W-:-:S07]  /*04a0*/  MOV R8, 0x4c0 ;  /* 0x000004c000087802 */ /* 0x000fce0000000f00 */
[----:B01-3--:R-:W-:Y:S05]  /*04b0*/  CALL.REL.NOINC `($__internal_60_$__cuda_sm20_div_s64) ;  /* 0x0000003000b07944 */ /* 0x00bfea0003c00000 */
        /* <DEDUP_REMOVED lines=9> */
.L_x_2662:
        /* <DEDUP_REMOVED lines=33> */
.L_x_2663:
[----:B------:R-:W-:Y:S01]  /*0760*/  MOV R0, R36 ;  /* 0x0000002400007202 */ /* 0x000fe20000000f00 */
[----:B------:R-:W-:Y:S01]  /*0770*/  IMAD.MOV.U32 R3, RZ, RZ, R37 ;  /* 0x000000ffff037224 */ /* 0x000fe200078e0025 */
[----:B------:R-:W-:-:S07]  /*0780*/  MOV R8, 0x7a0 ;  /* 0x000007a000087802 */ /* 0x000fce0000000f00 */
[----:B---3--:R-:W-:Y:S05]  /*0790*/  CALL.REL.NOINC `($__internal_60_$__cuda_sm20_div_s64) ;  /* 0x0000002c00f87944 */ /* 0x008fea0003c00000 */
        /* <DEDUP_REMOVED lines=10> */
.L_x_2664:
        /* <DEDUP_REMOVED lines=34> */
.L_x_2665:
[----:B------:R-:W-:Y:S01]  /*0a60*/  MOV R30, R28 ;  /* 0x0000001c001e7202 */ /* 0x000fe20000000f00 */
[----:B------:R-:W-:Y:S01]  /*0a70*/  IMAD.MOV.U32 R0, RZ, RZ, R36 ;  /* 0x000000ffff007224 */ /* 0x000fe200078e0024 */
[----:B------:R-:W-:Y:S02]  /*0a80*/  MOV R3, R37 ;  /* 0x0000002500037202 */ /* 0x000fe40000000f00 */
[----:B------:R-:W-:-:S07]  /*0a90*/  MOV R8, 0xab0 ;  /* 0x00000ab000087802 */ /* 0x000fce0000000f00 */
[----:B---3--:R-:W-:Y:S05]  /*0aa0*/  CALL.REL.NOINC `($__internal_60_$__cuda_sm20_div_s64) ;  /* 0x0000002c00347944 */ /* 0x008fea0003c00000 */
        /* <DEDUP_REMOVED lines=10> */
.L_x_2666:
        /* <DEDUP_REMOVED lines=33> */
.L_x_2667:
[----:B------:R-:W-:Y:S01]  /*0d60*/  MOV R0, R36 ;  /* 0x0000002400007202 */ /* 0x000fe20000000f00 */
[----:B------:R-:W-:Y:S01]  /*0d70*/  IMAD.MOV.U32 R3, RZ, RZ, R37 ;  /* 0x000000ffff037224 */ /* 0x000fe200078e0025 */
[----:B------:R-:W-:-:S07]  /*0d80*/  MOV R8, 0xda0 ;  /* 0x00000da000087802 */ /* 0x000fce0000000f00 */
[----:B---3--:R-:W-:Y:S05]  /*0d90*/  CALL.REL.NOINC `($__internal_60_$__cuda_sm20_div_s64) ;  /* 0x0000002800787944 */ /* 0x008fea0003c00000 */
        /* <DEDUP_REMOVED lines=9> */
.L_x_2668:
        /* <DEDUP_REMOVED lines=34> */
.L_x_2669:
[----:B------:R-:W-:Y:S01]  /*1050*/  IMAD.MOV.U32 R30, RZ, RZ, R28 ;  /* 0x000000ffff1e7224 */ /* 0x000fe200078e001c */
        /* <DEDUP_REMOVED lines=13> */
.L_x_2670:
        /* <DEDUP_REMOVED lines=34> */
.L_x_2671:
        /* <DEDUP_REMOVED lines=14> */
.L_x_2672:
        /* <DEDUP_REMOVED lines=34> */
.L_x_2673:
[----:B------:R-:W-:Y:S01]  /*1650*/  IMAD.MOV.U32 R30, RZ, RZ, R28 ;  /* 0x000000ffff1e7224 */ /* 0x000fe200078e001c */
        /* <DEDUP_REMOVED lines=14> */
.L_x_2674:
        /* <DEDUP_REMOVED lines=34> */
.L_x_2675:
[----:B------:R-:W-:Y:S01]  /*1960*/  MOV R0, R36 ;  /* 0x0000002400007202 */ /* 0x000fe20000000f00 */
[----:B------:R-:W-:Y:S01]  /*1970*/  IMAD.MOV.U32 R3, RZ, RZ, R37 ;  /* 0x000000ffff037224 */ /* 0x000fe200078e0025 */
[----:B------:R-:W-:-:S07]  /*1980*/  MOV R8, 0x19a0 ;  /* 0x000019a000087802 */ /* 0x000fce0000000f00 */
[----:B---3--:R-:W-:Y:S05]  /*1990*/  CALL.REL.NOINC `($__internal_60_$__cuda_sm20_div_s64) ;  /* 0x0000001c00787944 */ /* 0x008fea0003c00000 */
        /* <DEDUP_REMOVED lines=9> */
.L_x_2676:
        /* <DEDUP_REMOVED lines=13> */
.L_x_2660:
        /* <DEDUP_REMOVED lines=33> */
.L_x_2679:
[----:B------:R-:W-:Y:S01]  /*1d10*/  IMAD.MOV.U32 R30, RZ, RZ, R32 ;  /* 0x000000ffff1e7224 */ /* 0x000fe200078e0020 */
[----:B------:R-:W-:Y:S01]  /*1d20*/  MOV R0, R16 ;  /* 0x0000001000007202 */ /* 0x000fe20000000f00 */
[----:B------:R-:W-:Y:S01]  /*1d30*/  IMAD.MOV.U32 R3, RZ, RZ, R17 ;  /* 0x000000ffff037224 */ /* 0x000fe200078e0011 */
[----:B------:R-:W-:-:S07]  /*1d40*/  MOV R8, 0x1d60 ;  /* 0x00001d6000087802 */ /* 0x000fce0000000f00 */
[----:B------:R-:W-:Y:S05]  /*1d50*/  CALL.REL.NOINC `($__internal_60_$__cuda_sm20_div_s64) ;  /* 0x0000001800887944 */ /* 0x000fea0003c00000 */
        /* <DEDUP_REMOVED lines=9> */
.L_x_2680:
        /* <DEDUP_REMOVED lines=35> */
.L_x_2681:
        /* <DEDUP_REMOVED lines=13> */
.L_x_2682:
        /* <DEDUP_REMOVED lines=36> */
.L_x_2683:
[----:B------:R-:W-:Y:S01]  /*2330*/  IMAD.MOV.U32 R30, RZ, RZ, R20 ;  /* 0x000000ffff1e7224 */ /* 0x000fe200078e0014 */
[----:B------:R-:W-:Y:S01]  /*2340*/  MOV R0, R18 ;  /* 0x0000001200007202 */ /* 0x000fe20000000f00 */
[----:B------:R-:W-:Y:S01]  /*2350*/  IMAD.MOV.U32 R3, RZ, RZ, R19 ;  /* 0x000000ffff037224 */ /* 0x000fe200078e0013 */
[----:B------:R-:W-:-:S07]  /*2360*/  MOV R8, 0x2380 ;  /* 0x0000238000087802 */ /* 0x000fce0000000f00 */
[----:B------:R-:W-:Y:S05]  /*2370*/  CALL.REL.NOINC `($__internal_60_$__cuda_sm20_div_s64) ;  /* 0x0000001400007944 */ /* 0x000fea0003c00000 */
        /* <DEDUP_REMOVED lines=10> */
.L_x_2684:
        /* <DEDUP_REMOVED lines=37> */
.L_x_2685:
[----:B------:R-:W-:Y:S01]  /*2670*/  IMAD.MOV.U32 R0, RZ, RZ, R18 ;  /* 0x000000ffff007224 */ /* 0x000fe200078e0012 */
[----:B------:R-:W-:Y:S02]  /*2680*/  MOV R3, R19 ;  /* 0x0000001300037202 */ /* 0x000fe40000000f00 */
[----:B------:R-:W-:-:S07]  /*2690*/  MOV R8, 0x26b0 ;  /* 0x000026b000087802 */ /* 0x000fce0000000f00 */
[----:B------:R-:W-:Y:S05]  /*26a0*/  CALL.REL.NOINC `($__internal_60_$__cuda_sm20_div_s64) ;  /* 0x0000001000347944 */ /* 0x000fea0003c00000 */
        /* <DEDUP_REMOVED lines=8> */
.L_x_2686:
        /* <DEDUP_REMOVED lines=10> */
.L_x_2678:
        /* <DEDUP_REMOVED lines=31> */
.L_x_2688:
[----:B------:R-:W-:Y:S01]  /*29c0*/  MOV R30, R32 ;  /* 0x00000020001e7202 */ /* 0x000fe20000000f00 */
[----:B------:R-:W-:Y:S01]  /*29d0*/  IMAD.MOV.U32 R0, RZ, RZ, R16 ;  /* 0x000000ffff007224 */ /* 0x000fe200078e0010 */
[----:B------:R-:W-:Y:S02]  /*29e0*/  MOV R3, R17 ;  /* 0x0000001100037202 */ /* 0x000fe40000000f00 */
        /* <DEDUP_REMOVED lines=11> */
.L_x_2689:
        /* <DEDUP_REMOVED lines=36> */
.L_x_2690:
[----:B------:R-:W-:Y:S02]  /*2ce0*/  MOV R0, R18 ;  /* 0x0000001200007202 */ /* 0x000fe40000000f00 */
        /* <DEDUP_REMOVED lines=11> */
.L_x_2691:
        /* <DEDUP_REMOVED lines=10> */
.L_x_2687:
        /* <DEDUP_REMOVED lines=29> */
.L_x_2692:
[----:B------:R-:W-:-:S07]  /*3010*/  MOV R0, 0x3030 ;  /* 0x0000303000007802 */ /* 0x000fce0000000f00 */
[----:B------:R-:W-:Y:S05]  /*3020*/  CALL.REL.NOINC `($__internal_61_$__cuda_sm20_rem_s64) ;  /* 0x0000000c00207944 */ /* 0x000fea0003c00000 */
[----:B------:R-:W-:Y:S02]  /*3030*/  MOV R8, R3 ;  /* 0x0000000300087202 */ /* 0x000fe40000000f00 */
[----:B------:R-:W-:-:S07]  /*3040*/  MOV R9, R10 ;  /* 0x0000000a00097202 */ /* 0x000fce0000000f00 */
.L_x_2693:
[----:B------:R-:W0:Y:S02]  /*3050*/  LDC.64 R10, c[0x0][0x398] ;  /* 0x0000e600ff0a7b82 */ /* 0x000e240000000a00 */
[----:B0-----:R-:W-:-:S06]  /*3060*/  IMAD.WIDE.U32 R2, R2, 0x8, R10 ;  /* 0x0000000802027825 */ /* 0x001fcc00078e000a */
[----:B------:R-:W2:Y:S02]  /*3070*/  LDG.E.64 R2, desc[UR10][R2.64] ;  /* 0x0000000a02027981 */ /* 0x000ea4000c1e1b00 */
[-C--:B--2---:R-:W-:Y:S02]  /*3080*/  IMAD R11, R3, R8.reuse, RZ ;  /* 0x00000008030b7224 */ /* 0x084fe400078e02ff */
[----:B------:R-:W-:-:S04]  /*3090*/  IMAD.WIDE.U32 R28, R2, R8, R28 ;  /* 0x00000008021c7225 */ /* 0x000fc800078e001c */
[----:B------:R-:W-:-:S04]  /*30a0*/  IMAD R11, R2, R9, R11 ;  /* 0x00000009020b7224 */ /* 0x000fc800078e020b */
[----:B------:R-:W-:-:S07]  /*30b0*/  IMAD.IADD R29, R29, 0x1, R11 ;  /* 0x000000011d1d7824 */ /* 0x000fce00078e020b */
.L_x_2659:
        /* <DEDUP_REMOVED lines=34> */
.L_x_2696:
        /* <DEDUP_REMOVED lines=22> */
[----:B-1----:R-:W-:-:S04]  /*3440*/  VIMNMX3.S16x2 R0, R2, R0, R4, !PT ;  /* 0x000000000200720f */ /* 0x002fc80007800304 */
[----:B---3--:R-:W-:-:S04]  /*3450*/  VIMNMX3.S16x2 R4, R0, R16, R18, !PT ;  /* 0x000000100004720f */ /* 0x008fc80007800312 */
[----:B--2---:R-:W-:-:S04]  /*3460*/  VIMNMX3.S16x2 R4, R4, R12, R8, !PT ;  /* 0x0000000c0404720f */ /* 0x004fc80007800308 */
[----:B----4-:R-:W-:Y:S01]  /*3470*/  VIMNMX3.S16x2 R2, R4, R10, R6, !PT ;  /* 0x0000000a0402720f */ /* 0x010fe20007800306 */
[----:B------:R-:W-:Y:S06]  /*3480*/  @P0 BRA `(.L_x_2696) ;  /* 0xfffffffc00940947 */ /* 0x000fec000383ffff */
[----:B------:R-:W-:-:S07]  /*3490*/  IADD3 R0, PT, PT, R17, 0x1, RZ ;  /* 0x0000000111007810 */ /* 0x000fce0007ffe0ff */
.L_x_2695:
        /* <DEDUP_REMOVED lines=17> */
[----:B-1----:R-:W-:-:S04]  /*35b0*/  VIMNMX3.S16x2 R2, R2, R4, R6, !PT ;  /* 0x000000040202720f */ /* 0x002fc80007800306 */
[----:B--2---:R-:W-:-:S07]  /*35c0*/  VIMNMX3.S16x2 R2, R2, R8, R10, !PT ;  /* 0x000000080202720f */ /* 0x004fce000780030a */
.L_x_2698:
        /* <DEDUP_REMOVED lines=12> */
[----:B-1----:R-:W-:-:S07]  /*3690*/  VIMNMX3.S16x2 R2, R2, R4, R6, !PT ;  /* 0x000000040202720f */ /* 0x002fce0007800306 */
.L_x_2699:
[----:B------:R-:W-:-:S05]  /*36a0*/  @!P1 IMAD R0, R0, UR7, RZ ;  /* 0x0000000700009c24 */ /* 0x000fca000f8e02ff */
[----:B------:R-:W-:-:S06]  /*36b0*/  @!P1 LEA R0, R0, R3, 0x1 ;  /* 0x0000000300009211 */ /* 0x000fcc00078e08ff */
[----:B------:R-:W1:Y:S02]  /*36c0*/  @!P1 LDS.U16 R0, [R0] ;  /* 0x0000000000009984 */ /* 0x000e640000000400 */
[----:B-1----:R-:W-:-:S07]  /*36d0*/  @!P1 VIMNMX.S16x2 R2, PT, PT, R2, R0, !PT ;  /* 0x0000000002029248 */ /* 0x002fce0007fe0300 */
.L_x_2697:
[----:B-1----:R1:W-:Y:S02]  /*36e0*/  STS.U16 [R3], R2 ;  /* 0x0000000203007388 */ /* 0x0023e40000000400 */
.L_x_2694:
        /* <DEDUP_REMOVED lines=9> */
        .weak           $__internal_60_$__cuda_sm20_div_s64
        .type           $__internal_60_$__cuda_sm20_div_s64,@function
        .size           $__internal_60_$__cuda_sm20_div_s64,($__internal_61_$__cuda_sm20_rem_s64 - $__internal_60_$__cuda_sm20_div_s64)
$__internal_60_$__cuda_sm20_div_s64:
        /* <DEDUP_REMOVED lines=82> */
[----:B------:R-:W-:Y:S06]  /*3ca0*/  RET.REL.NODEC R8 `(contiguous_reduce3_i16) ;  /* 0xffffffc008d47950 */ /* 0x000fec0003c3ffff */
        .weak           $__internal_61_$__cuda_sm20_rem_s64
        .type           $__internal_61_$__cuda_sm20_rem_s64,@function
        .size           $__internal_61_$__cuda_sm20_rem_s64,(.L_x_3502 - $__internal_61_$__cuda_sm20_rem_s64)
$__internal_61_$__cuda_sm20_rem_s64:
        /* <DEDUP_REMOVED lines=66> */
[----:B------:R-:W-:Y:S06]  /*40d0*/  RET.REL.NODEC R8 `(contiguous_reduce3_i16) ;  /* 0xffffffbc08c87950 */ /* 0x000fec0003c3ffff */
.L_x_2700:
        /* <DEDUP_REMOVED lines=10> */
.L_x_3502:


//--------------------- .text.contiguous_reduce22_i16 --------------------------
	.section	.text.contiguous_reduce22_i16,"ax",@progbits
	.align	128
        .global         contiguous_reduce22_i16
        .type           contiguous_reduce22_i16,@function
        .size           contiguous_reduce22_i16,(.L_x_3581 - contiguous_reduce22_i16)
        .other          contiguous_reduce22_i16,@"STO_CUDA_ENTRY STV_DEFAULT"
contiguous_reduce22_i16:
.text.contiguous_reduce22_i16:
        /* <DEDUP_REMOVED lines=28> */
[----:B------:R-:W-:Y:S01]  /*01c0*/  IMAD.MOV.U32 R7, RZ, RZ, 0x8000 ;  /* 0x00008000ff077424 */ /* 0x000fe200078e00ff */
[----:B------:R-:W-:Y:S01]  /*01d0*/  BSSY.RECONVERGENT B0, `(.L_x_2701) ;  /* 0x0000015000007945 */ /* 0x000fe20003800200 */
[----:B------:R-:W-:Y:S02]  /*01e0*/  ISETP.GE.U32.AND P1, PT, R2, 0x42, PT ;  /* 0x000000420200780c */ /* 0x000fe40003f26070 */
[----:B------:R-:W-:Y:S01]  /*01f0*/  ISETP.GT.U32.AND P2, PT, R0, 0x1f, PT ;  /* 0x0000001f0000780c */ /* 0x000fe20003f44070 */
[----:B0-----:R-:W-:-:S06]  /*0200*/  ULEA UR4, UR5, UR4, 0x18 ;  /* 0x0000000405047291 */ /* 0x001fcc000f8ec0ff */
[----:B------:R-:W-:-:S05]  /*0210*/  LEA R3, R0, UR4, 0x1 ;  /* 0x0000000400037c11 */ /* 0x000fca000f8e08ff */
[----:B------:R0:W-:Y:S01]  /*0220*/  STS.U16 [R3], R7 ;  /* 0x0000000703007388 */ /* 0x0001e20000000400 */
[----:B--2---:R-:W-:-:S05]  /*0230*/  @!P0 VIMNMX.S16x2 R6, PT, PT, R8, R12, !PT ;  /* 0x0000000c08068248 */ /* 0x004fca0007fe0300 */
[----:B------:R0:W-:Y:S01]  /*0240*/  @!P0 STS.U16 [R3], R6 ;  /* 0x0000000603008388 */ /* 0x0001e20000000400 */
        /* <DEDUP_REMOVED lines=10> */
[----:B------:R-:W-:-:S05]  /*02f0*/  LEA.HI.X R7, R4, UR5, R7, 0x1, P0 ;  /* 0x0000000504077c11 */ /* 0x000fca00080f0c07 */
[----:B------:R-:W2:Y:S04]  /*0300*/  LDG.E.U16 R6, desc[UR12][R6.64] ;  /* 0x0000000c06067981 */ /* 0x000ea8000c1e1500 */
[----:B--2---:R1:W-:Y:S02]  /*0310*/  STS.U16 [R3], R6 ;  /* 0x0000000603007388 */ /* 0x0043e40000000400 */
.L_x_2702:
[----:B------:R-:W-:Y:S05]  /*0320*/  BSYNC.RECONVERGENT B0 ;  /* 0x0000000000007941 */ /* 0x000fea0003800200 */
.L_x_2701:
[----:B------:R-:W-:Y:S06]  /*0330*/  BAR.SYNC.DEFER_BLOCKING 0x0 ;  /* 0x0000000000007b1d */ /* 0x000fec0000010000 */
[----:B------:R-:W-:Y:S05]  /*0340*/  @!P1 BRA `(.L_x_2703) ;  /* 0x0000000000309947 */ /* 0x000fea0003800000 */
.L_x_2704:
[----:B0-----:R-:W-:-:S04]  /*0350*/  SHF.R.U32.HI R7, RZ, 0x1, R2 ;  /* 0x00000001ff077819 */ /* 0x001fc80000011602 */
[----:B------:R-:W-:-:S13]  /*0360*/  ISETP.GE.U32.AND P0, PT, R0, R7, PT ;  /* 0x000000070000720c */ /* 0x000fda0003f06070 */
[----:B------:R-:W-:-:S05]  /*0370*/  @!P0 LOP3.LUT R4, R2, 0x7fe, RZ, 0xc0, !PT ;  /* 0x000007fe02048812 */ /* 0x000fca00078ec0ff */
[----:B------:R-:W-:Y:S02]  /*0380*/  @!P0 IMAD.IADD R5, R3, 0x1, R4 ;  /* 0x0000000103058824 */ /* 0x000fe400078e0204 */
[----:B------:R-:W-:Y:S04]  /*0390*/  @!P0 LDS.U16 R4, [R3] ;  /* 0x0000000003048984 */ /* 0x000fe80000000400 */
[----:B-1----:R-:W0:Y:S02]  /*03a0*/  @!P0 LDS.U16 R6, [R5] ;  /* 0x0000000005068984 */ /* 0x002e240000000400 */
[----:B0-----:R-:W-:-:S05]  /*03b0*/  @!P0 VIMNMX.S16x2 R4, PT, PT, R4, R6, !PT ;  /* 0x0000000604048248 */ /* 0x001fca0007fe0300 */
[----:B------:R2:W-:Y:S01]  /*03c0*/  @!P0 STS.U16 [R3], R4 ;  /* 0x0000000403008388 */ /* 0x0005e20000000400 */
[----:B------:R-:W-:Y:S01]  /*03d0*/  BAR.SYNC.DEFER_BLOCKING 0x0 ;  /* 0x0000000000007b1d */ /* 0x000fe20000010000 */
[----:B------:R-:W-:Y:S01]  /*03e0*/  ISETP.GT.U32.AND P0, PT, R2, 0x83, PT ;  /* 0x000000830200780c */ /* 0x000fe20003f04070 */
[----:B------:R-:W-:-:S12]  /*03f0*/  IMAD.MOV.U32 R2, RZ, RZ, R7 ;  /* 0x000000ffff027224 */ /* 0x000fd800078e0007 */
[----:B--2---:R-:W-:Y:S05]  /*0400*/  @P0 BRA `(.L_x_2704) ;  /* 0xfffffffc00d00947 */ /* 0x004fea000383ffff */
.L_x_2703:
[----:B------:R-:W-:Y:S05]  /*0410*/  @P2 EXIT ;  /* 0x000000000000294d */ /* 0x000fea0003800000 */
[----:B------:R-:W-:Y:S01]  /*0420*/  LDS.U16 R2, [R3] ;  /* 0x0000000003027984 */ /* 0x000fe20000000400 */
[----:B------:R-:W-:-:S03]  /*0430*/  ISETP.NE.AND P0, PT, R0, RZ, PT ;  /* 0x000000ff0000720c */ /* 0x000fc60003f05270 */
[----:B------:R-:W2:Y:S02]  /*0440*/  LDS.U16 R4, [R3+0x40] ;  /* 0x0000400003047984 */ /* 0x000ea40000000400 */
[----:B--2---:R-:W-:-:S04]  /*0450*/  VIMNMX.S16x2 R2, PT, PT, R2, R4, !PT ;  /* 0x0000000402027248 */ /* 0x004fc80007fe0300 */
[----:B------:R-:W-:-:S05]  /*0460*/  PRMT R5, R2, 0x7610, R5 ;  /* 0x0000761002057816 */ /* 0x000fca0000000005 */
[----:B------:R-:W-:Y:S04]  /*0470*/  STS.U16 [R3], R5 ;  /* 0x0000000503007388 */ /* 0x000fe80000000400 */
[----:B------:R-:W-:Y:S04]  /*0480*/  LDS.U16 R2, [R3] ;  /* 0x0000000003027984 */ /* 0x000fe80000000400 */
[----:B------:R-:W2:Y:S02]  /*0490*/  LDS.U16 R4, [R3+0x20] ;  /* 0x0000200003047984 */ /* 0x000ea40000000400 */
[----:B--2---:R-:W-:-:S04]  /*04a0*/  VIMNMX.S16x2 R2, PT, PT, R2, R4, !PT ;  /* 0x0000000402027248 */ /* 0x004fc80007fe0300 */
[----:B01----:R-:W-:-:S05]  /*04b0*/  PRMT R6, R2, 0x7610, R6 ;  /* 0x0000761002067816 */ /* 0x003fca0000000006 */
[----:B------:R-:W-:Y:S04]  /*04c0*/  STS.U16 [R3], R6 ;  /* 0x0000000603007388 */ /* 0x000fe80000000400 */
[----:B------:R-:W-:Y:S04]  /*04d0*/  LDS.U16 R2, [R3] ;  /* 0x0000000003027984 */ /* 0x000fe80000000400 */
[----:B------:R-:W0:Y:S02]  /*04e0*/  LDS.U16 R4, [R3+0x10] ;  /* 0x0000100003047984 */ /* 0x000e240000000400 */
[----:B0-----:R-:W-:-:S04]  /*04f0*/  VIMNMX.S16x2 R2, PT, PT, R2, R4, !PT ;  /* 0x0000000402027248 */ /* 0x001fc80007fe0300 */
[----:B------:R-:W-:-:S05]  /*0500*/  PRMT R7, R2, 0x7610, R7 ;  /* 0x0000761002077816 */ /* 0x000fca0000000007 */
        /* <DEDUP_REMOVED lines=13> */
[----:B0-----:R-:W-:-:S05]  /*05e0*/  VIMNMX.S16x2 R2, PT, PT, R2, R4, !PT ;  /* 0x0000000402027248 */ /* 0x001fca0007fe0300 */
        /* <DEDUP_REMOVED lines=19> */
.L_x_2705:
        /* <DEDUP_REMOVED lines=14> */
.L_x_3581:


//--------------------- .text.contiguous_reduce2_i16 --------------------------
	.section	.text.contiguous_reduce2_i16,"ax",@progbits
	.align	128
        .global         contiguous_reduce2_i16
        .type           contiguous_reduce2_i16,@function
        .size           contiguous_reduce2_i16,(.L_x_3504 - contiguous_reduce2_i16)
        .other          contiguous_reduce2_i16,@"STO_CUDA_ENTRY STV_DEFAULT"
contiguous_reduce2_i16:
.text.contiguous_reduce2_i16:
[----:B------:R-:W-:Y:S01]  /*0000*/  LDC R1, c[0x0][0x37c] ;  /* 0x0000df00ff017b82 */ /* 0x000fe20000000800 */
[----:B------:R-:W0:Y:S07]  /*0010*/  S2R R0, SR_TID.X ;  /* 0x0000000000007919 */ /* 0x000e2e0000002100 */
[----:B------:R-:W1:Y:S01]  /*0020*/  S2UR UR5, SR_CgaCtaId ;  /* 0x00000000000579c3 */ /* 0x000e620000008800 */
[----:B------:R-:W2:Y:S01]  /*0030*/  LDCU.64 UR8, c[0x0][0x3a8] ;  /* 0x00007500ff0877ac */ /* 0x000ea20008000a00 */
[----:B------:R-:W-:Y:S01]  /*0040*/  HFMA2 R4, -RZ, RZ, 0, -0.0 ;  /* 0x00008000ff047431 */ /* 0x000fe200000001ff */
        /* <DEDUP_REMOVED lines=9> */
[----:B------:R0:W-:Y:S01]  /*00e0*/  STS.U16 [R3], R4 ;  /* 0x0000000403007388 */ /* 0x0001e20000000400 */
        /* <DEDUP_REMOVED lines=32> */
.L_x_2734:
        /* <DEDUP_REMOVED lines=32> */
.L_x_2711:
[----:B------:R-:W-:Y:S01]  /*04f0*/  IMAD.MOV.U32 R26, RZ, RZ, R6 ;  /* 0x000000ffff1a7224 */ /* 0x000fe200078e0006 */
[----:B------:R-:W-:Y:S01]  /*0500*/  MOV R13, R7 ;  /* 0x00000007000d7202 */ /* 0x000fe20000000f00 */
[----:B------:R-:W-:Y:S01]  /*0510*/  IMAD.MOV.U32 R14, RZ, RZ, R34 ;  /* 0x000000ffff0e7224 */ /* 0x000fe200078e0022 */
[----:B------:R-:W-:Y:S02]  /*0520*/  MOV R11, R35 ;  /* 0x00000023000b7202 */ /* 0x000fe40000000f00 */
[----:B------:R-:W-:-:S07]  /*0530*/  MOV R12, 0x550 ;  /* 0x00000550000c7802 */ /* 0x000fce0000000f00 */
[----:B-1----:R-:W-:Y:S05]  /*0540*/  CALL.REL.NOINC `($__internal_62_$__cuda_sm20_div_s64) ;  /* 0x0000006400707944 */ /* 0x002fea0003c00000 */
        /* <DEDUP_REMOVED lines=9> */
.L_x_2712:
[----:B------:R-:W-:Y:S05]  /*05e0*/  BSYNC.RECONVERGENT B1 ;  /* 0x0000000000017941 */ /* 0x000fea0003800200 */
.L_x_2710:
        /* <DEDUP_REMOVED lines=34> */
.L_x_2714:
[----:B------:R-:W-:Y:S01]  /*0810*/  MOV R26, R20 ;  /* 0x00000014001a7202 */ /* 0x000fe20000000f00 */
[----:B------:R-:W-:Y:S01]  /*0820*/  IMAD.MOV.U32 R13, RZ, RZ, R9 ;  /* 0x000000ffff0d7224 */ /* 0x000fe200078e0009 */
[----:B------:R-:W-:Y:S01]  /*0830*/  MOV R14, R34 ;  /* 0x00000022000e7202 */ /* 0x000fe20000000f00 */
[----:B------:R-:W-:Y:S01]  /*0840*/  IMAD.MOV.U32 R11, RZ, RZ, R35 ;  /* 0x000000ffff0b7224 */ /* 0x000fe200078e0023 */
[----:B------:R-:W-:-:S07]  /*0850*/  MOV R12, 0x870 ;  /* 0x00000870000c7802 */ /* 0x000fce0000000f00 */
[----:B------:R-:W-:Y:S05]  /*0860*/  CALL.REL.NOINC `($__internal_62_$__cuda_sm20_div_s64) ;  /* 0x0000006000a87944 */ /* 0x000fea0003c00000 */
        /* <DEDUP_REMOVED lines=9> */
.L_x_2715:
[----:B------:R-:W-:Y:S05]  /*0900*/  BSYNC.RECONVERGENT B1 ;  /* 0x0000000000017941 */ /* 0x000fea0003800200 */
.L_x_2713:
        /* <DEDUP_REMOVED lines=33> */
.L_x_2717:
[----:B------:R-:W-:Y:S01]  /*0b20*/  MOV R26, R36 ;  /* 0x00000024001a7202 */ /* 0x000fe20000000f00 */
[----:B------:R-:W-:Y:S01]  /*0b30*/  IMAD.MOV.U32 R13, RZ, RZ, R37 ;  /* 0x000000ffff0d7224 */ /* 0x000fe200078e0025 */
[----:B------:R-:W-:Y:S01]  /*0b40*/  MOV R14, R20 ;  /* 0x00000014000e7202 */ /* 0x000fe20000000f00 */
[----:B------:R-:W-:Y:S01]  /*0b50*/  IMAD.MOV.U32 R11, RZ, RZ, R21 ;  /* 0x000000ffff0b7224 */ /* 0x000fe200078e0015 */
[----:B------:R-:W-:-:S07]  /*0b60*/  MOV R12, 0xb80 ;  /* 0x00000b80000c7802 */ /* 0x000fce0000000f00 */
[----:B------:R-:W-:Y:S05]  /*0b70*/  CALL.REL.NOINC `($__internal_62_$__cuda_sm20_div_s64) ;  /* 0x0000005c00e47944 */ /* 0x000fea0003c00000 */
        /* <DEDUP_REMOVED lines=10> */
.L_x_2718:
[----:B------:R-:W-:Y:S05]  /*0c20*/  BSYNC.RECONVERGENT B1 ;  /* 0x0000000000017941 */ /* 0x000fea0003800200 */
.L_x_2716:
        /* <DEDUP_REMOVED lines=35> */
.L_x_2720:
[----:B------:R-:W-:Y:S01]  /*0e60*/  IMAD.MOV.U32 R26, RZ, RZ, R34 ;  /* 0x000000ffff1a7224 */ /* 0x000fe200078e0022 */
[----:B------:R-:W-:Y:S01]  /*0e70*/  MOV R13, R35 ;  /* 0x00000023000d7202 */ /* 0x000fe20000000f00 */
[----:B------:R-:W-:Y:S01]  /*0e80*/  IMAD.MOV.U32 R14, RZ, RZ, R20 ;  /* 0x000000ffff0e7224 */ /* 0x000fe200078e0014 */
[----:B------:R-:W-:Y:S02]  /*0e90*/  MOV R11, R21 ;  /* 0x00000015000b7202 */ /* 0x000fe40000000f00 */
[----:B------:R-:W-:-:S07]  /*0ea0*/  MOV R12, 0xec0 ;  /* 0x00000ec0000c7802 */ /* 0x000fce0000000f00 */
[----:B------:R-:W-:Y:S05]  /*0eb0*/  CALL.REL.NOINC `($__internal_62_$__cuda_sm20_div_s64) ;  /* 0x0000005c00147944 */ /* 0x000fea0003c00000 */
        /* <DEDUP_REMOVED lines=11> */
.L_x_2721:
[----:B------:R-:W-:Y:S05]  /*0f70*/  BSYNC.RECONVERGENT B1 ;  /* 0x0000000000017941 */ /* 0x000fea0003800200 */
.L_x_2719:
        /* <DEDUP_REMOVED lines=36> */
.L_x_2723:
        /* <DEDUP_REMOVED lines=16> */
.L_x_2724:
[----:B------:R-:W-:Y:S05]  /*12c0*/  BSYNC.RECONVERGENT B1 ;  /* 0x0000000000017941 */ /* 0x000fea0003800200 */
.L_x_2722:
        /* <DEDUP_REMOVED lines=35> */
.L_x_2726:
        /* <DEDUP_REMOVED lines=17> */
.L_x_2727:
[----:B------:R-:W-:Y:S05]  /*1610*/  BSYNC.RECONVERGENT B1 ;  /* 0x0000000000017941 */ /* 0x000fea0003800200 */
.L_x_2725:
        /* <DEDUP_REMOVED lines=35> */
.L_x_2729:
        /* <DEDUP_REMOVED lines=16> */
.L_x_2730:
[----:B------:R-:W-:Y:S05]  /*1950*/  BSYNC.RECONVERGENT B1 ;  /* 0x0000000000017941 */ /* 0x000fea0003800200 */
.L_x_2728:
        /* <DEDUP_REMOVED lines=35> */
.L_x_2732:
[----:B------:R-:W-:Y:S01]  /*1b90*/  MOV R26, R34 ;  /* 0x00000022001a7202 */ /* 0x000fe20000000f00 */
[----:B------:R-:W-:Y:S01]  /*1ba0*/  IMAD.MOV.U32 R13, RZ, RZ, R35 ;  /* 0x000000ffff0d7224 */ /* 0x000fe200078e0023 */
[----:B------:R-:W-:Y:S01]  /*1bb0*/  MOV R14, R20 ;  /* 0x00000014000e7202 */ /* 0x000fe20000000f00 */
[----:B------:R-:W-:Y:S01]  /*1bc0*/  IMAD.MOV.U32 R11, RZ, RZ, R21 ;  /* 0x000000ffff0b7224 */ /* 0x000fe200078e0015 */
[----:B------:R-:W-:-:S07]  /*1bd0*/  MOV R12, 0x1bf0 ;  /* 0x00001bf0000c7802 */ /* 0x000fce0000000f00 */
[----:B------:R-:W-:Y:S05]  /*1be0*/  CALL.REL.NOINC `($__internal_62_$__cuda_sm20_div_s64) ;  /* 0x0000004c00c87944 */ /* 0x000fea0003c00000 */
        /* <DEDUP_REMOVED lines=10> */
.L_x_2733:
[----:B------:R-:W-:Y:S05]  /*1c90*/  BSYNC.RECONVERGENT B1 ;  /* 0x0000000000017941 */ /* 0x000fea0003800200 */
.L_x_2731:
        /* <DEDUP_REMOVED lines=8> */
.L_x_2709:
        /* <DEDUP_REMOVED lines=36> */
.L_x_2737:
[----:B------:R-:W-:Y:S01]  /*1f60*/  IMAD.MOV.U32 R26, RZ, RZ, R6 ;  /* 0x000000ffff1a7224 */ /* 0x000fe200078e0006 */
[----:B------:R-:W-:Y:S01]  /*1f70*/  MOV R13, R7 ;  /* 0x00000007000d7202 */ /* 0x000fe20000000f00 */
[----:B------:R-:W-:Y:S01]  /*1f80*/  IMAD.MOV.U32 R14, RZ, RZ, R16 ;  /* 0x000000ffff0e7224 */ /* 0x000fe200078e0010 */
[----:B------:R-:W-:Y:S02]  /*1f90*/  MOV R11, R17 ;  /* 0x00000011000b7202 */ /* 0x000fe40000000f00 */
[----:B------:R-:W-:-:S07]  /*1fa0*/  MOV R12, 0x1fc0 ;  /* 0x00001fc0000c7802 */ /* 0x000fce0000000f00 */
[----:B------:R-:W-:Y:S05]  /*1fb0*/  CALL.REL.NOINC `($__internal_62_$__cuda_sm20_div_s64) ;  /* 0x0000004800d47944 */ /* 0x000fea0003c00000 */
        /* <DEDUP_REMOVED lines=9> */
.L_x_2738:
[----:B------:R-:W-:Y:S05]  /*2050*/  BSYNC.RECONVERGENT B1 ;  /* 0x0000000000017941 */ /* 0x000fea0003800200 */
.L_x_2736:
        /* <DEDUP_REMOVED lines=34> */
.L_x_2740:
[----:B------:R-:W-:Y:S01]  /*2280*/  IMAD.MOV.U32 R26, RZ, RZ, R20 ;  /* 0x000000ffff1a7224 */ /* 0x000fe200078e0014 */
[----:B------:R-:W-:Y:S01]  /*2290*/  MOV R13, R9 ;  /* 0x00000009000d7202 */ /* 0x000fe20000000f00 */
[----:B------:R-:W-:Y:S01]  /*22a0*/  IMAD.MOV.U32 R14, RZ, RZ, R16 ;  /* 0x000000ffff0e7224 */ /* 0x000fe200078e0010 */
[----:B------:R-:W-:Y:S02]  /*22b0*/  MOV R11, R17 ;  /* 0x00000011000b7202 */ /* 0x000fe40000000f00 */
[----:B------:R-:W-:-:S07]  /*22c0*/  MOV R12, 0x22e0 ;  /* 0x000022e0000c7802 */ /* 0x000fce0000000f00 */
[----:B------:R-:W-:Y:S05]  /*22d0*/  CALL.REL.NOINC `($__internal_62_$__cuda_sm20_div_s64) ;  /* 0x00000048000c7944 */ /* 0x000fea0003c00000 */
        /* <DEDUP_REMOVED lines=11> */
.L_x_2741:
[----:B------:R-:W-:Y:S05]  /*2390*/  BSYNC.RECONVERGENT B1 ;  /* 0x0000000000017941 */ /* 0x000fea0003800200 */
.L_x_2739:
        /* <DEDUP_REMOVED lines=36> */
.L_x_2743:
        /* <DEDUP_REMOVED lines=16> */
.L_x_2744:
[----:B------:R-:W-:Y:S05]  /*26e0*/  BSYNC.RECONVERGENT B1 ;  /* 0x0000000000017941 */ /* 0x000fea0003800200 */
.L_x_2742:
        /* <DEDUP_REMOVED lines=35> */
.L_x_2746:
[----:B------:R-:W-:Y:S01]  /*2920*/  IMAD.MOV.U32 R26, RZ, RZ, R18 ;  /* 0x000000ffff1a7224 */ /* 0x000fe200078e0012 */
[----:B------:R-:W-:Y:S01]  /*2930*/  MOV R13, R19 ;  /* 0x00000013000d7202 */ /* 0x000fe20000000f00 */
[----:B------:R-:W-:Y:S01]  /*2940*/  IMAD.MOV.U32 R14, RZ, RZ, R16 ;  /* 0x000000ffff0e7224 */ /* 0x000fe200078e0010 */
[----:B------:R-:W-:Y:S02]  /*2950*/  MOV R11, R17 ;  /* 0x00000011000b7202 */ /* 0x000fe40000000f00 */
[----:B------:R-:W-:-:S07]  /*2960*/  MOV R12, 0x2980 ;  /* 0x00002980000c7802 */ /* 0x000fce0000000f00 */
[----:B------:R-:W-:Y:S05]  /*2970*/  CALL.REL.NOINC `($__internal_62_$__cuda_sm20_div_s64) ;  /* 0x0000004000647944 */ /* 0x000fea0003c00000 */
        /* <DEDUP_REMOVED lines=10> */
.L_x_2747:
[----:B------:R-:W-:Y:S05]  /*2a20*/  BSYNC.RECONVERGENT B1 ;  /* 0x0000000000017941 */ /* 0x000fea0003800200 */
.L_x_2745:
[----:B------:R-:W-:Y:S01]  /*2a30*/  IMAD R11, R11, R38, RZ ;  /* 0x000000260b0b7224 */ /* 0x000fe200078e02ff */
[----:B------:R-:W-:Y:S01]  /*2a40*/  IADD3 R8, PT, PT, R8, -0x2, RZ ;  /* 0xfffffffe08087810 */ /* 0x000fe20007ffe0ff */
[----:B------:R-:W-:Y:S02]  /*2a50*/  IMAD.MOV.U32 R36, RZ, RZ, R22 ;  /* 0x000000ffff247224 */ /* 0x000fe400078e0016 */
[-C--:B------:R-:W-:Y:S02]  /*2a60*/  IMAD R11, R39, R10.reuse, R11 ;  /* 0x0000000a270b7224 */ /* 0x080fe400078e020b */
[----:B------:R-:W-:-:S04]  /*2a70*/  IMAD.WIDE.U32 R22, R38, R10, R36 ;  /* 0x0000000a26167225 */ /* 0x000fc800078e0024 */
[----:B------:R-:W-:-:S07]  /*2a80*/  IMAD.IADD R23, R23, 0x1, R11 ;  /* 0x0000000117177824 */ /* 0x000fce00078e020b */
.L_x_2735:
        /* <DEDUP_REMOVED lines=30> */
.L_x_2749:
[----:B------:R-:W-:Y:S01]  /*2c70*/  IMAD.MOV.U32 R18, RZ, RZ, R6 ;  /* 0x000000ffff127224 */ /* 0x000fe200078e0006 */
[----:B------:R-:W-:Y:S01]  /*2c80*/  MOV R19, R7 ;  /* 0x0000000700137202 */ /* 0x000fe20000000f00 */
[----:B------:R-:W-:Y:S01]  /*2c90*/  IMAD.MOV.U32 R24, RZ, RZ, R10 ;  /* 0x000000ffff187224 */ /* 0x000fe200078e000a */
[----:B------:R-:W-:Y:S02]  /*2ca0*/  MOV R21, R11 ;  /* 0x0000000b00157202 */ /* 0x000fe40000000f00 */
[----:B------:R-:W-:-:S07]  /*2cb0*/  MOV R26, 0x2cd0 ;  /* 0x00002cd0001a7802 */ /* 0x000fce0000000f00 */
[----:B------:R-:W-:Y:S05]  /*2cc0*/  CALL.REL.NOINC `($__internal_63_$__cuda_sm20_rem_s64) ;  /* 0x0000004000dc7944 */ /* 0x000fea0003c00000 */
.L_x_2750:
[----:B------:R-:W-:Y:S05]  /*2cd0*/  BSYNC.RECONVERGENT B1 ;  /* 0x0000000000017941 */ /* 0x000fea0003800200 */
.L_x_2748:
        /* <DEDUP_REMOVED lines=30> */
.L_x_2752:
[----:B------:R-:W-:Y:S01]  /*2ec0*/  IMAD.MOV.U32 R24, RZ, RZ, R10 ;  /* 0x000000ffff187224 */ /* 0x000fe200078e000a */
[----:B------:R-:W-:Y:S01]  /*2ed0*/  MOV R21, R11 ;  /* 0x0000000b00157202 */ /* 0x000fe20000000f00 */
[----:B------:R-:W-:Y:S01]  /*2ee0*/  IMAD.MOV.U32 R18, RZ, RZ, R20 ;  /* 0x000000ffff127224 */ /* 0x000fe200078e0014 */
[----:B------:R-:W-:Y:S02]  /*2ef0*/  MOV R19, R9 ;  /* 0x0000000900137202 */ /* 0x000fe40000000f00 */
[----:B------:R-:W-:-:S07]  /*2f00*/  MOV R26, 0x2f20 ;  /* 0x00002f20001a7802 */ /* 0x000fce0000000f00 */
[----:B------:R-:W-:Y:S05]  /*2f10*/  CALL.REL.NOINC `($__internal_63_$__cuda_sm20_rem_s64) ;  /* 0x0000004000487944 */ /* 0x000fea0003c00000 */
.L_x_2753:
[----:B------:R-:W-:Y:S05]  /*2f20*/  BSYNC.RECONVERGENT B1 ;  /* 0x0000000000017941 */ /* 0x000fea0003800200 */
.L_x_2751:
[----:B------:R-:W-:Y:S02]  /*2f30*/  IMAD R7, R7, R16, RZ ;  /* 0x0000001007077224 */ /* 0x000fe400078e02ff */
[----:B------:R-:W-:-:S04]  /*2f40*/  IMAD.WIDE.U32 R22, R16, R6, R22 ;  /* 0x0000000610167225 */ /* 0x000fc800078e0016 */
[----:B------:R-:W-:-:S04]  /*2f50*/  IMAD R7, R17, R6, R7 ;  /* 0x0000000611077224 */ /* 0x000fc800078e0207 */
[----:B------:R-:W-:-:S07]  /*2f60*/  IMAD.IADD R23, R23, 0x1, R7 ;  /* 0x0000000117177824 */ /* 0x000fce00078e0207 */
.L_x_2708:
[----:B------:R-:W0:Y:S02]  /*2f70*/  LDCU.64 UR4, c[0x0][0x388] ;  /* 0x00007100ff0477ac */ /* 0x000e240008000a00 */
[----:B0-----:R-:W-:Y:S02]  /*2f80*/  LEA R6, P0, R4, UR4, 0x1 ;  /* 0x0000000404067c11 */ /* 0x001fe4000f8008ff */
[----:B------:R-:W-:Y:S02]  /*2f90*/  LEA R8, P1, R22, UR4, 0x1 ;  /* 0x0000000416087c11 */ /* 0x000fe4000f8208ff */
[----:B------:R-:W-:Y:S02]  /*2fa0*/  LEA.HI.X R7, R4, UR5, R5, 0x1, P0 ;  /* 0x0000000504077c11 */ /* 0x000fe400080f0c05 */
[----:B------:R-:W-:-:S03]  /*2fb0*/  LEA.HI.X R9, R22, UR5, R23, 0x1, P1 ;  /* 0x0000000516097c11 */ /* 0x000fc600088f0c17 */
[----:B------:R-:W2:Y:S04]  /*2fc0*/  LDG.E.U16 R6, desc[UR12][R6.64] ;  /* 0x0000000c06067981 */ /* 0x000ea8000c1e1500 */
[----:B------:R-:W2:Y:S02]  /*2fd0*/  LDG.E.U16 R8, desc[UR12][R8.64] ;  /* 0x0000000c08087981 */ /* 0x000ea4000c1e1500 */
[----:B--2---:R-:W-:-:S05]  /*2fe0*/  VIMNMX.S16x2 R4, PT, PT, R6, R8, !PT ;  /* 0x0000000806047248 */ /* 0x004fca0007fe0300 */
[----:B------:R0:W-:Y:S01]  /*2ff0*/  STS.U16 [R3], R4 ;  /* 0x0000000403007388 */ /* 0x0001e20000000400 */
[----:B------:R-:W-:Y:S05]  /*3000*/  BRA `(.L_x_2754) ;  /* 0x0000003400b87947 */ /* 0x000fea0003800000 */
.L_x_2707:
        /* <DEDUP_REMOVED lines=18> */
.L_x_2781:
        /* <DEDUP_REMOVED lines=30> */
.L_x_2758:
        /* <DEDUP_REMOVED lines=15> */
.L_x_2759:
[----:B------:R-:W-:Y:S05]  /*3400*/  BSYNC.RECONVERGENT B1 ;  /* 0x0000000000017941 */ /* 0x000fea0003800200 */
.L_x_2757:
        /* <DEDUP_REMOVED lines=39> */
.L_x_2761:
[----:B------:R-:W-:Y:S01]  /*3680*/  IMAD.MOV.U32 R26, RZ, RZ, R36 ;  /* 0x000000ffff1a7224 */ /* 0x000fe200078e0024 */
[----:B------:R-:W-:Y:S01]  /*3690*/  MOV R13, R37 ;  /* 0x00000025000d7202 */ /* 0x000fe20000000f00 */
[----:B------:R-:W-:Y:S01]  /*36a0*/  IMAD.MOV.U32 R14, RZ, RZ, R38 ;  /* 0x000000ffff0e7224 */ /* 0x000fe200078e0026 */
[----:B------:R-:W-:Y:S02]  /*36b0*/  MOV R11, R39 ;  /* 0x00000027000b7202 */ /* 0x000fe40000000f00 */
[----:B------:R-:W-:-:S07]  /*36c0*/  MOV R12, 0x36e0 ;  /* 0x000036e0000c7802 */ /* 0x000fce0000000f00 */
[----:B-1----:R-:W-:Y:S05]  /*36d0*/  CALL.REL.NOINC `($__internal_62_$__cuda_sm20_div_s64) ;  /* 0x00000034000c7944 */ /* 0x002fea0003c00000 */
        /* <DEDUP_REMOVED lines=11> */
.L_x_2762:
[----:B------:R-:W-:Y:S05]  /*3790*/  BSYNC.RECONVERGENT B1 ;  /* 0x0000000000017941 */ /* 0x000fea0003800200 */
.L_x_2760:
        /* <DEDUP_REMOVED lines=37> */
.L_x_2764:
        /* <DEDUP_REMOVED lines=17> */
.L_x_2765:
[----:B------:R-:W-:Y:S05]  /*3b00*/  BSYNC.RECONVERGENT B1 ;  /* 0x0000000000017941 */ /* 0x000fea0003800200 */
.L_x_2763:
        /* <DEDUP_REMOVED lines=38> */
.L_x_2767:
[----:B------:R-:W-:Y:S01]  /*3d70*/  MOV R26, R20 ;  /* 0x00000014001a7202 */ /* 0x000fe20000000f00 */
[----:B------:R-:W-:Y:S01]  /*3d80*/  IMAD.MOV.U32 R13, RZ, RZ, R21 ;  /* 0x000000ffff0d7224 */ /* 0x000fe200078e0015 */
[----:B------:R-:W-:Y:S01]  /*3d90*/  MOV R14, R36 ;  /* 0x00000024000e7202 */ /* 0x000fe20000000f00 */
[----:B------:R-:W-:Y:S01]  /*3da0*/  IMAD.MOV.U32 R11, RZ, RZ, R37 ;  /* 0x000000ffff0b7224 */ /* 0x000fe200078e0025 */
[----:B------:R-:W-:-:S07]  /*3db0*/  MOV R12, 0x3dd0 ;  /* 0x00003dd0000c7802 */ /* 0x000fce0000000f00 */
[----:B-1----:R-:W-:Y:S05]  /*3dc0*/  CALL.REL.NOINC `($__internal_62_$__cuda_sm20_div_s64) ;  /* 0x0000002c00507944 */ /* 0x002fea0003c00000 */
        /* <DEDUP_REMOVED lines=11> */
.L_x_2768:
[----:B------:R-:W-:Y:S05]  /*3e80*/  BSYNC.RECONVERGENT B1 ;  /* 0x0000000000017941 */ /* 0x000fea0003800200 */
.L_x_2766:
        /* <DEDUP_REMOVED lines=38> */
.L_x_2770:
        /* <DEDUP_REMOVED lines=17> */
.L_x_2771:
[----:B------:R-:W-:Y:S05]  /*4200*/  BSYNC.RECONVERGENT B1 ;  /* 0x0000000000017941 */ /* 0x000fea0003800200 */
.L_x_2769:
        /* <DEDUP_REMOVED lines=40> */
.L_x_2773:
        /* <DEDUP_REMOVED lines=17> */
.L_x_2774:
[----:B------:R-:W-:Y:S05]  /*45a0*/  BSYNC.RECONVERGENT B1 ;  /* 0x0000000000017941 */ /* 0x000fea0003800200 */
.L_x_2772:
        /* <DEDUP_REMOVED lines=40> */
.L_x_2776:
        /* <DEDUP_REMOVED lines=17> */
.L_x_2777:
[----:B------:R-:W-:Y:S05]  /*4940*/  BSYNC.RECONVERGENT B1 ;  /* 0x0000000000017941 */ /* 0x000fea0003800200 */
.L_x_2775:
        /* <DEDUP_REMOVED lines=38> */
.L_x_2779:
        /* <DEDUP_REMOVED lines=17> */
.L_x_2780:
[----:B------:R-:W-:Y:S05]  /*4cc0*/  BSYNC.RECONVERGENT B1 ;  /* 0x0000000000017941 */ /* 0x000fea0003800200 */
.L_x_2778:
        /* <DEDUP_REMOVED lines=15> */
.L_x_2756:
        /* <DEDUP_REMOVED lines=37> */
.L_x_2784:
[----:B------:R-:W-:Y:S01]  /*5010*/  MOV R26, R18 ;  /* 0x00000012001a7202 */ /* 0x000fe20000000f00 */
[----:B------:R-:W-:Y:S01]  /*5020*/  IMAD.MOV.U32 R13, RZ, RZ, R19 ;  /* 0x000000ffff0d7224 */ /* 0x000fe200078e0013 */
[----:B------:R-:W-:Y:S01]  /*5030*/  MOV R14, R6 ;  /* 0x00000006000e7202 */ /* 0x000fe20000000f00 */
[----:B------:R-:W-:Y:S01]  /*5040*/  IMAD.MOV.U32 R11, RZ, RZ, R7 ;  /* 0x000000ffff0b7224 */ /* 0x000fe200078e0007 */
[----:B------:R-:W-:-:S07]  /*5050*/  MOV R12, 0x5070 ;  /* 0x00005070000c7802 */ /* 0x000fce0000000f00 */
[----:B------:R-:W-:Y:S05]  /*5060*/  CALL.REL.NOINC `($__internal_62_$__cuda_sm20_div_s64) ;  /* 0x0000001800a87944 */ /* 0x000fea0003c00000 */
        /* <DEDUP_REMOVED lines=9> */
.L_x_2785:
[----:B------:R-:W-:Y:S05]  /*5100*/  BSYNC.RECONVERGENT B1 ;  /* 0x0000000000017941 */ /* 0x000fea0003800200 */
.L_x_2783:
        /* <DEDUP_REMOVED lines=39> */
.L_x_2787:
        /* <DEDUP_REMOVED lines=17> */
.L_x_2788:
[----:B------:R-:W-:Y:S05]  /*5490*/  BSYNC.RECONVERGENT B1 ;  /* 0x0000000000017941 */ /* 0x000fea0003800200 */
.L_x_2786:
        /* <DEDUP_REMOVED lines=40> */
.L_x_2790:
[----:B------:R-:W-:Y:S01]  /*5720*/  MOV R26, R18 ;  /* 0x00000012001a7202 */ /* 0x000fe20000000f00 */
[----:B------:R-:W-:Y:S01]  /*5730*/  IMAD.MOV.U32 R14, RZ, RZ, R20 ;  /* 0x000000ffff0e7224 */ /* 0x000fe200078e0014 */
[----:B------:R-:W-:Y:S02]  /*5740*/  MOV R13, R19 ;  /* 0x00000013000d7202 */ /* 0x000fe40000000f00 */
[----:B------:R-:W-:Y:S02]  /*5750*/  MOV R11, R21 ;  /* 0x00000015000b7202 */ /* 0x000fe40000000f00 */
[----:B------:R-:W-:-:S07]  /*5760*/  MOV R12, 0x5780 ;  /* 0x00005780000c7802 */ /* 0x000fce0000000f00 */
[----:B------:R-:W-:Y:S05]  /*5770*/  CALL.REL.NOINC `($__internal_62_$__cuda_sm20_div_s64) ;  /* 0x0000001000e47944 */ /* 0x000fea0003c00000 */
        /* <DEDUP_REMOVED lines=11> */
.L_x_2791:
[----:B------:R-:W-:Y:S05]  /*5830*/  BSYNC.RECONVERGENT B1 ;  /* 0x0000000000017941 */ /* 0x000fea0003800200 */
.L_x_2789:
        /* <DEDUP_REMOVED lines=40> */
.L_x_2793:
[----:B------:R-:W-:Y:S01]  /*5ac0*/  MOV R26, R18 ;  /* 0x00000012001a7202 */ /* 0x000fe20000000f00 */
[----:B------:R-:W-:Y:S01]  /*5ad0*/  IMAD.MOV.U32 R13, RZ, RZ, R19 ;  /* 0x000000ffff0d7224 */ /* 0x000fe200078e0013 */
[----:B------:R-:W-:Y:S02]  /*5ae0*/  MOV R14, R20 ;  /* 0x00000014000e7202 */ /* 0x000fe40000000f00 */
[----:B------:R-:W-:Y:S02]  /*5af0*/  MOV R11, R21 ;  /* 0x00000015000b7202 */ /* 0x000fe40000000f00 */
[----:B------:R-:W-:-:S07]  /*5b00*/  MOV R12, 0x5b20 ;  /* 0x00005b20000c7802 */ /* 0x000fce0000000f00 */
[----:B------:R-:W-:Y:S05]  /*5b10*/  CALL.REL.NOINC `($__internal_62_$__cuda_sm20_div_s64) ;  /* 0x0000000c00fc7944 */ /* 0x000fea0003c00000 */
        /* <DEDUP_REMOVED lines=11> */
.L_x_2794:
[----:B------:R-:W-:Y:S05]  /*5bd0*/  BSYNC.RECONVERGENT B1 ;  /* 0x0000000000017941 */ /* 0x000fea0003800200 */
.L_x_2792:
        /* <DEDUP_REMOVED lines=11> */
.L_x_2782:
        /* <DEDUP_REMOVED lines=35> */
.L_x_2797:
[----:B------:R-:W-:Y:S01]  /*5ec0*/  IMAD.MOV.U32 R26, RZ, RZ, R18 ;  /* 0x000000ffff1a7224 */ /* 0x000fe200078e0012 */
[----:B------:R-:W-:Y:S01]  /*5ed0*/  MOV R13, R19 ;  /* 0x00000013000d7202 */ /* 0x000fe20000000f00 */
[----:B------:R-:W-:Y:S01]  /*5ee0*/  IMAD.MOV.U32 R11, RZ, RZ, R5 ;  /* 0x000000ffff0b7224 */ /* 0x000fe200078e0005 */
[----:B------:R-:W-:Y:S02]  /*5ef0*/  MOV R14, R4 ;  /* 0x00000004000e7202 */ /* 0x000fe40000000f00 */
        /* <DEDUP_REMOVED lines=10> */
.L_x_2798:
[----:B------:R-:W-:Y:S05]  /*5fa0*/  BSYNC.RECONVERGENT B1 ;  /* 0x0000000000017941 */ /* 0x000fea0003800200 */
.L_x_2796:
        /* <DEDUP_REMOVED lines=39> */
.L_x_2800:
        /* <DEDUP_REMOVED lines=17> */
.L_x_2801:
[----:B------:R-:W-:Y:S05]  /*6330*/  BSYNC.RECONVERGENT B1 ;  /* 0x0000000000017941 */ /* 0x000fea0003800200 */
.L_x_2799:
        /* <DEDUP_REMOVED lines=11> */
.L_x_2795:
        /* <DEDUP_REMOVED lines=31> */
.L_x_2803:
[----:B------:R-:W-:Y:S02]  /*65e0*/  MOV R24, R20 ;  /* 0x0000001400187202 */ /* 0x000fe40000000f00 */
[----:B------:R-:W-:-:S07]  /*65f0*/  MOV R26, 0x6610 ;  /* 0x00006610001a7802 */ /* 0x000fce0000000f00 */
[----:B------:R-:W-:Y:S05]  /*6600*/  CALL.REL.NOINC `($__internal_63_$__cuda_sm20_rem_s64) ;  /* 0x00000008008c7944 */ /* 0x000fea0003c00000 */
[----:B------:R-:W-:Y:S01]  /*6610*/  MOV R4, R6 ;  /* 0x0000000600047202 */ /* 0x000fe20000000f00 */
[----:B------:R-:W-:-:S07]  /*6620*/  IMAD.MOV.U32 R5, RZ, RZ, R7 ;  /* 0x000000ffff057224 */ /* 0x000fce00078e0007 */
.L_x_2804:
[----:B------:R-:W-:Y:S05]  /*6630*/  BSYNC.RECONVERGENT B1 ;  /* 0x0000000000017941 */ /* 0x000fea0003800200 */
.L_x_2802:
        /* <DEDUP_REMOVED lines=9> */
.L_x_2755:
[----:B------:R-:W2:Y:S04]  /*66d0*/  LDG.E.U16 R8, desc[UR12][R8.64] ;  /* 0x0000000c08087981 */ /* 0x000ea8000c1e1500 */
[----:B--2---:R1:W-:Y:S02]  /*66e0*/  STS.U16 [R3], R8 ;  /* 0x0000000803007388 */ /* 0x0043e40000000400 */
.L_x_2754:
[----:B------:R-:W-:Y:S05]  /*66f0*/  BSYNC.RECONVERGENT B0 ;  /* 0x0000000000007941 */ /* 0x000fea0003800200 */
.L_x_2706:
[----:B------:R-:W-:Y:S01]  /*6700*/  BAR.SYNC.DEFER_BLOCKING 0x0 ;  /* 0x0000000000007b1d */ /* 0x000fe20000010000 */
[----:B------:R-:W-:Y:S02]  /*6710*/  ISETP.GE.U32.AND P0, PT, R2, 0x42, PT ;  /* 0x000000420200780c */ /* 0x000fe40003f06070 */
[----:B------:R-:W-:-:S11]  /*6720*/  ISETP.GT.U32.AND P1, PT, R0, 0x1f, PT ;  /* 0x0000001f0000780c */ /* 0x000fd60003f24070 */
[----:B------:R-:W-:Y:S05]  /*6730*/  @!P0 BRA `(.L_x_2805) ;  /* 0x0000000000308947 */ /* 0x000fea0003800000 */
.L_x_2806:
[----:B------:R-:W-:-:S04]  /*6740*/  SHF.R.U32.HI R7, RZ, 0x1, R2 ;  /* 0x00000001ff077819 */ /* 0x000fc80000011602 */
[----:B------:R-:W-:-:S13]  /*6750*/  ISETP.GE.U32.AND P0, PT, R0, R7, PT ;  /* 0x000000070000720c */ /* 0x000fda0003f06070 */
[----:B0-----:R-:W-:-:S04]  /*6760*/  @!P0 LOP3.LUT R4, R2, 0x7fe, RZ, 0xc0, !PT ;  /* 0x000007fe02048812 */ /* 0x001fc800078ec0ff */
[----:B------:R-:W-:Y:S02]  /*6770*/  @!P0 IADD3 R5, PT, PT, R3, R4, RZ ;  /* 0x0000000403058210 */ /* 0x000fe40007ffe0ff */
[----:B------:R-:W-:Y:S04]  /*6780*/  @!P0 LDS.U16 R4, [R3] ;  /* 0x0000000003048984 */ /* 0x000fe80000000400 */
[----:B------:R-:W0:Y:S02]  /*6790*/  @!P0 LDS.U16 R6, [R5] ;  /* 0x0000000005068984 */ /* 0x000e240000000400 */
[----:B0-----:R-:W-:-:S05]  /*67a0*/  @!P0 VIMNMX.S16x2 R4, PT, PT, R4, R6, !PT ;  /* 0x0000000604048248 */ /* 0x001fca0007fe0300 */
[----:B------:R2:W-:Y:S01]  /*67b0*/  @!P0 STS.U16 [R3], R4 ;  /* 0x0000000403008388 */ /* 0x0005e20000000400 */
[----:B------:R-:W-:Y:S01]  /*67c0*/  BAR.SYNC.DEFER_BLOCKING 0x0 ;  /* 0x0000000000007b1d */ /* 0x000fe20000010000 */
[----:B------:R-:W-:Y:S01]  /*67d0*/  ISETP.GT.U32.AND P0, PT, R2, 0x83, PT ;  /* 0x000000830200780c */ /* 0x000fe20003f04070 */
[----:B------:R-:W-:-:S12]  /*67e0*/  IMAD.MOV.U32 R2, RZ, RZ, R7 ;  /* 0x000000ffff027224 */ /* 0x000fd800078e0007 */
[----:B--2---:R-:W-:Y:S05]  /*67f0*/  @P0 BRA `(.L_x_2806) ;  /* 0xfffffffc00d00947 */ /* 0x004fea000383ffff */
.L_x_2805:
[----:B------:R-:W-:Y:S05]  /*6800*/  @P1 EXIT ;  /* 0x000000000000194d */ /* 0x000fea0003800000 */
[----:B------:R-:W-:Y:S01]  /*6810*/  LDS.U16 R2, [R3] ;  /* 0x0000000003027984 */ /* 0x000fe20000000400 */
[----:B------:R-:W-:-:S03]  /*6820*/  ISETP.NE.AND P0, PT, R0, RZ, PT ;  /* 0x000000ff0000720c */ /* 0x000fc60003f05270 */
[----:B0-----:R-:W0:Y:S02]  /*6830*/  LDS.U16 R4, [R3+0x40] ;  /* 0x0000400003047984 */ /* 0x001e240000000400 */
        /* <DEDUP_REMOVED lines=45> */
        .weak           $__internal_62_$__cuda_sm20_div_s64
        .type           $__internal_62_$__cuda_sm20_div_s64,@function
        .size           $__internal_62_$__cuda_sm20_div_s64,($__internal_63_$__cuda_sm20_rem_s64 - $__internal_62_$__cuda_sm20_div_s64)
$__internal_62_$__cuda_sm20_div_s64:
        /* <DEDUP_REMOVED lines=82> */
[----:B------:R-:W-:Y:S06]  /*7030*/  RET.REL.NODEC R12 `(contiguous_reduce2_i16) ;  /* 0xffffff8c0cf07950 */ /* 0x000fec0003c3ffff */
        .weak           $__internal_63_$__cuda_sm20_rem_s64
        .type           $__internal_63_$__cuda_sm20_rem_s64,@function
        .size           $__internal_63_$__cuda_sm20_rem_s64,(.L_x_3504 - $__internal_63_$__cuda_sm20_rem_s64)
$__internal_63_$__cuda_sm20_rem_s64:
        /* <DEDUP_REMOVED lines=76> */
[----:B------:R-:W-:Y:S06]  /*7500*/  RET.REL.NODEC R26 `(contiguous_reduce2_i16) ;  /* 0xffffff881abc7950 */ /* 0x000fec0003c3ffff */
.L_x_2807:
        /* <DEDUP_REMOVED lines=15> */
.L_x_3504:


//--------------------- .text.uncontiguous_reduce_i16 --------------------------
	.section	.text.uncontiguous_reduce_i16,"ax",@progbits
	.align	128
        .global         uncontiguous_reduce_i16
        .type           uncontiguous_reduce_i16,@function
        .size           uncontiguous_reduce_i16,(.L_x_3506 - uncontiguous_reduce_i16)
        .other          uncontiguous_reduce_i16,@"STO_CUDA_ENTRY STV_DEFAULT"
uncontiguous_reduce_i16:
.text.uncontiguous_reduce_i16:
[----:B------:R-:W-:Y:S01]  /*0000*/  LDC R1, c[0x0][0x37c] ;  /* 0x0000df00ff017b82 */ /* 0x000fe20000000800 */
[----:B------:R-:W0:Y:S07]  /*0010*/  S2R R0, SR_CTAID.X ;  /* 0x0000000000007919 */ /* 0x000e2e0000002500 */
[----:B------:R-:W1:Y:S01]  /*0020*/  S2UR UR6, SR_CgaCtaId ;  /* 0x00000000000679c3 */ /* 0x000e620000008800 */
[----:B------:R-:W0:Y:S01]  /*0030*/  LDCU UR5, c[0x0][0x360] ;  /* 0x00006c00ff0577ac */ /* 0x000e220008000800 */
[----:B------:R-:W-:Y:S01]  /*0040*/  HFMA2 R4, -RZ, RZ, 0, -0.0 ;  /* 0x00008000ff047431 */ /* 0x000fe200000001ff */
[----:B------:R-:W2:Y:S01]  /*0050*/  S2R R2, SR_TID.X ;  /* 0x0000000000027919 */ /* 0x000ea20000002100 */
[----:B------:R-:W-:Y:S01]  /*0060*/  BSSY.RECONVERGENT B0, `(.L_x_2808) ;  /* 0x0000658000007945 */ /* 0x000fe20003800200 */
[----:B------:R-:W3:Y:S03]  /*0070*/  LDCU.64 UR10, c[0x0][0x3a8] ;  /* 0x00007500ff0a77ac */ /* 0x000ee60008000a00 */
[----:B------:R-:W4:Y:S01]  /*0080*/  LDC R11, c[0x0][0x3a0] ;  /* 0x0000e800ff0b7b82 */ /* 0x000f220000000800 */
[----:B------:R-:W-:Y:S01]  /*0090*/  UMOV UR4, 0x400 ;  /* 0x0000040000047882 */ /* 0x000fe20000000000 */
[----:B------:R-:W2:Y:S01]  /*00a0*/  LDCU.64 UR8, c[0x0][0x358] ;  /* 0x00006b00ff0877ac */ /* 0x000ea20008000a00 */
[----:B-1----:R-:W-:Y:S01]  /*00b0*/  ULEA UR4, UR6, UR4, 0x18 ;  /* 0x0000000406047291 */ /* 0x002fe2000f8ec0ff */
[----:B0-----:R-:W-:-:S02]  /*00c0*/  IMAD R5, R0, UR5, RZ ;  /* 0x0000000500057c24 */ /* 0x001fc4000f8e02ff */
[----:B----4-:R-:W-:Y:S02]  /*00d0*/  VIADD R8, R11, 0xffffffff ;  /* 0xffffffff0b087836 */ /* 0x010fe40000000000 */
[----:B--2---:R-:W-:Y:S01]  /*00e0*/  IMAD R10, R5, 0x2, R2 ;  /* 0x00000002050a7824 */ /* 0x004fe200078e0202 */
[----:B------:R-:W-:-:S04]  /*00f0*/  LEA R3, R2, UR4, 0x1 ;  /* 0x0000000402037c11 */ /* 0x000fc8000f8e08ff */
[----:B------:R-:W-:Y:S01]  /*0100*/  IADD3 R20, PT, PT, R10, UR5, RZ ;  /* 0x000000050a147c10 */ /* 0x000fe2000fffe0ff */
[----:B------:R0:W-:Y:S03]  /*0110*/  STS.U16 [R3], R4 ;  /* 0x0000000403007388 */ /* 0x0001e60000000400 */
        /* <DEDUP_REMOVED lines=20> */
.L_x_2836:
        /* <DEDUP_REMOVED lines=32> */
.L_x_2813:
[----:B------:R-:W-:Y:S01]  /*0460*/  IMAD.MOV.U32 R26, RZ, RZ, R6 ;  /* 0x000000ffff1a7224 */ /* 0x000fe200078e0006 */
[----:B------:R-:W-:Y:S01]  /*0470*/  MOV R13, R9 ;  /* 0x00000009000d7202 */ /* 0x000fe20000000f00 */
[----:B------:R-:W-:Y:S01]  /*0480*/  IMAD.MOV.U32 R14, RZ, RZ, R40 ;  /* 0x000000ffff0e7224 */ /* 0x000fe200078e0028 */
[----:B------:R-:W-:Y:S02]  /*0490*/  MOV R11, R41 ;  /* 0x00000029000b7202 */ /* 0x000fe40000000f00 */
[----:B------:R-:W-:-:S07]  /*04a0*/  MOV R12, 0x4c0 ;  /* 0x000004c0000c7802 */ /* 0x000fce0000000f00 */
[----:B-1----:R-:W-:Y:S05]  /*04b0*/  CALL.REL.NOINC `($__internal_64_$__cuda_sm20_div_s64) ;  /* 0x00000064002c7944 */ /* 0x002fea0003c00000 */
        /* <DEDUP_REMOVED lines=10> */
.L_x_2814:
[----:B------:R-:W-:Y:S05]  /*0560*/  BSYNC.RECONVERGENT B1 ;  /* 0x0000000000017941 */ /* 0x000fea0003800200 */
.L_x_2812:
        /* <DEDUP_REMOVED lines=33> */
.L_x_2816:
[----:B------:R-:W-:Y:S01]  /*0780*/  MOV R26, R20 ;  /* 0x00000014001a7202 */ /* 0x000fe20000000f00 */
[----:B------:R-:W-:Y:S01]  /*0790*/  IMAD.MOV.U32 R13, RZ, RZ, R7 ;  /* 0x000000ffff0d7224 */ /* 0x000fe200078e0007 */
[----:B------:R-:W-:Y:S01]  /*07a0*/  MOV R14, R40 ;  /* 0x00000028000e7202 */ /* 0x000fe20000000f00 */
[----:B------:R-:W-:Y:S01]  /*07b0*/  IMAD.MOV.U32 R11, RZ, RZ, R41 ;  /* 0x000000ffff0b7224 */ /* 0x000fe200078e0029 */
[----:B------:R-:W-:-:S07]  /*07c0*/  MOV R12, 0x7e0 ;  /* 0x000007e0000c7802 */ /* 0x000fce0000000f00 */
[----:B------:R-:W-:Y:S05]  /*07d0*/  CALL.REL.NOINC `($__internal_64_$__cuda_sm20_div_s64) ;  /* 0x0000006000647944 */ /* 0x000fea0003c00000 */
[----:B------:R-:W-:Y:S01]  /*07e0*/  IADD3 R9, P0, PT, RZ, -R24, RZ ;  /* 0x80000018ff097210 */ /* 0x000fe20007f1e0ff */
[----:B------:R-:W-:Y:S01]  /*07f0*/  IMAD.MOV.U32 R6, RZ, RZ, R20 ;  /* 0x000000ffff067224 */ /* 0x000fe200078e0014 */
[-C--:B------:R-:W-:Y:S01]  /*0800*/  MOV R43, R25.reuse ;  /* 0x00000019002b7202 */ /* 0x080fe20000000f00 */
[----:B------:R-:W-:Y:S01]  /*0810*/  IMAD.MOV.U32 R42, RZ, RZ, R24 ;  /* 0x000000ffff2a7224 */ /* 0x000fe200078e0018 */
[----:B------:R-:W-:-:S05]  /*0820*/  IADD3.X R5, PT, PT, RZ, ~R25, RZ, P0, !PT ;  /* 0x80000019ff057210 */ /* 0x000fca00007fe4ff */
[----:B------:R-:W-:Y:S02]  /*0830*/  IMAD R11, R5, R40, RZ ;  /* 0x00000028050b7224 */ /* 0x000fe400078e02ff */
[----:B------:R-:W-:-:S04]  /*0840*/  IMAD.WIDE.U32 R4, R40, R9, R6 ;  /* 0x0000000928047225 */ /* 0x000fc800078e0006 */
[----:B------:R-:W-:-:S05]  /*0850*/  IMAD R11, R41, R9, R11 ;  /* 0x00000009290b7224 */ /* 0x000fca00078e020b */
[----:B------:R-:W-:-:S07]  /*0860*/  IADD3 R7, PT, PT, R11, R5, RZ ;  /* 0x000000050b077210 */ /* 0x000fce0007ffe0ff */
.L_x_2817:
[----:B------:R-:W-:Y:S05]  /*0870*/  BSYNC.RECONVERGENT B1 ;  /* 0x0000000000017941 */ /* 0x000fea0003800200 */
.L_x_2815:
        /* <DEDUP_REMOVED lines=8> */
[----:B------:R-:W-:Y:S01]  /*0900*/  ISETP.NE.U32.AND P0, PT, R5, RZ, PT ;  /* 0x000000ff0500720c */ /* 0x000fe20003f05070 */
[----:B------:R-:W-:-:S12]  /*0910*/  VIADD R5, R8, 0xfffffffe ;  /* 0xfffffffe08057836 */ /* 0x000fd80000000000 */
        /* <DEDUP_REMOVED lines=24> */
.L_x_2819:
[----:B------:R-:W-:Y:S01]  /*0aa0*/  IMAD.MOV.U32 R26, RZ, RZ, R34 ;  /* 0x000000ffff1a7224 */ /* 0x000fe200078e0022 */
[----:B------:R-:W-:Y:S01]  /*0ab0*/  MOV R13, R35 ;  /* 0x00000023000d7202 */ /* 0x000fe20000000f00 */
[----:B------:R-:W-:Y:S01]  /*0ac0*/  IMAD.MOV.U32 R14, RZ, RZ, R20 ;  /* 0x000000ffff0e7224 */ /* 0x000fe200078e0014 */
[----:B------:R-:W-:Y:S02]  /*0ad0*/  MOV R11, R21 ;  /* 0x00000015000b7202 */ /* 0x000fe40000000f00 */
[----:B------:R-:W-:-:S07]  /*0ae0*/  MOV R12, 0xb00 ;  /* 0x00000b00000c7802 */ /* 0x000fce0000000f00 */
[----:B------:R-:W-:Y:S05]  /*0af0*/  CALL.REL.NOINC `($__internal_64_$__cuda_sm20_div_s64) ;  /* 0x0000005c009c7944 */ /* 0x000fea0003c00000 */
        /* <DEDUP_REMOVED lines=10> */
.L_x_2820:
[----:B------:R-:W-:Y:S05]  /*0ba0*/  BSYNC.RECONVERGENT B1 ;  /* 0x0000000000017941 */ /* 0x000fea0003800200 */
.L_x_2818:
        /* <DEDUP_REMOVED lines=34> */
.L_x_2822:
        /* <DEDUP_REMOVED lines=16> */
.L_x_2823:
[----:B------:R-:W-:Y:S05]  /*0ed0*/  BSYNC.RECONVERGENT B1 ;  /* 0x0000000000017941 */ /* 0x000fea0003800200 */
.L_x_2821:
        /* <DEDUP_REMOVED lines=36> */
.L_x_2825:
        /* <DEDUP_REMOVED lines=16> */
.L_x_2826:
[----:B------:R-:W-:Y:S05]  /*1220*/  BSYNC.RECONVERGENT B1 ;  /* 0x0000000000017941 */ /* 0x000fea0003800200 */
.L_x_2824:
        /* <DEDUP_REMOVED lines=35> */
.L_x_2828:
[----:B------:R-:W-:Y:S01]  /*1460*/  MOV R26, R34 ;  /* 0x00000022001a7202 */ /* 0x000fe20000000f00 */
[----:B------:R-:W-:Y:S01]  /*1470*/  IMAD.MOV.U32 R13, RZ, RZ, R35 ;  /* 0x000000ffff0d7224 */ /* 0x000fe200078e0023 */
[----:B------:R-:W-:Y:S01]  /*1480*/  MOV R14, R20 ;  /* 0x00000014000e7202 */ /* 0x000fe20000000f00 */
[----:B------:R-:W-:Y:S01]  /*1490*/  IMAD.MOV.U32 R11, RZ, RZ, R21 ;  /* 0x000000ffff0b7224 */ /* 0x000fe200078e0015 */
[----:B------:R-:W-:-:S07]  /*14a0*/  MOV R12, 0x14c0 ;  /* 0x000014c0000c7802 */ /* 0x000fce0000000f00 */
[----:B------:R-:W-:Y:S05]  /*14b0*/  CALL.REL.NOINC `($__internal_64_$__cuda_sm20_div_s64) ;  /* 0x00000054002c7944 */ /* 0x000fea0003c00000 */
[-C--:B------:R-:W-:Y:S01]  /*14c0*/  IADD3 R11, P0, PT, RZ, -R24.reuse, RZ ;  /* 0x80000018ff0b7210 */ /* 0x080fe20007f1e0ff */
[----:B------:R-:W-:Y:S01]  /*14d0*/  IMAD.MOV.U32 R12, RZ, RZ, R34 ;  /* 0x000000ffff0c7224 */ /* 0x000fe200078e0022 */
[----:B------:R-:W-:Y:S02]  /*14e0*/  MOV R34, R24 ;  /* 0x0000001800227202 */ /* 0x000fe40000000f00 */
[----:B------:R-:W-:-:S05]  /*14f0*/  IADD3.X R13, PT, PT, RZ, ~R25, RZ, P0, !PT ;  /* 0x80000019ff0d7210 */ /* 0x000fca00007fe4ff */
[----:B------:R-:W-:Y:S01]  /*1500*/  IMAD R4, R13, R20, RZ ;  /* 0x000000140d047224 */ /* 0x000fe200078e02ff */
[----:B------:R-:W-:Y:S01]  /*1510*/  MOV R13, R35 ;  /* 0x00000023000d7202 */ /* 0x000fe20000000f00 */
[----:B------:R-:W-:Y:S02]  /*1520*/  IMAD.MOV.U32 R35, RZ, RZ, R25 ;  /* 0x000000ffff237224 */ /* 0x000fe400078e0019 */
[----:B------:R-:W-:-:S04]  /*1530*/  IMAD.WIDE.U32 R12, R20, R11, R12 ;  /* 0x0000000b140c7225 */ /* 0x000fc800078e000c */
[----:B------:R-:W-:-:S04]  /*1540*/  IMAD R11, R21, R11, R4 ;  /* 0x0000000b150b7224 */ /* 0x000fc800078e0204 */
[----:B------:R-:W-:-:S07]  /*1550*/  IMAD.IADD R11, R11, 0x1, R13 ;  /* 0x000000010b0b7824 */ /* 0x000fce00078e020d */
.L_x_2829:
[----:B------:R-:W-:Y:S05]  /*1560*/  BSYNC.RECONVERGENT B1 ;  /* 0x0000000000017941 */ /* 0x000fea0003800200 */
.L_x_2827:
        /* <DEDUP_REMOVED lines=34> */
.L_x_2831:
        /* <DEDUP_REMOVED lines=16> */
.L_x_2832:
[----:B------:R-:W-:Y:S05]  /*1890*/  BSYNC.RECONVERGENT B1 ;  /* 0x0000000000017941 */ /* 0x000fea0003800200 */
.L_x_2830:
        /* <DEDUP_REMOVED lines=35> */
.L_x_2834:
        /* <DEDUP_REMOVED lines=16> */
.L_x_2835:
[----:B------:R-:W-:Y:S05]  /*1bd0*/  BSYNC.RECONVERGENT B1 ;  /* 0x0000000000017941 */ /* 0x000fea0003800200 */
.L_x_2833:
        /* <DEDUP_REMOVED lines=8> */
.L_x_2811:
        /* <DEDUP_REMOVED lines=35> */
.L_x_2839:
        /* <DEDUP_REMOVED lines=16> */
.L_x_2840:
[----:B------:R-:W-:Y:S05]  /*1f90*/  BSYNC.RECONVERGENT B1 ;  /* 0x0000000000017941 */ /* 0x000fea0003800200 */
.L_x_2838:
        /* <DEDUP_REMOVED lines=34> */
.L_x_2842:
        /* <DEDUP_REMOVED lines=8> */
[----:B------:R-:W-:Y:S01]  /*2240*/  MOV R18, R24 ;  /* 0x0000001800127202 */ /* 0x000fe20000000f00 */
[----:B------:R-:W-:Y:S01]  /*2250*/  IMAD.MOV.U32 R19, RZ, RZ, R25 ;  /* 0x000000ffff137224 */ /* 0x000fe200078e0019 */
[----:B------:R-:W-:-:S05]  /*2260*/  IADD3.X R5, PT, PT, RZ, ~R25, RZ, P0, !PT ;  /* 0x80000019ff057210 */ /* 0x000fca00007fe4ff */
[----:B------:R-:W-:Y:S02]  /*2270*/  IMAD R10, R5, R16, RZ ;  /* 0x00000010050a7224 */ /* 0x000fe400078e02ff */
[----:B------:R-:W-:-:S04]  /*2280*/  IMAD.WIDE.U32 R4, R16, R9, R6 ;  /* 0x0000000910047225 */ /* 0x000fc800078e0006 */
[----:B------:R-:W-:Y:S01]  /*2290*/  IMAD R9, R17, R9, R10 ;  /* 0x0000000911097224 */ /* 0x000fe200078e020a */
[----:B------:R-:W-:-:S03]  /*22a0*/  MOV R7, R4 ;  /* 0x0000000400077202 */ /* 0x000fc60000000f00 */
[----:B------:R-:W-:-:S07]  /*22b0*/  IMAD.IADD R9, R9, 0x1, R5 ;  /* 0x0000000109097824 */ /* 0x000fce00078e0205 */
.L_x_2843:
[----:B------:R-:W-:Y:S05]  /*22c0*/  BSYNC.RECONVERGENT B1 ;  /* 0x0000000000017941 */ /* 0x000fea0003800200 */
.L_x_2841:
        /* <DEDUP_REMOVED lines=35> */
.L_x_2845:
        /* <DEDUP_REMOVED lines=16> */
.L_x_2846:
[----:B------:R-:W-:Y:S05]  /*2600*/  BSYNC.RECONVERGENT B1 ;  /* 0x0000000000017941 */ /* 0x000fea0003800200 */
.L_x_2844:
        /* <DEDUP_REMOVED lines=35> */
.L_x_2848:
[----:B------:R-:W-:Y:S01]  /*2840*/  MOV R26, R18 ;  /* 0x00000012001a7202 */ /* 0x000fe20000000f00 */
[----:B------:R-:W-:Y:S01]  /*2850*/  IMAD.MOV.U32 R13, RZ, RZ, R19 ;  /* 0x000000ffff0d7224 */ /* 0x000fe200078e0013 */
[----:B------:R-:W-:Y:S01]  /*2860*/  MOV R14, R16 ;  /* 0x00000010000e7202 */ /* 0x000fe20000000f00 */
[----:B------:R-:W-:Y:S01]  /*2870*/  IMAD.MOV.U32 R11, RZ, RZ, R17 ;  /* 0x000000ffff0b7224 */ /* 0x000fe200078e0011 */
[----:B------:R-:W-:-:S07]  /*2880*/  MOV R12, 0x28a0 ;  /* 0x000028a0000c7802 */ /* 0x000fce0000000f00 */
[----:B------:R-:W-:Y:S05]  /*2890*/  CALL.REL.NOINC `($__internal_64_$__cuda_sm20_div_s64) ;  /* 0x0000004000347944 */ /* 0x000fea0003c00000 */
        /* <DEDUP_REMOVED lines=10> */
.L_x_2849:
[----:B------:R-:W-:Y:S05]  /*2940*/  BSYNC.RECONVERGENT B1 ;  /* 0x0000000000017941 */ /* 0x000fea0003800200 */
.L_x_2847:
[----:B------:R-:W-:Y:S01]  /*2950*/  MOV R38, R22 ;  /* 0x0000001600267202 */ /* 0x000fe20000000f00 */
[----:B------:R-:W-:Y:S02]  /*2960*/  IMAD R11, R11, R34, RZ ;  /* 0x000000220b0b7224 */ /* 0x000fe400078e02ff */
[----:B------:R-:W-:Y:S02]  /*2970*/  VIADD R8, R8, 0xfffffffe ;  /* 0xfffffffe08087836 */ /* 0x000fe40000000000 */
[----:B------:R-:W-:-:S04]  /*2980*/  IMAD.WIDE.U32 R22, R34, R10, R38 ;  /* 0x0000000a22167225 */ /* 0x000fc800078e0026 */
[----:B------:R-:W-:-:S05]  /*2990*/  IMAD R11, R35, R10, R11 ;  /* 0x0000000a230b7224 */ /* 0x000fca00078e020b */
[----:B------:R-:W-:-:S07]  /*29a0*/  IADD3 R23, PT, PT, R23, R11, RZ ;  /* 0x0000000b17177210 */ /* 0x000fce0007ffe0ff */
.L_x_2837:
        /* <DEDUP_REMOVED lines=31> */
.L_x_2851:
[----:B------:R-:W-:Y:S01]  /*2ba0*/  IMAD.MOV.U32 R18, RZ, RZ, R6 ;  /* 0x000000ffff127224 */ /* 0x000fe200078e0006 */
[----:B------:R-:W-:Y:S01]  /*2bb0*/  MOV R21, R9 ;  /* 0x0000000900157202 */ /* 0x000fe20000000f00 */
[----:B------:R-:W-:Y:S01]  /*2bc0*/  IMAD.MOV.U32 R24, RZ, RZ, R16 ;  /* 0x000000ffff187224 */ /* 0x000fe200078e0010 */
[----:B------:R-:W-:Y:S02]  /*2bd0*/  MOV R19, R17 ;  /* 0x0000001100137202 */ /* 0x000fe40000000f00 */
[----:B------:R-:W-:-:S07]  /*2be0*/  MOV R26, 0x2c00 ;  /* 0x00002c00001a7802 */ /* 0x000fce0000000f00 */
[----:B------:R-:W-:Y:S05]  /*2bf0*/  CALL.REL.NOINC `($__internal_65_$__cuda_sm20_rem_s64) ;  /* 0x0000004000a87944 */ /* 0x000fea0003c00000 */
.L_x_2852:
[----:B------:R-:W-:Y:S05]  /*2c00*/  BSYNC.RECONVERGENT B1 ;  /* 0x0000000000017941 */ /* 0x000fea0003800200 */
.L_x_2850:
        /* <DEDUP_REMOVED lines=30> */
.L_x_2854:
[----:B------:R-:W-:Y:S01]  /*2df0*/  IMAD.MOV.U32 R24, RZ, RZ, R16 ;  /* 0x000000ffff187224 */ /* 0x000fe200078e0010 */
[----:B------:R-:W-:Y:S01]  /*2e00*/  MOV R19, R17 ;  /* 0x0000001100137202 */ /* 0x000fe20000000f00 */
[----:B------:R-:W-:Y:S01]  /*2e10*/  IMAD.MOV.U32 R18, RZ, RZ, R20 ;  /* 0x000000ffff127224 */ /* 0x000fe200078e0014 */
[----:B------:R-:W-:Y:S02]  /*2e20*/  MOV R21, R7 ;  /* 0x0000000700157202 */ /* 0x000fe40000000f00 */
[----:B------:R-:W-:-:S07]  /*2e30*/  MOV R26, 0x2e50 ;  /* 0x00002e50001a7802 */ /* 0x000fce0000000f00 */
[----:B------:R-:W-:Y:S05]  /*2e40*/  CALL.REL.NOINC `($__internal_65_$__cuda_sm20_rem_s64) ;  /* 0x0000004000147944 */ /* 0x000fea0003c00000 */
[----:B------:R-:W-:Y:S01]  /*2e50*/  IMAD.MOV.U32 R6, RZ, RZ, R10 ;  /* 0x000000ffff067224 */ /* 0x000fe200078e000a */
[----:B------:R-:W-:-:S07]  /*2e60*/  MOV R7, R11 ;  /* 0x0000000b00077202 */ /* 0x000fce0000000f00 */
.L_x_2855:
[----:B------:R-:W-:Y:S05]  /*2e70*/  BSYNC.RECONVERGENT B1 ;  /* 0x0000000000017941 */ /* 0x000fea0003800200 */
.L_x_2853:
[----:B------:R-:W-:Y:S02]  /*2e80*/  IMAD R7, R7, R8, RZ ;  /* 0x0000000807077224 */ /* 0x000fe400078e02ff */
[----:B------:R-:W-:-:S04]  /*2e90*/  IMAD.WIDE.U32 R22, R8, R6, R22 ;  /* 0x0000000608167225 */ /* 0x000fc800078e0016 */
[----:B------:R-:W-:-:S04]  /*2ea0*/  IMAD R7, R9, R6, R7 ;  /* 0x0000000609077224 */ /* 0x000fc800078e0207 */
[----:B------:R-:W-:-:S07]  /*2eb0*/  IMAD.IADD R23, R23, 0x1, R7 ;  /* 0x0000000117177824 */ /* 0x000fce00078e0207 */
.L_x_2810:
        /* <DEDUP_REMOVED lines=10> */
.L_x_2809:
        /* <DEDUP_REMOVED lines=9> */
[----:B------:R-:W-:Y:S02]  /*2ff0*/  MOV R15, RZ ;  /* 0x000000ff000f7202 */ /* 0x000fe40000000f00 */
[----:B------:R-:W-:Y:S02]  /*3000*/  LOP3.LUT R9, R11, 0x7, RZ, 0xc0, !PT ;  /* 0x000000070b097812 */ /* 0x000fe400078ec0ff */
[----:B------:R-:W-:-:S07]  /*3010*/  MOV R5, RZ ;  /* 0x000000ff00057202 */ /* 0x000fce0000000f00 */
[----:B------:R-:W-:Y:S05]  /*3020*/  @!P0 BRA `(.L_x_2858) ;  /* 0x0000001c00248947 */ /* 0x000fea0003800000 */
[----:B------:R-:W0:Y:S01]  /*3030*/  LDC.64 R34, c[0x0][0x390] ;  /* 0x0000e400ff227b82 */ /* 0x000e220000000a00 */
[C---:B------:R-:W-:Y:S01]  /*3040*/  LOP3.LUT R7, R11.reuse, 0xfffffff8, RZ, 0xc0, !PT ;  /* 0xfffffff80b077812 */ /* 0x040fe200078ec0ff */
[----:B------:R-:W-:Y:S01]  /*3050*/  VIADD R8, R11, 0xfffffffc ;  /* 0xfffffffc0b087836 */ /* 0x000fe20000000000 */
[----:B------:R-:W-:Y:S01]  /*3060*/  MOV R6, RZ ;  /* 0x000000ff00067202 */ /* 0x000fe20000000f00 */
[----:B------:R-:W-:Y:S01]  /*3070*/  IMAD.MOV.U32 R5, RZ, RZ, RZ ;  /* 0x000000ffff057224 */ /* 0x000fe200078e00ff */
[----:B------:R-:W-:-:S03]  /*3080*/  IADD3 R7, PT, PT, -R7, RZ, RZ ;  /* 0x000000ff07077210 */ /* 0x000fc60007ffe1ff */
[----:B------:R-:W1:Y:S08]  /*3090*/  LDC.64 R16, c[0x0][0x398] ;  /* 0x0000e600ff107b82 */ /* 0x000e700000000a00 */
[----:B------:R-:W2:Y:S08]  /*30a0*/  LDC.64 R18, c[0x0][0x390] ;  /* 0x0000e400ff127b82 */ /* 0x000eb00000000a00 */
[----:B------:R-:W3:Y:S02]  /*30b0*/  LDC.64 R22, c[0x0][0x398] ;  /* 0x0000e600ff167b82 */ /* 0x000ee40000000a00 */
.L_x_2883:
        /* <DEDUP_REMOVED lines=32> */
.L_x_2860:
[----:B------:R-:W-:Y:S01]  /*32c0*/  IMAD.MOV.U32 R26, RZ, RZ, R10 ;  /* 0x000000ffff1a7224 */ /* 0x000fe200078e000a */
[----:B------:R-:W-:Y:S01]  /*32d0*/  MOV R13, R15 ;  /* 0x0000000f000d7202 */ /* 0x000fe20000000f00 */
[----:B------:R-:W-:Y:S01]  /*32e0*/  IMAD.MOV.U32 R14, RZ, RZ, R20 ;  /* 0x000000ffff0e7224 */ /* 0x000fe200078e0014 */
[----:B------:R-:W-:Y:S02]  /*32f0*/  MOV R11, R21 ;  /* 0x00000015000b7202 */ /* 0x000fe40000000f00 */
[----:B------:R-:W-:-:S07]  /*3300*/  MOV R12, 0x3320 ;  /* 0x00003320000c7802 */ /* 0x000fce0000000f00 */
[----:B-123--:R-:W-:Y:S05]  /*3310*/  CALL.REL.NOINC `($__internal_64_$__cuda_sm20_div_s64) ;  /* 0x0000003400947944 */ /* 0x00efea0003c00000 */
        /* <DEDUP_REMOVED lines=10> */
.L_x_2861:
[----:B------:R-:W-:Y:S05]  /*33c0*/  BSYNC.RECONVERGENT B1 ;  /* 0x0000000000017941 */ /* 0x000fea0003800200 */
.L_x_2859:
[----:B------:R-:W-:Y:S02]  /*33d0*/  VIADD R15, R8, 0x2 ;  /* 0x00000002080f7836 */ /* 0x000fe40000000000 */
[----:B---3--:R-:W-:-:S04]  /*33e0*/  IMAD.WIDE.U32 R10, R4, 0x8, R22 ;  /* 0x00000008040a7825 */ /* 0x008fc800078e0016 */
[----:B--2---:R-:W-:Y:S02]  /*33f0*/  IMAD.WIDE.U32 R38, R15, 0x8, R18 ;  /* 0x000000080f267825 */ /* 0x004fe400078e0012 */
        /* <DEDUP_REMOVED lines=35> */
.L_x_2863:
        /* <DEDUP_REMOVED lines=17> */
.L_x_2864:
[----:B------:R-:W-:Y:S05]  /*3740*/  BSYNC.RECONVERGENT B1 ;  /* 0x0000000000017941 */ /* 0x000fea0003800200 */
.L_x_2862:
        /* <DEDUP_REMOVED lines=38> */
.L_x_2866:
[----:B------:R-:W-:Y:S01]  /*39b0*/  MOV R26, R36 ;  /* 0x00000024001a7202 */ /* 0x000fe20000000f00 */
[----:B------:R-:W-:Y:S01]  /*39c0*/  IMAD.MOV.U32 R13, RZ, RZ, R37 ;  /* 0x000000ffff0d7224 */ /* 0x000fe200078e0025 */
[----:B------:R-:W-:Y:S01]  /*39d0*/  MOV R14, R38 ;  /* 0x00000026000e7202 */ /* 0x000fe20000000f00 */
[----:B------:R-:W-:Y:S01]  /*39e0*/  IMAD.MOV.U32 R11, RZ, RZ, R39 ;  /* 0x000000ffff0b7224 */ /* 0x000fe200078e0027 */
[----:B------:R-:W-:-:S07]  /*39f0*/  MOV R12, 0x3a10 ;  /* 0x00003a10000c7802 */ /* 0x000fce0000000f00 */
[----:B-1----:R-:W-:Y:S05]  /*3a00*/  CALL.REL.NOINC `($__internal_64_$__cuda_sm20_div_s64) ;  /* 0x0000002c00d87944 */ /* 0x002fea0003c00000 */
        /* <DEDUP_REMOVED lines=11> */
.L_x_2867:
[----:B------:R-:W-:Y:S05]  /*3ac0*/  BSYNC.RECONVERGENT B1 ;  /* 0x0000000000017941 */ /* 0x000fea0003800200 */
.L_x_2865:
        /* <DEDUP_REMOVED lines=37> */
.L_x_2869:
        /* <DEDUP_REMOVED lines=17> */
.L_x_2870:
[----:B------:R-:W-:Y:S05]  /*3e30*/  BSYNC.RECONVERGENT B1 ;  /* 0x0000000000017941 */ /* 0x000fea0003800200 */
.L_x_2868:
        /* <DEDUP_REMOVED lines=38> */
.L_x_2872:
        /* <DEDUP_REMOVED lines=17> */
.L_x_2873:
[----:B------:R-:W-:Y:S05]  /*41b0*/  BSYNC.RECONVERGENT B1 ;  /* 0x0000000000017941 */ /* 0x000fea0003800200 */
.L_x_2871:
        /* <DEDUP_REMOVED lines=38> */
.L_x_2875:
        /* <DEDUP_REMOVED lines=17> */
.L_x_2876:
[----:B------:R-:W-:Y:S05]  /*4530*/  BSYNC.RECONVERGENT B1 ;  /* 0x0000000000017941 */ /* 0x000fea0003800200 */
.L_x_2874:
        /* <DEDUP_REMOVED lines=37> */
.L_x_2878:
        /* <DEDUP_REMOVED lines=17> */
.L_x_2879:
[----:B------:R-:W-:Y:S05]  /*48a0*/  BSYNC.RECONVERGENT B1 ;  /* 0x0000000000017941 */ /* 0x000fea0003800200 */
.L_x_2877:
        /* <DEDUP_REMOVED lines=36> */
.L_x_2881:
        /* <DEDUP_REMOVED lines=17> */
.L_x_2882:
[----:B------:R-:W-:Y:S05]  /*4c00*/  BSYNC.RECONVERGENT B1 ;  /* 0x0000000000017941 */ /* 0x000fea0003800200 */
.L_x_2880:
[----:B-1----:R-:W-:-:S06]  /*4c10*/  IMAD.WIDE.U32 R12, R21, 0x8, R16 ;  /* 0x00000008150c7825 */ /* 0x002fcc00078e0010 */
[----:B------:R-:W2:Y:S01]  /*4c20*/  LDG.E.64 R12, desc[UR8][R12.64] ;  /* 0x000000080c0c7981 */ /* 0x000ea2000c1e1b00 */
[----:B------:R-:W-:Y:S01]  /*4c30*/  MOV R4, R40 ;  /* 0x0000002800047202 */ /* 0x000fe20000000f00 */
        /* <DEDUP_REMOVED lines=8> */
.L_x_2858:
        /* <DEDUP_REMOVED lines=36> */
.L_x_2886:
        /* <DEDUP_REMOVED lines=15> */
[----:B------:R-:W-:-:S07]  /*4ff0*/  IADD3 R15, PT, PT, R11, R7, RZ ;  /* 0x000000070b0f7210 */ /* 0x000fce0007ffe0ff */
.L_x_2887:
[----:B------:R-:W-:Y:S05]  /*5000*/  BSYNC.RECONVERGENT B1 ;  /* 0x0000000000017941 */ /* 0x000fea0003800200 */
.L_x_2885:
        /* <DEDUP_REMOVED lines=23> */
[----:B------:R-:W-:-:S04]  /*5180*/  HFMA2 R5, -RZ, RZ, 0, 0 ;  /* 0x00000000ff057431 */ /* 0x000fc800000001ff */
        /* <DEDUP_REMOVED lines=17> */
.L_x_2889:
[----:B------:R-:W-:Y:S01]  /*52a0*/  MOV R26, R20 ;  /* 0x00000014001a7202 */ /* 0x000fe20000000f00 */
[----:B------:R-:W-:Y:S01]  /*52b0*/  IMAD.MOV.U32 R14, RZ, RZ, R18 ;  /* 0x000000ffff0e7224 */ /* 0x000fe200078e0012 */
[----:B------:R-:W-:Y:S02]  /*52c0*/  MOV R13, R21 ;  /* 0x00000015000d7202 */ /* 0x000fe40000000f00 */
[----:B------:R-:W-:Y:S02]  /*52d0*/  MOV R11, R19 ;  /* 0x00000013000b7202 */ /* 0x000fe40000000f00 */
[----:B------:R-:W-:-:S07]  /*52e0*/  MOV R12, 0x5300 ;  /* 0x00005300000c7802 */ /* 0x000fce0000000f00 */
[----:B------:R-:W-:Y:S05]  /*52f0*/  CALL.REL.NOINC `($__internal_64_$__cuda_sm20_div_s64) ;  /* 0x00000014009c7944 */ /* 0x000fea0003c00000 */
        /* <DEDUP_REMOVED lines=11> */
.L_x_2890:
[----:B------:R-:W-:Y:S05]  /*53b0*/  BSYNC.RECONVERGENT B1 ;  /* 0x0000000000017941 */ /* 0x000fea0003800200 */
.L_x_2888:
        /* <DEDUP_REMOVED lines=40> */
.L_x_2892:
[----:B------:R-:W-:Y:S01]  /*5640*/  MOV R26, R18 ;  /* 0x00000012001a7202 */ /* 0x000fe20000000f00 */
[----:B------:R-:W-:Y:S01]  /*5650*/  IMAD.MOV.U32 R13, RZ, RZ, R19 ;  /* 0x000000ffff0d7224 */ /* 0x000fe200078e0013 */
[----:B------:R-:W-:Y:S02]  /*5660*/  MOV R14, R20 ;  /* 0x00000014000e7202 */ /* 0x000fe40000000f00 */
[----:B------:R-:W-:Y:S02]  /*5670*/  MOV R11, R21 ;  /* 0x00000015000b7202 */ /* 0x000fe40000000f00 */
[----:B------:R-:W-:-:S07]  /*5680*/  MOV R12, 0x56a0 ;  /* 0x000056a0000c7802 */ /* 0x000fce0000000f00 */
[----:B------:R-:W-:Y:S05]  /*5690*/  CALL.REL.NOINC `($__internal_64_$__cuda_sm20_div_s64) ;  /* 0x0000001000b47944 */ /* 0x000fea0003c00000 */
        /* <DEDUP_REMOVED lines=11> */
.L_x_2893:
[----:B------:R-:W-:Y:S05]  /*5750*/  BSYNC.RECONVERGENT B1 ;  /* 0x0000000000017941 */ /* 0x000fea0003800200 */
.L_x_2891:
        /* <DEDUP_REMOVED lines=39> */
.L_x_2895:
        /* <DEDUP_REMOVED lines=17> */
.L_x_2896:
[----:B------:R-:W-:Y:S05]  /*5ae0*/  BSYNC.RECONVERGENT B1 ;  /* 0x0000000000017941 */ /* 0x000fea0003800200 */
.L_x_2894:
        /* <DEDUP_REMOVED lines=9> */
.L_x_2884:
        /* <DEDUP_REMOVED lines=34> */
.L_x_2899:
[----:B------:R-:W-:Y:S01]  /*5da0*/  MOV R26, R10 ;  /* 0x0000000a001a7202 */ /* 0x000fe20000000f00 */
[----:B------:R-:W-:Y:S01]  /*5db0*/  IMAD.MOV.U32 R13, RZ, RZ, R15 ;  /* 0x000000ffff0d7224 */ /* 0x000fe200078e000f */
[----:B------:R-:W-:Y:S02]  /*5dc0*/  MOV R14, R16 ;  /* 0x00000010000e7202 */ /* 0x000fe40000000f00 */
[----:B------:R-:W-:Y:S02]  /*5dd0*/  MOV R11, R17 ;  /* 0x00000011000b7202 */ /* 0x000fe40000000f00 */
[----:B------:R-:W-:-:S07]  /*5de0*/  MOV R12, 0x5e00 ;  /* 0x00005e00000c7802 */ /* 0x000fce0000000f00 */
[----:B------:R-:W-:Y:S05]  /*5df0*/  CALL.REL.NOINC `($__internal_64_$__cuda_sm20_div_s64) ;  /* 0x0000000800dc7944 */ /* 0x000fea0003c00000 */
        /* <DEDUP_REMOVED lines=10> */
.L_x_2900:
[----:B------:R-:W-:Y:S05]  /*5ea0*/  BSYNC.RECONVERGENT B1 ;  /* 0x0000000000017941 */ /* 0x000fea0003800200 */
.L_x_2898:
        /* <DEDUP_REMOVED lines=39> */
.L_x_2902:
[----:B------:R-:W-:Y:S01]  /*6120*/  MOV R26, R18 ;  /* 0x00000012001a7202 */ /* 0x000fe20000000f00 */
[----:B------:R-:W-:Y:S01]  /*6130*/  IMAD.MOV.U32 R14, RZ, RZ, R16 ;  /* 0x000000ffff0e7224 */ /* 0x000fe200078e0010 */
[----:B------:R-:W-:Y:S02]  /*6140*/  MOV R13, R19 ;  /* 0x00000013000d7202 */ /* 0x000fe40000000f00 */
[----:B------:R-:W-:Y:S02]  /*6150*/  MOV R11, R17 ;  /* 0x00000011000b7202 */ /* 0x000fe40000000f00 */
[----:B------:R-:W-:-:S07]  /*6160*/  MOV R12, 0x6180 ;  /* 0x00006180000c7802 */ /* 0x000fce0000000f00 */
[----:B------:R-:W-:Y:S05]  /*6170*/  CALL.REL.NOINC `($__internal_64_$__cuda_sm20_div_s64) ;  /* 0x0000000400fc7944 */ /* 0x000fea0003c00000 */
        /* <DEDUP_REMOVED lines=11> */
.L_x_2903:
[----:B------:R-:W-:Y:S05]  /*6230*/  BSYNC.RECONVERGENT B1 ;  /* 0x0000000000017941 */ /* 0x000fea0003800200 */
.L_x_2901:
        /* <DEDUP_REMOVED lines=9> */
.L_x_2897:
        /* <DEDUP_REMOVED lines=30> */
.L_x_2905:
[----:B------:R-:W-:Y:S01]  /*64b0*/  MOV R24, R18 ;  /* 0x0000001200187202 */ /* 0x000fe20000000f00 */
[----:B------:R-:W-:Y:S01]  /*64c0*/  IMAD.MOV.U32 R21, RZ, RZ, R15 ;  /* 0x000000ffff157224 */ /* 0x000fe200078e000f */
[----:B------:R-:W-:Y:S02]  /*64d0*/  MOV R18, R10 ;  /* 0x0000000a00127202 */ /* 0x000fe40000000f00 */
[----:B------:R-:W-:-:S07]  /*64e0*/  MOV R26, 0x6500 ;  /* 0x00006500001a7802 */ /* 0x000fce0000000f00 */
[----:B------:R-:W-:Y:S05]  /*64f0*/  CALL.REL.NOINC `($__internal_65_$__cuda_sm20_rem_s64) ;  /* 0x0000000800687944 */ /* 0x000fea0003c00000 */
.L_x_2906:
[----:B------:R-:W-:Y:S05]  /*6500*/  BSYNC.RECONVERGENT B1 ;  /* 0x0000000000017941 */ /* 0x000fea0003800200 */
.L_x_2904:
        /* <DEDUP_REMOVED lines=8> */
.L_x_2857:
[----:B------:R-:W0:Y:S02]  /*6590*/  LDCU.64 UR6, c[0x0][0x388] ;  /* 0x00007100ff0677ac */ /* 0x000e240008000a00 */
[----:B0-----:R-:W-:-:S04]  /*65a0*/  LEA R4, P0, R6, UR6, 0x1 ;  /* 0x0000000606047c11 */ /* 0x001fc8000f8008ff */
[----:B------:R-:W-:-:S05]  /*65b0*/  LEA.HI.X R5, R6, UR7, R5, 0x1, P0 ;  /* 0x0000000706057c11 */ /* 0x000fca00080f0c05 */
[----:B------:R-:W2:Y:S04]  /*65c0*/  LDG.E.U16 R4, desc[UR8][R4.64] ;  /* 0x0000000804047981 */ /* 0x000ea8000c1e1500 */
[----:B--2---:R1:W-:Y:S02]  /*65d0*/  STS.U16 [R3], R4 ;  /* 0x0000000403007388 */ /* 0x0043e40000000400 */
.L_x_2856:
[----:B------:R-:W-:Y:S05]  /*65e0*/  BSYNC.RECONVERGENT B0 ;  /* 0x0000000000007941 */ /* 0x000fea0003800200 */
.L_x_2808:
[----:B------:R-:W-:Y:S01]  /*65f0*/  BAR.SYNC.DEFER_BLOCKING 0x0 ;  /* 0x0000000000007b1d */ /* 0x000fe20000010000 */
[----:B------:R-:W-:Y:S01]  /*6600*/  UISETP.GE.U32.AND UP0, UPT, UR5, 0x42, UPT ;  /* 0x000000420500788c */ /* 0x000fe2000bf06070 */
[----:B------:R-:W-:-:S08]  /*6610*/  ISETP.GT.U32.AND P1, PT, R2, 0x1f, PT ;  /* 0x0000001f0200780c */ /* 0x000fd00003f24070 */
[----:B------:R-:W-:Y:S05]  /*6620*/  BRA.U !UP0, `(.L_x_2907) ;  /* 0x0000000108307547 */ /* 0x000fea000b800000 */
.L_x_2908:
        /* <DEDUP_REMOVED lines=8> */
[----:B0-----:R-:W-:-:S05]  /*66b0*/  @!P0 VIMNMX.S16x2 R4, PT, PT, R4, R6, !PT ;  /* 0x0000000604048248 */ /* 0x001fca0007fe0300 */
[----:B------:R2:W-:Y:S01]  /*66c0*/  @!P0 STS.U16 [R3], R4 ;  /* 0x0000000403008388 */ /* 0x0005e20000000400 */
[----:B------:R-:W-:Y:S06]  /*66d0*/  BAR.SYNC.DEFER_BLOCKING 0x0 ;  /* 0x0000000000007b1d */ /* 0x000fec0000010000 */
[----:B------:R-:W-:Y:S05]  /*66e0*/  BRA.U UP0, `(.L_x_2908) ;  /* 0xfffffffd00d07547 */ /* 0x000fea000b83ffff */
.L_x_2907:
[----:B------:R-:W-:Y:S05]  /*66f0*/  @P1 EXIT ;  /* 0x000000000000194d */ /* 0x000fea0003800000 */
[----:B012---:R-:W-:Y:S01]  /*6700*/  LDS.U16 R4, [R3] ;  /* 0x0000000003047984 */ /* 0x007fe20000000400 */
[----:B------:R-:W-:-:S03]  /*6710*/  ISETP.NE.AND P0, PT, R2, RZ, PT ;  /* 0x000000ff0200720c */ /* 0x000fc60003f05270 */
        /* <DEDUP_REMOVED lines=37> */
        .weak           $__internal_64_$__cuda_sm20_div_s64
        .type           $__internal_64_$__cuda_sm20_div_s64,@function
        .size           $__internal_64_$__cuda_sm20_div_s64,($__internal_65_$__cuda_sm20_rem_s64 - $__internal_64_$__cuda_sm20_div_s64)
$__internal_64_$__cuda_sm20_div_s64:
        /* <DEDUP_REMOVED lines=82> */
[----:B------:R-:W-:Y:S06]  /*6e90*/  RET.REL.NODEC R12 `(uncontiguous_reduce_i16) ;  /* 0xffffff900c587950 */ /* 0x000fec0003c3ffff */
        .weak           $__internal_65_$__cuda_sm20_rem_s64
        .type           $__internal_65_$__cuda_sm20_rem_s64,@function
        .size           $__internal_65_$__cuda_sm20_rem_s64,(.L_x_3506 - $__internal_65_$__cuda_sm20_rem_s64)
$__internal_65_$__cuda_sm20_rem_s64:
        /* <DEDUP_REMOVED lines=76> */
[----:B------:R-:W-:Y:S06]  /*7360*/  RET.REL.NODEC R26 `(uncontiguous_reduce_i16) ;  /* 0xffffff8c1a247950 */ /* 0x000fec0003c3ffff */
.L_x_2909:
        /* <DEDUP_REMOVED lines=9> */
.L_x_3506:


//--------------------- .text.contiguous_reduce_i16 --------------------------
	.section	.text.contiguous_reduce_i16,"ax",@progbits
	.align	128
        .global         contiguous_reduce_i16
        .type           contiguous_reduce_i16,@function
        .size           contiguous_reduce_i16,(.L_x_3584 - contiguous_reduce_i16)
        .other          contiguous_reduce_i16,@"STO_CUDA_ENTRY STV_DEFAULT"
contiguous_reduce_i16:
.text.contiguous_reduce_i16:
        /* <DEDUP_REMOVED lines=16> */
[----:B---3--:R0:W2:Y:S04]  /*0100*/  @!P0 LDG.E.U16 R6, desc[UR8][R6.64] ;  /* 0x0000000806068981 */ /* 0x0080a8000c1e1500 */
[----:B------:R-:W2:Y:S01]  /*0110*/  @!P0 LDG.E.U16 R4, desc[UR8][R4.64] ;  /* 0x0000000804048981 */ /* 0x000ea2000c1e1500 */
[----:B------:R-:W1:Y:S01]  /*0120*/  S2UR UR6, SR_CgaCtaId ;  /* 0x00000000000679c3 */ /* 0x000e620000008800 */
[----:B------:R-:W-:Y:S01]  /*0130*/  UMOV UR4, 0x400 ;  /* 0x0000040000047882 */ /* 0x000fe20000000000 */
[----:B------:R-:W-:-:S05]  /*0140*/  IMAD.MOV.U32 R3, RZ, RZ, 0x8000 ;  /* 0x00008000ff037424 */ /* 0x000fca00078e00ff */
[----:B0-----:R-:W-:Y:S01]  /*0150*/  PRMT R7, R3, 0x7610, R7 ;  /* 0x0000761003077816 */ /* 0x001fe20000000007 */
[----:B-1----:R-:W-:-:S06]  /*0160*/  ULEA UR4, UR6, UR4, 0x18 ;  /* 0x0000000406047291 */ /* 0x002fcc000f8ec0ff */
[----:B------:R-:W-:-:S05]  /*0170*/  LEA R3, R2, UR4, 0x1 ;  /* 0x0000000402037c11 */ /* 0x000fca000f8e08ff */
[----:B------:R0:W-:Y:S01]  /*0180*/  STS.U16 [R3], R7 ;  /* 0x0000000703007388 */ /* 0x0001e20000000400 */
[----:B------:R-:W-:Y:S01]  /*0190*/  BSSY.RECONVERGENT B0, `(.L_x_2910) ;  /* 0x000000d000007945 */ /* 0x000fe20003800200 */
[----:B------:R-:W-:Y:S02]  /*01a0*/  ISETP.GT.U32.AND P1, PT, R2, 0x1f, PT ;  /* 0x0000001f0200780c */ /* 0x000fe40003f24070 */
[----:B--2---:R-:W-:-:S05]  /*01b0*/  @!P0 VIMNMX.S16x2 R5, PT, PT, R4, R6, !PT ;  /* 0x0000000604058248 */ /* 0x004fca0007fe0300 */
        /* <DEDUP_REMOVED lines=10> */
.L_x_2911:
[----:B------:R-:W-:Y:S05]  /*0260*/  BSYNC.RECONVERGENT B0 ;  /* 0x0000000000007941 */ /* 0x000fea0003800200 */
.L_x_2910:
[----:B------:R-:W-:Y:S01]  /*0270*/  BAR.SYNC.DEFER_BLOCKING 0x0 ;  /* 0x0000000000007b1d */ /* 0x000fe20000010000 */
[----:B------:R-:W-:-:S09]  /*0280*/  UISETP.GE.U32.AND UP0, UPT, UR5, 0x42, UPT ;  /* 0x000000420500788c */ /* 0x000fd2000bf06070 */
[----:B------:R-:W-:Y:S05]  /*0290*/  BRA.U !UP0, `(.L_x_2912) ;  /* 0x0000000108307547 */ /* 0x000fea000b800000 */
.L_x_2913:
        /* <DEDUP_REMOVED lines=8> */
[----:B-1----:R-:W-:-:S05]  /*0320*/  @!P0 VIMNMX.S16x2 R4, PT, PT, R4, R6, !PT ;  /* 0x0000000604048248 */ /* 0x002fca0007fe0300 */
[----:B------:R2:W-:Y:S01]  /*0330*/  @!P0 STS.U16 [R3], R4 ;  /* 0x0000000403008388 */ /* 0x0005e20000000400 */
[----:B------:R-:W-:Y:S06]  /*0340*/  BAR.SYNC.DEFER_BLOCKING 0x0 ;  /* 0x0000000000007b1d */ /* 0x000fec0000010000 */
[----:B------:R-:W-:Y:S05]  /*0350*/  BRA.U UP0, `(.L_x_2913) ;  /* 0xfffffffd00d07547 */ /* 0x000fea000b83ffff */
.L_x_2912:
[----:B------:R-:W-:Y:S05]  /*0360*/  @P1 EXIT ;  /* 0x000000000000194d */ /* 0x000fea0003800000 */
[----:B-12---:R-:W-:Y:S01]  /*0370*/  LDS.U16 R4, [R3] ;  /* 0x0000000003047984 */ /* 0x006fe20000000400 */
[----:B------:R-:W-:-:S03]  /*0380*/  ISETP.NE.AND P0, PT, R2, RZ, PT ;  /* 0x000000ff0200720c */ /* 0x000fc60003f05270 */
[----:B------:R-:W1:Y:S02]  /*0390*/  LDS.U16 R6, [R3+0x40] ;  /* 0x0000400003067984 */ /* 0x000e640000000400 */
[----:B-1----:R-:W-:-:S04]  /*03a0*/  VIMNMX.S16x2 R4, PT, PT, R4, R6, !PT ;  /* 0x0000000604047248 */ /* 0x002fc80007fe0300 */
[----:B0-----:R-:W-:-:S05]  /*03b0*/  PRMT R5, R4, 0x7610, R5 ;  /* 0x0000761004057816 */ /* 0x001fca0000000005 */
        /* <DEDUP_REMOVED lines=34> */
.L_x_2914:
        /* <DEDUP_REMOVED lines=10> */
.L_x_3584:


//--------------------- .text.contiguous_reduce33_i8 --------------------------
	.section	.text.contiguous_reduce33_i8,"ax",@progbits
	.align	128
        .global         contiguous_reduce33_i8
        .type           contiguous_reduce33_i8,@function
        .size           contiguous_reduce33_i8,(.L_x_3585 - contiguous_reduce33_i8)
        .other          contiguous_reduce33_i8,@"STO_CUDA_ENTRY STV_DEFAULT"
contiguous_reduce33_i8:
.text.contiguous_reduce33_i8:
        /* <DEDUP_REMOVED lines=20> */
[----:B------:R0:W-:Y:S03]  /*0140*/  STS.U8 [R0+UR4], R2 ;  /* 0x0000000200007988 */ /* 0x0001e60008000004 */
[----:B------:R-:W-:Y:S05]  /*0150*/  @P0 EXIT ;  /* 0x000000000000094d */ /* 0x000fea0003800000 */
[----:B------:R-:W0:Y:S01]  /*0160*/  LDCU.64 UR10, c[0x0][0x388] ;  /* 0x00007100ff0a77ac */ /* 0x000e220008000a00 */
[----:B------:R-:W-:Y:S01]  /*0170*/  IMAD R3, R3, R18, R16 ;  /* 0x0000001203037224 */ /* 0x000fe200078e0210 */
[----:B------:R-:W1:Y:S04]  /*0180*/  LDCU.64 UR6, c[0x0][0x358] ;  /* 0x00006b00ff0677ac */ /* 0x000e680008000a00 */
[----:B0-----:R-:W-:-:S05]  /*0190*/  IADD3 R2, P0, PT, R3, UR10, RZ ;  /* 0x0000000a03027c10 */ /* 0x001fca000ff1e0ff */
[----:B------:R-:W-:-:S06]  /*01a0*/  IMAD.X R3, RZ, RZ, UR11, P0 ;  /* 0x0000000bff037e24 */ /* 0x000fcc00080e06ff */
[----:B-1----:R-:W2:Y:S01]  /*01b0*/  LDG.E.U8 R3, desc[UR6][R2.64] ;  /* 0x0000000602037981 */ /* 0x002ea2000c1e1100 */
[----:B------:R-:W-:-:S03]  /*01c0*/  ISETP.NE.AND P0, PT, R5, RZ, PT ;  /* 0x000000ff0500720c */ /* 0x000fc60003f05270 */
[----:B--2---:R0:W-:Y:S01]  /*01d0*/  STS.U8 [R0+UR4], R3 ;  /* 0x0000000300007988 */ /* 0x0041e20008000004 */
[----:B------:R-:W-:Y:S09]  /*01e0*/  BAR.SYNC.DEFER_BLOCKING 0x0 ;  /* 0x0000000000007b1d */ /* 0x000ff20000010000 */
[----:B------:R-:W-:Y:S05]  /*01f0*/  @P0 EXIT ;  /* 0x000000000000094d */ /* 0x000fea0003800000 */
[----:B------:R-:W-:-:S13]  /*0200*/  ISETP.GT.U32.AND P0, PT, R4, 0x1, PT ;  /* 0x000000010400780c */ /* 0x000fda0003f04070 */
[----:B0-----:R0:W1:Y:S01]  /*0210*/  @!P0 LDS.U8 R3, [R22+UR4] ;  /* 0x0000000416038984 */ /* 0x0010620008000000 */
[----:B------:R-:W-:Y:S05]  /*0220*/  @!P0 BRA `(.L_x_2915) ;  /* 0x00000004003c8947 */ /* 0x000fea0003800000 */
[----:B-1----:R1:W2:Y:S01]  /*0230*/  LDS.U8 R3, [R22+UR4] ;  /* 0x0000000416037984 */ /* 0x0022a20008000000 */
[C---:B------:R-:W-:Y:S02]  /*0240*/  VIADD R0, R4.reuse, 0xfffffffe ;  /* 0xfffffffe04007836 */ /* 0x040fe40000000000 */
[----:B------:R-:W-:Y:S02]  /*0250*/  VIADD R5, R4, 0xffffffff ;  /* 0xffffffff04057836 */ /* 0x000fe40000000000 */
[----:B------:R-:W-:Y:S01]  /*0260*/  VIADD R7, R22, UR4 ;  /* 0x0000000416077c36 */ /* 0x000fe20008000000 */
[----:B------:R-:W-:Y:S01]  /*0270*/  ISETP.GE.U32.AND P0, PT, R0, 0x7, PT ;  /* 0x000000070000780c */ /* 0x000fe20003f06070 */
[----:B------:R-:W-:Y:S01]  /*0280*/  IMAD.MOV.U32 R8, RZ, RZ, 0x1 ;  /* 0x00000001ff087424 */ /* 0x000fe200078e00ff */
[----:B------:R-:W-:-:S11]  /*0290*/  LOP3.LUT R9, R5, 0x7, RZ, 0xc0, !PT ;  /* 0x0000000705097812 */ /* 0x000fd600078ec0ff */
[----:B------:R-:W-:Y:S05]  /*02a0*/  @!P0 BRA `(.L_x_2916) ;  /* 0x0000000000808947 */ /* 0x000fea0003800000 */
[----:B------:R-:W3:Y:S01]  /*02b0*/  LDC R11, c[0x0][0x360] ;  /* 0x0000d800ff0b7b82 */ /* 0x000ee20000000800 */
[----:B------:R-:W-:Y:S01]  /*02c0*/  LOP3.LUT R15, R5, 0xfffffff8, RZ, 0xc0, !PT ;  /* 0xfffffff8050f7812 */ /* 0x000fe200078ec0ff */
[----:B------:R-:W-:-:S04]  /*02d0*/  IMAD.MOV.U32 R13, RZ, RZ, RZ ;  /* 0x000000ffff0d7224 */ /* 0x000fc800078e00ff */
[----:B------:R-:W-:Y:S01]  /*02e0*/  IMAD.MOV R15, RZ, RZ, -R15 ;  /* 0x000000ffff0f7224 */ /* 0x000fe200078e0a0f */
[----:B---3--:R-:W-:-:S07]  /*02f0*/  IADD3 R24, PT, PT, R22, UR4, R11 ;  /* 0x0000000416187c10 */ /* 0x008fce000fffe00b */
.L_x_2917:
[----:B------:R-:W-:Y:S01]  /*0300*/  VIADD R4, R24, UR8 ;  /* 0x0000000818047c36 */ /* 0x000fe20008000000 */
[----:B------:R-:W-:Y:S01]  /*0310*/  LDS.S8 R0, [R24] ;  /* 0x0000000018007984 */ /* 0x000fe20000000200 */
[----:B--2---:R-:W-:Y:S01]  /*0320*/  PRMT R20, R3, 0x8880, RZ ;  /* 0x0000888003147816 */ /* 0x004fe200000000ff */
[----:B------:R-:W-:Y:S02]  /*0330*/  VIADD R15, R15, 0x8 ;  /* 0x000000080f0f7836 */ /* 0x000fe40000000000 */
[----:B------:R-:W-:Y:S01]  /*0340*/  VIADD R6, R4, UR8 ;  /* 0x0000000804067c36 */ /* 0x000fe20008000000 */
[----:B------:R2:W3:Y:S01]  /*0350*/  LDS.S8 R2, [R24+UR8] ;  /* 0x0000000818027984 */ /* 0x0004e20008000200 */
[----:B------:R-:W-:Y:S01]  /*0360*/  PRMT R20, R20, 0x7710, RZ ;  /* 0x0000771014147816 */ /* 0x000fe200000000ff */
[----:B------:R-:W-:Y:S01]  /*0370*/  VIADD R13, R13, 0x8 ;  /* 0x000000080d0d7836 */ /* 0x000fe20000000000 */
[----:B------:R-:W-:Y:S01]  /*0380*/  ISETP.NE.AND P0, PT, R15, RZ, PT ;  /* 0x000000ff0f00720c */ /* 0x000fe20003f05270 */
[----:B------:R-:W-:Y:S01]  /*0390*/  VIADD R8, R6, UR8 ;  /* 0x0000000806087c36 */ /* 0x000fe20008000000 */
[----:B------:R-:W-:Y:S03]  /*03a0*/  LDS.S8 R4, [R4+UR8] ;  /* 0x0000000804047984 */ /* 0x000fe60008000200 */
[----:B------:R-:W-:Y:S01]  /*03b0*/  VIADD R10, R8, UR8 ;  /* 0x00000008080a7c36 */ /* 0x000fe20008000000 */
[----:B------:R-:W4:Y:S01]  /*03c0*/  LDS.S8 R6, [R6+UR8] ;  /* 0x0000000806067984 */ /* 0x000f220008000200 */
[----:B--2---:R-:W-:-:S02]  /*03d0*/  IMAD R24, R11, 0x8, R24 ;  /* 0x000000080b187824 */ /* 0x004fc400078e0218 */
[----:B------:R-:W-:Y:S01]  /*03e0*/  VIADD R12, R10, UR8 ;  /* 0x000000080a0c7c36 */ /* 0x000fe20008000000 */
[----:B------:R-:W-:Y:S03]  /*03f0*/  LDS.S8 R8, [R8+UR8] ;  /* 0x0000000808087984 */ /* 0x000fe60008000200 */
[----:B------:R-:W-:Y:S01]  /*0400*/  VIADD R14, R12, UR8 ;  /* 0x000000080c0e7c36 */ /* 0x000fe20008000000 */
[----:B------:R-:W2:Y:S04]  /*0410*/  LDS.S8 R10, [R10+UR8] ;  /* 0x000000080a0a7984 */ /* 0x000ea80008000200 */
[----:B------:R-:W-:Y:S04]  /*0420*/  LDS.S8 R12, [R12+UR8] ;  /* 0x000000080c0c7984 */ /* 0x000fe80008000200 */
[----:B------:R-:W5:Y:S01]  /*0430*/  LDS.S8 R14, [R14+UR8] ;  /* 0x000000080e0e7984 */ /* 0x000f620008000200 */
[----:B---3--:R-:W-:-:S04]  /*0440*/  VIMNMX3.S16x2 R2, R20, R0, R2, !PT ;  /* 0x000000001402720f */ /* 0x008fc80007800302 */
[----:B----4-:R-:W-:-:S04]  /*0450*/  VIMNMX3.S16x2 R4, R2, R4, R6, !PT ;  /* 0x000000040204720f */ /* 0x010fc80007800306 */
[----:B--2---:R-:W-:-:S04]  /*0460*/  VIMNMX3.S16x2 R6, R4, R8, R10, !PT ;  /* 0x000000080406720f */ /* 0x004fc8000780030a */
[----:B-----5:R-:W-:-:S04]  /*0470*/  VIMNMX3.S16x2 R6, R6, R12, R14, !PT ;  /* 0x0000000c0606720f */ /* 0x020fc8000780030e */
[----:B------:R-:W-:Y:S01]  /*0480*/  PRMT R3, R6, 0x7610, R3 ;  /* 0x0000761006037816 */ /* 0x000fe20000000003 */
[----:B------:R-:W-:Y:S06]  /*0490*/  @P0 BRA `(.L_x_2917) ;  /* 0xfffffffc00980947 */ /* 0x000fec000383ffff */
[----:B------:R-:W-:-:S07]  /*04a0*/  VIADD R8, R13, 0x1 ;  /* 0x000000010d087836 */ /* 0x000fce0000000000 */
.L_x_2916:
[----:B------:R-:W-:-:S13]  /*04b0*/  ISETP.NE.AND P0, PT, R9, RZ, PT ;  /* 0x000000ff0900720c */ /* 0x000fda0003f05270 */
[----:B------:R-:W-:Y:S05]  /*04c0*/  @!P0 BRA `(.L_x_2918) ;  /* 0x0000000000908947 */ /* 0x000fea0003800000 */
[----:B------:R-:W-:Y:S02]  /*04d0*/  ISETP.GE.U32.AND P0, PT, R9, 0x4, PT ;  /* 0x000000040900780c */ /* 0x000fe40003f06070 */
[----:B------:R-:W-:-:S04]  /*04e0*/  LOP3.LUT R11, R5, 0x3, RZ, 0xc0, !PT ;  /* 0x00000003050b7812 */ /* 0x000fc800078ec0ff */
[----:B------:R-:W-:-:S07]  /*04f0*/  ISETP.NE.AND P1, PT, R11, RZ, PT ;  /* 0x000000ff0b00720c */ /* 0x000fce0003f25270 */
[----:B------:R-:W-:Y:S06]  /*0500*/  @!P0 BRA `(.L_x_2919) ;  /* 0x0000000000348947 */ /* 0x000fec0003800000 */
[C---:B------:R-:W-:Y:S01]  /*0510*/  IMAD R9, R8.reuse, UR8, R7 ;  /* 0x0000000808097c24 */ /* 0x040fe2000f8e0207 */
[----:B--2---:R-:W-:Y:S01]  /*0520*/  PRMT R10, R3, 0x8880, RZ ;  /* 0x00008880030a7816 */ /* 0x004fe200000000ff */
[----:B------:R-:W-:Y:S02]  /*0530*/  VIADD R8, R8, 0x4 ;  /* 0x0000000408087836 */ /* 0x000fe40000000000 */
[----:B------:R-:W-:Y:S01]  /*0540*/  VIADD R4, R9, UR8 ;  /* 0x0000000809047c36 */ /* 0x000fe20008000000 */
[----:B------:R-:W-:Y:S01]  /*0550*/  LDS.S8 R0, [R9] ;  /* 0x0000000009007984 */ /* 0x000fe20000000200 */
[----:B------:R-:W-:Y:S02]  /*0560*/  PRMT R10, R10, 0x7710, RZ ;  /* 0x000077100a0a7816 */ /* 0x000fe400000000ff */
[----:B------:R-:W-:Y:S01]  /*0570*/  VIADD R6, R4, UR8 ;  /* 0x0000000804067c36 */ /* 0x000fe20008000000 */
[----:B------:R-:W2:Y:S04]  /*0580*/  LDS.S8 R2, [R9+UR8] ;  /* 0x0000000809027984 */ /* 0x000ea80008000200 */
[----:B------:R-:W-:Y:S04]  /*0590*/  LDS.S8 R4, [R4+UR8] ;  /* 0x0000000804047984 */ /* 0x000fe80008000200 */
[----:B------:R-:W3:Y:S01]  /*05a0*/  LDS.S8 R6, [R6+UR8] ;  /* 0x0000000806067984 */ /* 0x000ee20008000200 */
[----:B--2---:R-:W-:-:S04]  /*05b0*/  VIMNMX3.S16x2 R2, R10, R0, R2, !PT ;  /* 0x000000000a02720f */ /* 0x004fc80007800302 */
[----:B---3--:R-:W-:-:S04]  /*05c0*/  VIMNMX3.S16x2 R2, R2, R4, R6, !PT ;  /* 0x000000040202720f */ /* 0x008fc80007800306 */
[----:B------:R-:W-:-:S07]  /*05d0*/  PRMT R3, R2, 0x7610, R3 ;  /* 0x0000761002037816 */ /* 0x000fce0000000003 */
.L_x_2919:
[----:B------:R-:W-:Y:S05]  /*05e0*/  @!P1 BRA `(.L_x_2918) ;  /* 0x0000000000489947 */ /* 0x000fea0003800000 */
[----:B------:R-:W-:Y:S02]  /*05f0*/  ISETP.NE.AND P0, PT, R11, 0x1, PT ;  /* 0x000000010b00780c */ /* 0x000fe40003f05270 */
[----:B------:R-:W-:-:S04]  /*0600*/  LOP3.LUT R5, R5, 0x1, RZ, 0xc0, !PT ;  /* 0x0000000105057812 */ /* 0x000fc800078ec0ff */
[----:B------:R-:W-:-:S07]  /*0610*/  ISETP.NE.U32.AND P1, PT, R5, 0x1, PT ;  /* 0x000000010500780c */ /* 0x000fce0003f25070 */
[----:B------:R-:W-:Y:S06]  /*0620*/  @!P0 BRA `(.L_x_2920) ;  /* 0x0000000000208947 */ /* 0x000fec0003800000 */
[C---:B------:R-:W-:Y:S01]  /*0630*/  IMAD R0, R8.reuse, UR8, R7 ;  /* 0x0000000808007c24 */ /* 0x040fe2000f8e0207 */
[----:B--2---:R-:W-:Y:S01]  /*0640*/  PRMT R4, R3, 0x8880, RZ ;  /* 0x0000888003047816 */ /* 0x004fe200000000ff */
[----:B------:R-:W-:-:S03]  /*0650*/  VIADD R8, R8, 0x2 ;  /* 0x0000000208087836 */ /* 0x000fc60000000000 */
[----:B------:R-:W-:Y:S01]  /*0660*/  LDS.S8 R2, [R0] ;  /* 0x0000000000027984 */ /* 0x000fe20000000200 */
[----:B------:R-:W-:-:S03]  /*0670*/  PRMT R4, R4, 0x7710, RZ ;  /* 0x0000771004047816 */ /* 0x000fc600000000ff */
[----:B------:R-:W2:Y:S02]  /*0680*/  LDS.S8 R6, [R0+UR8] ;  /* 0x0000000800067984 */ /* 0x000ea40008000200 */
[----:B--2---:R-:W-:-:S04]  /*0690*/  VIMNMX3.S16x2 R2, R4, R2, R6, !PT ;  /* 0x000000020402720f */ /* 0x004fc80007800306 */
[----:B------:R-:W-:-:S07]  /*06a0*/  PRMT R3, R2, 0x7610, R3 ;  /* 0x0000761002037816 */ /* 0x000fce0000000003 */
.L_x_2920:
[----:B------:R-:W-:Y:S01]  /*06b0*/  @!P1 IMAD R7, R8, UR8, R7 ;  /* 0x0000000808079c24 */ /* 0x000fe2000f8e0207 */
[----:B--2---:R-:W-:-:S04]  /*06c0*/  @!P1 PRMT R2, R3, 0x8880, RZ ;  /* 0x0000888003029816 */ /* 0x004fc800000000ff */
[----:B------:R-:W2:Y:S01]  /*06d0*/  @!P1 LDS.S8 R0, [R7] ;  /* 0x0000000007009984 */ /* 0x000ea20000000200 */
[----:B------:R-:W-:-:S04]  /*06e0*/  @!P1 PRMT R2, R2, 0x7710, RZ ;  /* 0x0000771002029816 */ /* 0x000fc800000000ff */
[----:B--2---:R-:W-:-:S04]  /*06f0*/  @!P1 VIMNMX.S16x2 R0, PT, PT, R2, R0, !PT ;  /* 0x0000000002009248 */ /* 0x004fc80007fe0300 */
[----:B------:R-:W-:-:S07]  /*0700*/  @!P1 PRMT R3, R0, 0x7610, R3 ;  /* 0x0000761000039816 */ /* 0x000fce0000000003 */
.L_x_2918:
[----:B--2---:R2:W-:Y:S02]  /*0710*/  STS.U8 [R22+UR4], R3 ;  /* 0x0000000316007988 */ /* 0x0045e40008000004 */
.L_x_2915:
[----:B------:R-:W3:Y:S01]  /*0720*/  LDCU.64 UR10, c[0x0][0x380] ;  /* 0x00007000ff0a77ac */ /* 0x000ee20008000a00 */
[----:B------:R-:W-:Y:S02]  /*0730*/  IMAD.MOV.U32 R17, RZ, RZ, RZ ;  /* 0x000000ffff117224 */ /* 0x000fe400078e00ff */
[----:B------:R-:W-:-:S04]  /*0740*/  IMAD.WIDE.U32 R16, R18, UR9, R16 ;  /* 0x0000000912107c25 */ /* 0x000fc8000f8e0010 */
[----:B------:R-:W-:Y:S01]  /*0750*/  IMAD R19, R19, UR9, R17 ;  /* 0x0000000913137c24 */ /* 0x000fe2000f8e0211 */
[----:B---3--:R-:W-:-:S04]  /*0760*/  IADD3 R16, P0, PT, R16, UR10, RZ ;  /* 0x0000000a10107c10 */ /* 0x008fc8000ff1e0ff */
[----:B------:R-:W-:-:S05]  /*0770*/  IADD3.X R17, PT, PT, R19, UR11, RZ, P0, !PT ;  /* 0x0000000b13117c10 */ /* 0x000fca00087fe4ff */
[----:B-1----:R-:W-:Y:S01]  /*0780*/  STG.E.U8 desc[UR6][R16.64], R3 ;  /* 0x0000000310007986 */ /* 0x002fe2000c101106 */
[----:B------:R-:W-:Y:S05]  /*0790*/  EXIT ;  /* 0x000000000000794d */ /* 0x000fea0003800000 */
.L_x_2921:
        /* <DEDUP_REMOVED lines=14> */
.L_x_3585:


//--------------------- .text.contiguous_reduce3_i8 --------------------------
	.section	.text.contiguous_reduce3_i8,"ax",@progbits
	.align	128
        .global         contiguous_reduce3_i8
        .type           contiguous_reduce3_i8,@function
        .size           contiguous_reduce3_i8,(.L_x_3508 - contiguous_reduce3_i8)
        .other          contiguous_reduce3_i8,@"STO_CUDA_ENTRY STV_DEFAULT"
contiguous_reduce3_i8:
.text.contiguous_reduce3_i8:
[----:B------:R-:W-:Y:S01]  /*0000*/  LDC R1, c[0x0][0x37c] ;  /* 0x0000df00ff017b82 */ /* 0x000fe20000000800 */
[----:B------:R-:W0:Y:S01]  /*0010*/  S2R R7, SR_TID.Y ;  /* 0x0000000000077919 */ /* 0x000e220000002200 */
[----:B------:R-:W1:Y:S06]  /*0020*/  LDCU UR8, c[0x0][0x360] ;  /* 0x00006c00ff0877ac */ /* 0x000e6c0008000800 */
[----:B------:R-:W0:Y:S01]  /*0030*/  S2UR UR9, SR_CTAID.Y ;  /* 0x00000000000979c3 */ /* 0x000e220000002600 */
[----:B------:R-:W-:Y:S01]  /*0040*/  HFMA2 R2, -RZ, RZ, 0, 7.62939453125e-06 ;  /* 0x00000080ff027431 */ /* 0x000fe200000001ff */
        /* <DEDUP_REMOVED lines=15> */
[----:B------:R0:W-:-:S12]  /*0140*/  STS.U8 [R4+UR5], R2 ;  /* 0x0000000204007988 */ /* 0x0001d80008000005 */
        /* <DEDUP_REMOVED lines=22> */
.L_x_2940:
        /* <DEDUP_REMOVED lines=27> */
.L_x_2924:
[----:B------:R-:W-:Y:S01]  /*0460*/  IMAD.MOV.U32 R30, RZ, RZ, R32 ;  /* 0x000000ffff1e7224 */ /* 0x000fe200078e0020 */
[----:B------:R-:W-:Y:S01]  /*0470*/  MOV R0, R36 ;  /* 0x0000002400007202 */ /* 0x000fe20000000f00 */
[----:B------:R-:W-:Y:S01]  /*0480*/  IMAD.MOV.U32 R3, RZ, RZ, R37 ;  /* 0x000000ffff037224 */ /* 0x000fe200078e0025 */
[----:B------:R-:W-:-:S07]  /*0490*/  MOV R8, 0x4b0 ;  /* 0x000004b000087802 */ /* 0x000fce0000000f00 */
[----:B01-3--:R-:W-:Y:S05]  /*04a0*/  CALL.REL.NOINC `($__internal_66_$__cuda_sm20_div_s64) ;  /* 0x0000003000ac7944 */ /* 0x00bfea0003c00000 */
        /* <DEDUP_REMOVED lines=9> */
.L_x_2925:
        /* <DEDUP_REMOVED lines=33> */
.L_x_2926:
[----:B------:R-:W-:Y:S01]  /*0750*/  MOV R0, R36 ;  /* 0x0000002400007202 */ /* 0x000fe20000000f00 */
[----:B------:R-:W-:Y:S01]  /*0760*/  IMAD.MOV.U32 R3, RZ, RZ, R37 ;  /* 0x000000ffff037224 */ /* 0x000fe200078e0025 */
[----:B------:R-:W-:-:S07]  /*0770*/  MOV R8, 0x790 ;  /* 0x0000079000087802 */ /* 0x000fce0000000f00 */
[----:B---3--:R-:W-:Y:S05]  /*0780*/  CALL.REL.NOINC `($__internal_66_$__cuda_sm20_div_s64) ;  /* 0x0000002c00f47944 */ /* 0x008fea0003c00000 */
        /* <DEDUP_REMOVED lines=10> */
.L_x_2927:
        /* <DEDUP_REMOVED lines=34> */
.L_x_2928:
[----:B------:R-:W-:Y:S01]  /*0a50*/  MOV R30, R28 ;  /* 0x0000001c001e7202 */ /* 0x000fe20000000f00 */
[----:B------:R-:W-:Y:S01]  /*0a60*/  IMAD.MOV.U32 R0, RZ, RZ, R36 ;  /* 0x000000ffff007224 */ /* 0x000fe200078e0024 */
[----:B------:R-:W-:Y:S02]  /*0a70*/  MOV R3, R37 ;  /* 0x0000002500037202 */ /* 0x000fe40000000f00 */
[----:B------:R-:W-:-:S07]  /*0a80*/  MOV R8, 0xaa0 ;  /* 0x00000aa000087802 */ /* 0x000fce0000000f00 */
[----:B---3--:R-:W-:Y:S05]  /*0a90*/  CALL.REL.NOINC `($__internal_66_$__cuda_sm20_div_s64) ;  /* 0x0000002c00307944 */ /* 0x008fea0003c00000 */
        /* <DEDUP_REMOVED lines=10> */
.L_x_2929:
        /* <DEDUP_REMOVED lines=33> */
.L_x_2930:
[----:B------:R-:W-:Y:S01]  /*0d50*/  MOV R0, R36 ;  /* 0x0000002400007202 */ /* 0x000fe20000000f00 */
[----:B------:R-:W-:Y:S01]  /*0d60*/  IMAD.MOV.U32 R3, RZ, RZ, R37 ;  /* 0x000000ffff037224 */ /* 0x000fe200078e0025 */
[----:B------:R-:W-:-:S07]  /*0d70*/  MOV R8, 0xd90 ;  /* 0x00000d9000087802 */ /* 0x000fce0000000f00 */
[----:B---3--:R-:W-:Y:S05]  /*0d80*/  CALL.REL.NOINC `($__internal_66_$__cuda_sm20_div_s64) ;  /* 0x0000002800747944 */ /* 0x008fea0003c00000 */
        /* <DEDUP_REMOVED lines=9> */
.L_x_2931:
        /* <DEDUP_REMOVED lines=34> */
.L_x_2932:
[----:B------:R-:W-:Y:S01]  /*1040*/  IMAD.MOV.U32 R30, RZ, RZ, R28 ;  /* 0x000000ffff1e7224 */ /* 0x000fe200078e001c */
        /* <DEDUP_REMOVED lines=13> */
.L_x_2933:
        /* <DEDUP_REMOVED lines=34> */
.L_x_2934:
        /* <DEDUP_REMOVED lines=14> */
.L_x_2935:
        /* <DEDUP_REMOVED lines=34> */
.L_x_2936:
[----:B------:R-:W-:Y:S01]  /*1640*/  IMAD.MOV.U32 R30, RZ, RZ, R28 ;  /* 0x000000ffff1e7224 */ /* 0x000fe200078e001c */
        /* <DEDUP_REMOVED lines=14> */
.L_x_2937:
        /* <DEDUP_REMOVED lines=34> */
.L_x_2938:
[----:B------:R-:W-:Y:S01]  /*1950*/  MOV R0, R36 ;  /* 0x0000002400007202 */ /* 0x000fe20000000f00 */
[----:B------:R-:W-:Y:S01]  /*1960*/  IMAD.MOV.U32 R3, RZ, RZ, R37 ;  /* 0x000000ffff037224 */ /* 0x000fe200078e0025 */
[----:B------:R-:W-:-:S07]  /*1970*/  MOV R8, 0x1990 ;  /* 0x0000199000087802 */ /* 0x000fce0000000f00 */
[----:B---3--:R-:W-:Y:S05]  /*1980*/  CALL.REL.NOINC `($__internal_66_$__cuda_sm20_div_s64) ;  /* 0x0000001c00747944 */ /* 0x008fea0003c00000 */
        /* <DEDUP_REMOVED lines=9> */
.L_x_2939:
        /* <DEDUP_REMOVED lines=13> */
.L_x_2923:
        /* <DEDUP_REMOVED lines=33> */
.L_x_2942:
[----:B------:R-:W-:Y:S01]  /*1d00*/  IMAD.MOV.U32 R30, RZ, RZ, R32 ;  /* 0x000000ffff1e7224 */ /* 0x000fe200078e0020 */
[----:B------:R-:W-:Y:S01]  /*1d10*/  MOV R0, R16 ;  /* 0x0000001000007202 */ /* 0x000fe20000000f00 */
[----:B------:R-:W-:Y:S01]  /*1d20*/  IMAD.MOV.U32 R3, RZ, RZ, R17 ;  /* 0x000000ffff037224 */ /* 0x000fe200078e0011 */
[----:B------:R-:W-:-:S07]  /*1d30*/  MOV R8, 0x1d50 ;  /* 0x00001d5000087802 */ /* 0x000fce0000000f00 */
[----:B------:R-:W-:Y:S05]  /*1d40*/  CALL.REL.NOINC `($__internal_66_$__cuda_sm20_div_s64) ;  /* 0x0000001800847944 */ /* 0x000fea0003c00000 */
        /* <DEDUP_REMOVED lines=9> */
.L_x_2943:
        /* <DEDUP_REMOVED lines=35> */
.L_x_2944:
        /* <DEDUP_REMOVED lines=13> */
.L_x_2945:
        /* <DEDUP_REMOVED lines=36> */
.L_x_2946:
[----:B------:R-:W-:Y:S01]  /*2320*/  IMAD.MOV.U32 R30, RZ, RZ, R20 ;  /* 0x000000ffff1e7224 */ /* 0x000fe200078e0014 */
[----:B------:R-:W-:Y:S01]  /*2330*/  MOV R0, R18 ;  /* 0x0000001200007202 */ /* 0x000fe20000000f00 */
[----:B------:R-:W-:Y:S01]  /*2340*/  IMAD.MOV.U32 R3, RZ, RZ, R19 ;  /* 0x000000ffff037224 */ /* 0x000fe200078e0013 */
[----:B------:R-:W-:-:S07]  /*2350*/  MOV R8, 0x2370 ;  /* 0x0000237000087802 */ /* 0x000fce0000000f00 */
[----:B------:R-:W-:Y:S05]  /*2360*/  CALL.REL.NOINC `($__internal_66_$__cuda_sm20_div_s64) ;  /* 0x0000001000fc7944 */ /* 0x000fea0003c00000 */
        /* <DEDUP_REMOVED lines=10> */
.L_x_2947:
        /* <DEDUP_REMOVED lines=37> */
.L_x_2948:
[----:B------:R-:W-:Y:S01]  /*2660*/  IMAD.MOV.U32 R0, RZ, RZ, R18 ;  /* 0x000000ffff007224 */ /* 0x000fe200078e0012 */
[----:B------:R-:W-:Y:S02]  /*2670*/  MOV R3, R19 ;  /* 0x0000001300037202 */ /* 0x000fe40000000f00 */
[----:B------:R-:W-:-:S07]  /*2680*/  MOV R8, 0x26a0 ;  /* 0x000026a000087802 */ /* 0x000fce0000000f00 */
[----:B------:R-:W-:Y:S05]  /*2690*/  CALL.REL.NOINC `($__internal_66_$__cuda_sm20_div_s64) ;  /* 0x0000001000307944 */ /* 0x000fea0003c00000 */
        /* <DEDUP_REMOVED lines=8> */
.L_x_2949:
        /* <DEDUP_REMOVED lines=10> */
.L_x_2941:
        /* <DEDUP_REMOVED lines=31> */
.L_x_2951:
[----:B------:R-:W-:Y:S01]  /*29b0*/  MOV R30, R32 ;  /* 0x00000020001e7202 */ /* 0x000fe20000000f00 */
[----:B------:R-:W-:Y:S01]  /*29c0*/  IMAD.MOV.U32 R0, RZ, RZ, R16 ;  /* 0x000000ffff007224 */ /* 0x000fe200078e0010 */
[----:B------:R-:W-:Y:S02]  /*29d0*/  MOV R3, R17 ;  /* 0x0000001100037202 */ /* 0x000fe40000000f00 */
[----:B------:R-:W-:-:S07]  /*29e0*/  MOV R8, 0x2a00 ;  /* 0x00002a0000087802 */ /* 0x000fce0000000f00 */
[----:B------:R-:W-:Y:S05]  /*29f0*/  CALL.REL.NOINC `($__internal_66_$__cuda_sm20_div_s64) ;  /* 0x0000000c00587944 */ /* 0x000fea0003c00000 */
        /* <DEDUP_REMOVED lines=9> */
.L_x_2952:
        /* <DEDUP_REMOVED lines=36> */
.L_x_2953:
[----:B------:R-:W-:Y:S01]  /*2cd0*/  IMAD.MOV.U32 R0, RZ, RZ, R18 ;  /* 0x000000ffff007224 */ /* 0x000fe200078e0012 */
[----:B------:R-:W-:Y:S02]  /*2ce0*/  MOV R3, R19 ;  /* 0x0000001300037202 */ /* 0x000fe40000000f00 */
[----:B------:R-:W-:-:S07]  /*2cf0*/  MOV R8, 0x2d10 ;  /* 0x00002d1000087802 */ /* 0x000fce0000000f00 */
[----:B------:R-:W-:Y:S05]  /*2d00*/  CALL.REL.NOINC `($__internal_66_$__cuda_sm20_div_s64) ;  /* 0x0000000800947944 */ /* 0x000fea0003c00000 */
        /* <DEDUP_REMOVED lines=8> */
.L_x_2954:
        /* <DEDUP_REMOVED lines=10> */
.L_x_2950:
        /* <DEDUP_REMOVED lines=29> */
.L_x_2955:
[----:B------:R-:W-:-:S07]  /*3000*/  MOV R0, 0x3020 ;  /* 0x0000302000007802 */ /* 0x000fce0000000f00 */
[----:B------:R-:W-:Y:S05]  /*3010*/  CALL.REL.NOINC `($__internal_67_$__cuda_sm20_rem_s64) ;  /* 0x0000000c001c7944 */ /* 0x000fea0003c00000 */
[----:B------:R-:W-:Y:S01]  /*3020*/  IMAD.MOV.U32 R8, RZ, RZ, R3 ;  /* 0x000000ffff087224 */ /* 0x000fe200078e0003 */
[----:B------:R-:W-:-:S07]  /*3030*/  MOV R9, R10 ;  /* 0x0000000a00097202 */ /* 0x000fce0000000f00 */
.L_x_2956:
[----:B------:R-:W0:Y:S02]  /*3040*/  LDC.64 R10, c[0x0][0x398] ;  /* 0x0000e600ff0a7b82 */ /* 0x000e240000000a00 */
[----:B0-----:R-:W-:-:S06]  /*3050*/  IMAD.WIDE.U32 R2, R2, 0x8, R10 ;  /* 0x0000000802027825 */ /* 0x001fcc00078e000a */
[----:B------:R-:W2:Y:S02]  /*3060*/  LDG.E.64 R2, desc[UR10][R2.64] ;  /* 0x0000000a02027981 */ /* 0x000ea4000c1e1b00 */
[-C--:B--2---:R-:W-:Y:S02]  /*3070*/  IMAD R11, R3, R8.reuse, RZ ;  /* 0x00000008030b7224 */ /* 0x084fe400078e02ff */
[----:B------:R-:W-:-:S04]  /*3080*/  IMAD.WIDE.U32 R28, R2, R8, R28 ;  /* 0x00000008021c7225 */ /* 0x000fc800078e001c */
[----:B------:R-:W-:-:S05]  /*3090*/  IMAD R11, R2, R9, R11 ;  /* 0x00000009020b7224 */ /* 0x000fca00078e020b */
[----:B------:R-:W-:-:S07]  /*30a0*/  IADD3 R29, PT, PT, R29, R11, RZ ;  /* 0x0000000b1d1d7210 */ /* 0x000fce0007ffe0ff */
.L_x_2922:
        /* <DEDUP_REMOVED lines=32> */
.L_x_2959:
[----:B0-----:R-:W-:Y:S01]  /*32b0*/  IADD3 R4, PT, PT, R13, UR8, RZ ;  /* 0x000000080d047c10 */ /* 0x001fe2000fffe0ff */
[----:B------:R-:W-:Y:S01]  /*32c0*/  LDS.S8 R0, [R13] ;  /* 0x000000000d007984 */ /* 0x000fe20000000200 */
[----:B--2---:R-:W-:Y:S02]  /*32d0*/  PRMT R20, R7, 0x8880, RZ ;  /* 0x0000888007147816 */ /* 0x004fe400000000ff */
[----:B------:R-:W-:Y:S01]  /*32e0*/  IADD3 R8, PT, PT, R4, UR8, RZ ;  /* 0x0000000804087c10 */ /* 0x000fe2000fffe0ff */
[----:B------:R0:W2:Y:S01]  /*32f0*/  LDS.S8 R2, [R13+UR8] ;  /* 0x000000080d027984 */ /* 0x0000a20008000200 */
[----:B------:R-:W-:Y:S02]  /*3300*/  PRMT R20, R20, 0x7710, RZ ;  /* 0x0000771014147816 */ /* 0x000fe400000000ff */
[----:B------:R-:W-:Y:S01]  /*3310*/  IADD3 R11, PT, PT, R11, 0x8, RZ ;  /* 0x000000080b0b7810 */ /* 0x000fe20007ffe0ff */
[----:B------:R-:W-:Y:S01]  /*3320*/  VIADD R10, R8, UR8 ;  /* 0x00000008080a7c36 */ /* 0x000fe20008000000 */
[----:B------:R-:W-:Y:S01]  /*3330*/  LDS.S8 R4, [R4+UR8] ;  /* 0x0000000804047984 */ /* 0x000fe20008000200 */
[----:B------:R-:W-:-:S02]  /*3340*/  IADD3 R17, PT, PT, R17, 0x8, RZ ;  /* 0x0000000811117810 */ /* 0x000fc40007ffe0ff */
[----:B------:R-:W-:Y:S01]  /*3350*/  ISETP.NE.AND P0, PT, R11, RZ, PT ;  /* 0x000000ff0b00720c */ /* 0x000fe20003f05270 */
[----:B------:R-:W3:Y:S01]  /*3360*/  LDS.S8 R8, [R8+UR8] ;  /* 0x0000000808087984 */ /* 0x000ee20008000200 */
[----:B------:R-:W-:Y:S01]  /*3370*/  IADD3 R12, PT, PT, R10, UR8, RZ ;  /* 0x000000080a0c7c10 */ /* 0x000fe2000fffe0ff */
[----:B0-----:R-:W-:Y:S02]  /*3380*/  IMAD R13, R19, 0x8, R13 ;  /* 0x00000008130d7824 */ /* 0x001fe400078e020d */
[----:B------:R-:W-:Y:S01]  /*3390*/  LDS.S8 R10, [R10+UR8] ;  /* 0x000000080a0a7984 */ /* 0x000fe20008000200 */
[----:B------:R-:W-:-:S03]  /*33a0*/  IADD3 R16, PT, PT, R12, UR8, RZ ;  /* 0x000000080c107c10 */ /* 0x000fc6000fffe0ff */
[----:B------:R-:W0:Y:S02]  /*33b0*/  LDS.S8 R12, [R12+UR8] ;  /* 0x000000080c0c7984 */ /* 0x000e240008000200 */
[----:B------:R-:W-:Y:S02]  /*33c0*/  VIADD R18, R16, UR8 ;  /* 0x0000000810127c36 */ /* 0x000fe40008000000 */
[----:B------:R-:W-:Y:S04]  /*33d0*/  LDS.S8 R16, [R16+UR8] ;  /* 0x0000000810107984 */ /* 0x000fe80008000200 */
[----:B------:R-:W4:Y:S01]  /*33e0*/  LDS.S8 R18, [R18+UR8] ;  /* 0x0000000812127984 */ /* 0x000f220008000200 */
[----:B--2---:R-:W-:-:S04]  /*33f0*/  VIMNMX3.S16x2 R2, R20, R0, R2, !PT ;  /* 0x000000001402720f */ /* 0x004fc80007800302 */
[----:B---3--:R-:W-:-:S04]  /*3400*/  VIMNMX3.S16x2 R2, R2, R4, R8, !PT ;  /* 0x000000040202720f */ /* 0x008fc80007800308 */
[----:B0-----:R-:W-:-:S04]  /*3410*/  VIMNMX3.S16x2 R8, R2, R10, R12, !PT ;  /* 0x0000000a0208720f */ /* 0x001fc8000780030c */
[----:B----4-:R-:W-:-:S04]  /*3420*/  VIMNMX3.S16x2 R8, R8, R16, R18, !PT ;  /* 0x000000100808720f */ /* 0x010fc80007800312 */
[----:B------:R-:W-:Y:S01]  /*3430*/  PRMT R7, R8, 0x7610, R7 ;  /* 0x0000761008077816 */ /* 0x000fe20000000007 */
[----:B------:R-:W-:Y:S06]  /*3440*/  @P0 BRA `(.L_x_2959) ;  /* 0xfffffffc00980947 */ /* 0x000fec000383ffff */
[----:B------:R-:W-:-:S07]  /*3450*/  IADD3 R0, PT, PT, R17, 0x1, RZ ;  /* 0x0000000111007810 */ /* 0x000fce0007ffe0ff */
.L_x_2958:
[----:B------:R-:W-:-:S13]  /*3460*/  ISETP.NE.AND P0, PT, R9, RZ, PT ;  /* 0x000000ff0900720c */ /* 0x000fda0003f05270 */
[----:B------:R-:W-:Y:S05]  /*3470*/  @!P0 BRA `(.L_x_2960) ;  /* 0x0000000000908947 */ /* 0x000fea0003800000 */
[----:B------:R-:W-:Y:S02]  /*3480*/  ISETP.GE.U32.AND P0, PT, R9, 0x4, PT ;  /* 0x000000040900780c */ /* 0x000fe40003f06070 */
[----:B------:R-:W-:-:S04]  /*3490*/  LOP3.LUT R13, R5, 0x3, RZ, 0xc0, !PT ;  /* 0x00000003050d7812 */ /* 0x000fc800078ec0ff */
[----:B------:R-:W-:-:S07]  /*34a0*/  ISETP.NE.AND P1, PT, R13, RZ, PT ;  /* 0x000000ff0d00720c */ /* 0x000fce0003f25270 */
[----:B------:R-:W-:Y:S06]  /*34b0*/  @!P0 BRA `(.L_x_2961) ;  /* 0x0000000000348947 */ /* 0x000fec0003800000 */
[C---:B------:R-:W-:Y:S01]  /*34c0*/  IMAD R2, R0.reuse, UR8, R3 ;  /* 0x0000000800027c24 */ /* 0x040fe2000f8e0203 */
[----:B--2---:R-:W-:Y:S02]  /*34d0*/  PRMT R8, R7, 0x8880, RZ ;  /* 0x0000888007087816 */ /* 0x004fe400000000ff */
[----:B------:R-:W-:Y:S02]  /*34e0*/  IADD3 R0, PT, PT, R0, 0x4, RZ ;  /* 0x0000000400007810 */ /* 0x000fe40007ffe0ff */
[----:B------:R-:W-:Y:S01]  /*34f0*/  IADD3 R9, PT, PT, R2, UR8, RZ ;  /* 0x0000000802097c10 */ /* 0x000fe2000fffe0ff */
[----:B0-----:R-:W-:Y:S01]  /*3500*/  LDS.S8 R4, [R2] ;  /* 0x0000000002047984 */ /* 0x001fe20000000200 */
[----:B------:R-:W-:-:S03]  /*3510*/  PRMT R8, R8, 0x7710, RZ ;  /* 0x0000771008087816 */ /* 0x000fc600000000ff */
[----:B------:R-:W-:Y:S01]  /*3520*/  VIADD R11, R9, UR8 ;  /* 0x00000008090b7c36 */ /* 0x000fe20008000000 */
[----:B------:R-:W0:Y:S04]  /*3530*/  LDS.S8 R10, [R2+UR8] ;  /* 0x00000008020a7984 */ /* 0x000e280008000200 */
[----:B------:R-:W-:Y:S04]  /*3540*/  LDS.S8 R12, [R9+UR8] ;  /* 0x00000008090c7984 */ /* 0x000fe80008000200 */
[----:B------:R-:W2:Y:S01]  /*3550*/  LDS.S8 R16, [R11+UR8] ;  /* 0x000000080b107984 */ /* 0x000ea20008000200 */
[----:B0-----:R-:W-:-:S04]  /*3560*/  VIMNMX3.S16x2 R4, R8, R4, R10, !PT ;  /* 0x000000040804720f */ /* 0x001fc8000780030a */
[----:B--2---:R-:W-:-:S04]  /*3570*/  VIMNMX3.S16x2 R4, R4, R12, R16, !PT ;  /* 0x0000000c0404720f */ /* 0x004fc80007800310 */
[----:B------:R-:W-:-:S07]  /*3580*/  PRMT R7, R4, 0x7610, R7 ;  /* 0x0000761004077816 */ /* 0x000fce0000000007 */
.L_x_2961:
[----:B------:R-:W-:Y:S05]  /*3590*/  @!P1 BRA `(.L_x_2960) ;  /* 0x0000000000489947 */ /* 0x000fea0003800000 */
[----:B------:R-:W-:Y:S02]  /*35a0*/  ISETP.NE.AND P0, PT, R13, 0x1, PT ;  /* 0x000000010d00780c */ /* 0x000fe40003f05270 */
[----:B------:R-:W-:-:S04]  /*35b0*/  LOP3.LUT R5, R5, 0x1, RZ, 0xc0, !PT ;  /* 0x0000000105057812 */ /* 0x000fc800078ec0ff */
[----:B------:R-:W-:-:S07]  /*35c0*/  ISETP.NE.U32.AND P1, PT, R5, 0x1, PT ;  /* 0x000000010500780c */ /* 0x000fce0003f25070 */
[----:B------:R-:W-:Y:S06]  /*35d0*/  @!P0 BRA `(.L_x_2962) ;  /* 0x0000000000208947 */ /* 0x000fec0003800000 */
[C---:B------:R-:W-:Y:S01]  /*35e0*/  IMAD R2, R0.reuse, UR8, R3 ;  /* 0x0000000800027c24 */ /* 0x040fe2000f8e0203 */
[----:B--2---:R-:W-:Y:S02]  /*35f0*/  PRMT R8, R7, 0x8880, RZ ;  /* 0x0000888007087816 */ /* 0x004fe400000000ff */
[----:B------:R-:W-:Y:S02]  /*3600*/  IADD3 R0, PT, PT, R0, 0x2, RZ ;  /* 0x0000000200007810 */ /* 0x000fe40007ffe0ff */
[----:B0-----:R-:W-:Y:S01]  /*3610*/  LDS.S8 R4, [R2] ;  /* 0x0000000002047984 */ /* 0x001fe20000000200 */
[----:B------:R-:W-:-:S03]  /*3620*/  PRMT R8, R8, 0x7710, RZ ;  /* 0x0000771008087816 */ /* 0x000fc600000000ff */
[----:B------:R-:W0:Y:S02]  /*3630*/  LDS.S8 R10, [R2+UR8] ;  /* 0x00000008020a7984 */ /* 0x000e240008000200 */
[----:B0-----:R-:W-:-:S04]  /*3640*/  VIMNMX3.S16x2 R4, R8, R4, R10, !PT ;  /* 0x000000040804720f */ /* 0x001fc8000780030a */
[----:B------:R-:W-:-:S07]  /*3650*/  PRMT R7, R4, 0x7610, R7 ;  /* 0x0000761004077816 */ /* 0x000fce0000000007 */
.L_x_2962:
[----:B------:R-:W-:Y:S01]  /*3660*/  @!P1 IMAD R0, R0, UR8, R3 ;  /* 0x0000000800009c24 */ /* 0x000fe2000f8e0203 */
[----:B--2---:R-:W-:-:S04]  /*3670*/  @!P1 PRMT R2, R7, 0x8880, RZ ;  /* 0x0000888007029816 */ /* 0x004fc800000000ff */
[----:B------:R-:W-:Y:S01]  /*3680*/  @!P1 PRMT R2, R2, 0x7710, RZ ;  /* 0x0000771002029816 */ /* 0x000fe200000000ff */
[----:B------:R-:W2:Y:S03]  /*3690*/  @!P1 LDS.S8 R0, [R0] ;  /* 0x0000000000009984 */ /* 0x000ea60000000200 */
[----:B--2---:R-:W-:-:S04]  /*36a0*/  @!P1 VIMNMX.S16x2 R2, PT, PT, R2, R0, !PT ;  /* 0x0000000002029248 */ /* 0x004fc80007fe0300 */
[----:B------:R-:W-:-:S07]  /*36b0*/  @!P1 PRMT R7, R2, 0x7610, R7 ;  /* 0x0000761002079816 */ /* 0x000fce0000000007 */
.L_x_2960:
[----:B--2---:R2:W-:Y:S02]  /*36c0*/  STS.U8 [R6+UR4], R7 ;  /* 0x0000000706007988 */ /* 0x0045e40008000004 */
.L_x_2957:
        /* <DEDUP_REMOVED lines=9> */
        .weak           $__internal_66_$__cuda_sm20_div_s64
        .type           $__internal_66_$__cuda_sm20_div_s64,@function
        .size           $__internal_66_$__cuda_sm20_div_s64,($__internal_67_$__cuda_sm20_rem_s64 - $__internal_66_$__cuda_sm20_div_s64)
$__internal_66_$__cuda_sm20_div_s64:
        /* <DEDUP_REMOVED lines=82> */
[----:B------:R-:W-:Y:S06]  /*3c80*/  RET.REL.NODEC R8 `(contiguous_reduce3_i8) ;  /* 0xffffffc008dc7950 */ /* 0x000fec0003c3ffff */
        .weak           $__internal_67_$__cuda_sm20_rem_s64
        .type           $__internal_67_$__cuda_sm20_rem_s64,@function
        .size           $__internal_67_$__cuda_sm20_rem_s64,(.L_x_3508 - $__internal_67_$__cuda_sm20_rem_s64)
$__internal_67_$__cuda_sm20_rem_s64:
        /* <DEDUP_REMOVED lines=66> */
[----:B------:R-:W-:Y:S06]  /*40b0*/  RET.REL.NODEC R8 `(contiguous_reduce3_i8) ;  /* 0xffffffbc08d07950 */ /* 0x000fec0003c3ffff */
.L_x_2963:
        /* <DEDUP_REMOVED lines=12> */
.L_x_3508:


//--------------------- .text.contiguous_reduce22_i8 --------------------------
	.section	.text.contiguous_reduce22_i8,"ax",@progbits
	.align	128
        .global         contiguous_reduce22_i8
        .type           contiguous_reduce22_i8,@function
        .size           contiguous_reduce22_i8,(.L_x_3587 - contiguous_reduce22_i8)
        .other          contiguous_reduce22_i8,@"STO_CUDA_ENTRY STV_DEFAULT"
contiguous_reduce22_i8:
.text.contiguous_reduce22_i8:
        /* <DEDUP_REMOVED lines=22> */
[----:B---3--:R-:W2:Y:S04]  /*0160*/  @!P0 LDG.E.S8 R4, desc[UR12][R4.64] ;  /* 0x0000000c04048981 */ /* 0x008ea8000c1e1300 */
[----:B------:R0:W2:Y:S01]  /*0170*/  @!P0 LDG.E.S8 R6, desc[UR12][R6.64] ;  /* 0x0000000c06068981 */ /* 0x0000a2000c1e1300 */
[----:B------:R-:W1:Y:S01]  /*0180*/  S2UR UR6, SR_CgaCtaId ;  /* 0x00000000000679c3 */ /* 0x000e620000008800 */
[----:B------:R-:W-:Y:S01]  /*0190*/  UMOV UR4, 0x400 ;  /* 0x0000040000047882 */ /* 0x000fe20000000000 */
[----:B------:R-:W-:Y:S01]  /*01a0*/  IMAD.MOV.U32 R8, RZ, RZ, 0x80 ;  /* 0x00000080ff087424 */ /* 0x000fe200078e00ff */
[----:B------:R-:W3:Y:S01]  /*01b0*/  LDCU UR5, c[0x0][0x360] ;  /* 0x00006c00ff0577ac */ /* 0x000ee20008000800 */
[----:B------:R-:W-:Y:S01]  /*01c0*/  BSSY.RECONVERGENT B0, `(.L_x_2964) ;  /* 0x0000014000007945 */ /* 0x000fe20003800200 */
[----:B------:R-:W-:-:S02]  /*01d0*/  ISETP.GT.U32.AND P1, PT, R0, 0x1f, PT ;  /* 0x0000001f0000780c */ /* 0x000fc40003f24070 */
[----:B0-----:R-:W-:Y:S01]  /*01e0*/  PRMT R7, R8, 0x7610, R7 ;  /* 0x0000761008077816 */ /* 0x001fe20000000007 */
[----:B-1----:R-:W-:-:S09]  /*01f0*/  ULEA UR4, UR6, UR4, 0x18 ;  /* 0x0000000406047291 */ /* 0x002fd2000f8ec0ff */
[----:B------:R0:W-:Y:S01]  /*0200*/  STS.U8 [R0+UR4], R7 ;  /* 0x0000000700007988 */ /* 0x0001e20008000004 */
[----:B--2---:R-:W-:-:S05]  /*0210*/  @!P0 VIMNMX.S16x2 R5, PT, PT, R4, R6, !PT ;  /* 0x0000000604058248 */ /* 0x004fca0007fe0300 */
[----:B------:R0:W-:Y:S01]  /*0220*/  @!P0 STS.U8 [R0+UR4], R5 ;  /* 0x0000000500008988 */ /* 0x0001e20008000004 */
[----:B---3--:R-:W-:Y:S05]  /*0230*/  @!P0 BRA `(.L_x_2965) ;  /* 0x0000000000308947 */ /* 0x008fea0003800000 */
        /* <DEDUP_REMOVED lines=12> */
.L_x_2965:
[----:B------:R-:W-:Y:S05]  /*0300*/  BSYNC.RECONVERGENT B0 ;  /* 0x0000000000007941 */ /* 0x000fea0003800200 */
.L_x_2964:
[----:B------:R-:W-:Y:S01]  /*0310*/  BAR.SYNC.DEFER_BLOCKING 0x0 ;  /* 0x0000000000007b1d */ /* 0x000fe20000010000 */
[----:B------:R-:W-:Y:S01]  /*0320*/  UISETP.GE.U32.AND UP0, UPT, UR5, 0x42, UPT ;  /* 0x000000420500788c */ /* 0x000fe2000bf06070 */
[----:B------:R-:W-:-:S08]  /*0330*/  VIADD R2, R0, UR4 ;  /* 0x0000000400027c36 */ /* 0x000fd00008000000 */
[----:B------:R-:W-:Y:S05]  /*0340*/  BRA.U !UP0, `(.L_x_2966) ;  /* 0x0000000108287547 */ /* 0x000fea000b800000 */
.L_x_2967:
[----:B------:R-:W-:Y:S02]  /*0350*/  USHF.R.U32.HI UR6, URZ, 0x1, UR5 ;  /* 0x00000001ff067899 */ /* 0x000fe40008011605 */
[----:B------:R-:W-:-:S04]  /*0360*/  UISETP.GT.U32.AND UP0, UPT, UR5, 0x83, UPT ;  /* 0x000000830500788c */ /* 0x000fc8000bf04070 */
[----:B------:R-:W-:Y:S01]  /*0370*/  ISETP.GE.U32.AND P0, PT, R0, UR6, PT ;  /* 0x0000000600007c0c */ /* 0x000fe2000bf06070 */
[----:B------:R-:W-:-:S12]  /*0380*/  UMOV UR5, UR6 ;  /* 0x0000000600057c82 */ /* 0x000fd80008000000 */
[----:B--2---:R-:W-:Y:S04]  /*0390*/  @!P0 LDS.S8 R4, [R0+UR4] ;  /* 0x0000000400048984 */ /* 0x004fe80008000200 */
[----:B------:R-:W2:Y:S02]  /*03a0*/  @!P0 LDS.S8 R6, [R2+UR6] ;  /* 0x0000000602068984 */ /* 0x000ea40008000200 */
[----:B--2---:R-:W-:-:S05]  /*03b0*/  @!P0 VIMNMX.S16x2 R4, PT, PT, R4, R6, !PT ;  /* 0x0000000604048248 */ /* 0x004fca0007fe0300 */
[----:B------:R2:W-:Y:S01]  /*03c0*/  @!P0 STS.U8 [R0+UR4], R4 ;  /* 0x0000000400008988 */ /* 0x0005e20008000004 */
[----:B------:R-:W-:Y:S06]  /*03d0*/  BAR.SYNC.DEFER_BLOCKING 0x0 ;  /* 0x0000000000007b1d */ /* 0x000fec0000010000 */
[----:B------:R-:W-:Y:S05]  /*03e0*/  BRA.U UP0, `(.L_x_2967) ;  /* 0xfffffffd00d87547 */ /* 0x000fea000b83ffff */
.L_x_2966:
[----:B------:R-:W-:Y:S05]  /*03f0*/  @P1 EXIT ;  /* 0x000000000000194d */ /* 0x000fea0003800000 */
[----:B------:R-:W-:Y:S01]  /*0400*/  LDS.S8 R2, [R0+UR4] ;  /* 0x0000000400027984 */ /* 0x000fe20008000200 */
[----:B------:R-:W-:-:S03]  /*0410*/  ISETP.NE.AND P0, PT, R0, RZ, PT ;  /* 0x000000ff0000720c */ /* 0x000fc60003f05270 */
[----:B--2---:R-:W2:Y:S02]  /*0420*/  LDS.S8 R4, [R0+UR4+0x20] ;  /* 0x0000200400047984 */ /* 0x004ea40008000200 */
[----:B--2---:R-:W-:-:S04]  /*0430*/  VIMNMX.S16x2 R2, PT, PT, R2, R4, !PT ;  /* 0x0000000402027248 */ /* 0x004fc80007fe0300 */
[----:B-1----:R-:W-:-:S05]  /*0440*/  PRMT R3, R2, 0x7610, R3 ;  /* 0x0000761002037816 */ /* 0x002fca0000000003 */
[----:B------:R-:W-:Y:S04]  /*0450*/  STS.U8 [R0+UR4], R3 ;  /* 0x0000000300007988 */ /* 0x000fe80008000004 */
[----:B------:R-:W-:Y:S04]  /*0460*/  LDS.S8 R2, [R0+UR4] ;  /* 0x0000000400027984 */ /* 0x000fe80008000200 */
[----:B------:R-:W1:Y:S02]  /*0470*/  LDS.S8 R4, [R0+UR4+0x10] ;  /* 0x0000100400047984 */ /* 0x000e640008000200 */
[----:B-1----:R-:W-:-:S04]  /*0480*/  VIMNMX.S16x2 R2, PT, PT, R2, R4, !PT ;  /* 0x0000000402027248 */ /* 0x002fc80007fe0300 */
[----:B0-----:R-:W-:-:S05]  /*0490*/  PRMT R5, R2, 0x7610, R5 ;  /* 0x0000761002057816 */ /* 0x001fca0000000005 */
[----:B------:R-:W-:Y:S04]  /*04a0*/  STS.U8 [R0+UR4], R5 ;  /* 0x0000000500007988 */ /* 0x000fe80008000004 */
[----:B------:R-:W-:Y:S04]  /*04b0*/  LDS.S8 R2, [R0+UR4] ;  /* 0x0000000400027984 */ /* 0x000fe80008000200 */
[----:B------:R-:W0:Y:S02]  /*04c0*/  LDS.S8 R4, [R0+UR4+0x8] ;  /* 0x0000080400047984 */ /* 0x000e240008000200 */
[----:B0-----:R-:W-:-:S04]  /*04d0*/  VIMNMX.S16x2 R2, PT, PT, R2, R4, !PT ;  /* 0x0000000402027248 */ /* 0x001fc80007fe0300 */
[----:B------:R-:W-:-:S05]  /*04e0*/  PRMT R6, R2, 0x7610, R6 ;  /* 0x0000761002067816 */ /* 0x000fca0000000006 */
        /* <DEDUP_REMOVED lines=13> */
[----:B0-----:R-:W-:-:S05]  /*05c0*/  VIMNMX.S16x2 R2, PT, PT, R2, R4, !PT ;  /* 0x0000000402027248 */ /* 0x001fca0007fe0300 */
        /* <DEDUP_REMOVED lines=19> */
.L_x_2968:
        /* <DEDUP_REMOVED lines=16> */
.L_x_3587:


//--------------------- .text.contiguous_reduce2_i8 --------------------------
	.section	.text.contiguous_reduce2_i8,"ax",@progbits
	.align	128
        .global         contiguous_reduce2_i8
        .type           contiguous_reduce2_i8,@function
        .size           contiguous_reduce2_i8,(.L_x_3510 - contiguous_reduce2_i8)
        .other          contiguous_reduce2_i8,@"STO_CUDA_ENTRY STV_DEFAULT"
contiguous_reduce2_i8:
.text.contiguous_reduce2_i8:
[----:B------:R-:W-:Y:S01]  /*0000*/  LDC R1, c[0x0][0x37c] ;  /* 0x0000df00ff017b82 */ /* 0x000fe20000000800 */
[----:B------:R-:W0:Y:S07]  /*0010*/  S2R R0, SR_TID.X ;  /* 0x0000000000007919 */ /* 0x000e2e0000002100 */
[----:B------:R-:W1:Y:S01]  /*0020*/  S2UR UR7, SR_CTAID.X ;  /* 0x00000000000779c3 */ /* 0x000e620000002500 */
[----:B------:R-:W2:Y:S01]  /*0030*/  LDCU.64 UR8, c[0x0][0x3a8] ;  /* 0x00007500ff0877ac */ /* 0x000ea20008000a00 */
[----:B------:R-:W-:Y:S01]  /*0040*/  HFMA2 R3, -RZ, RZ, 0, 7.62939453125e-06 ;  /* 0x00000080ff037431 */ /* 0x000fe200000001ff */
[----:B------:R-:W-:Y:S01]  /*0050*/  BSSY.RECONVERGENT B0, `(.L_x_2969) ;  /* 0x0000662000007945 */ /* 0x000fe20003800200 */
[----:B------:R-:W-:Y:S01]  /*0060*/  UMOV UR4, 0x400 ;  /* 0x0000040000047882 */ /* 0x000fe20000000000 */
[----:B------:R-:W3:Y:S03]  /*0070*/  LDCU.64 UR10, c[0x0][0x388] ;  /* 0x00007100ff0a77ac */ /* 0x000ee60008000a00 */
[----:B------:R-:W1:Y:S01]  /*0080*/  LDC R19, c[0x0][0x360] ;  /* 0x0000d800ff137b82 */ /* 0x000e620000000800 */
[----:B------:R-:W4:Y:S07]  /*0090*/  LDCU.64 UR12, c[0x0][0x358] ;  /* 0x00006b00ff0c77ac */ /* 0x000f2e0008000a00 */
[----:B------:R-:W5:Y:S08]  /*00a0*/  S2UR UR5, SR_CgaCtaId ;  /* 0x00000000000579c3 */ /* 0x000f700000008800 */
[----:B------:R-:W4:Y:S01]  /*00b0*/  LDC R6, c[0x0][0x3a0] ;  /* 0x0000e800ff067b82 */ /* 0x000f220000000800 */
[----:B---3--:R-:W-:Y:S01]  /*00c0*/  IMAD.U32 R12, RZ, RZ, UR10 ;  /* 0x0000000aff0c7e24 */ /* 0x008fe2000f8e00ff */
[----:B------:R-:W-:Y:S01]  /*00d0*/  MOV R7, UR11 ;  /* 0x0000000b00077c02 */ /* 0x000fe20008000f00 */
[----:B-1----:R-:W-:-:S04]  /*00e0*/  IMAD R9, R19, UR7, RZ ;  /* 0x0000000713097c24 */ /* 0x002fc8000f8e02ff */
[----:B0-----:R-:W-:Y:S01]  /*00f0*/  IMAD R8, R9, 0x2, R0 ;  /* 0x0000000209087824 */ /* 0x001fe200078e0200 */
[----:B-----5:R-:W-:-:S04]  /*0100*/  ULEA UR4, UR5, UR4, 0x18 ;  /* 0x0000000405047291 */ /* 0x020fc8000f8ec0ff */
[----:B------:R-:W-:Y:S01]  /*0110*/  IADD3 R18, PT, PT, R8, R19, RZ ;  /* 0x0000001308127210 */ /* 0x000fe20007ffe0ff */
[----:B------:R-:W0:Y:S03]  /*0120*/  LDCU UR5, c[0x0][0x360] ;  /* 0x00006c00ff0577ac */ /* 0x000e260008000800 */
[----:B--2---:R-:W-:Y:S02]  /*0130*/  ISETP.GE.U32.AND P0, PT, R18, UR8, PT ;  /* 0x0000000812007c0c */ /* 0x004fe4000bf06070 */
[----:B------:R-:W-:Y:S01]  /*0140*/  IADD3 R2, PT, PT, R0, UR4, RZ ;  /* 0x0000000400027c10 */ /* 0x000fe2000fffe0ff */
[----:B----4-:R-:W-:Y:S01]  /*0150*/  VIADD R14, R6, 0xffffffff ;  /* 0xffffffff060e7836 */ /* 0x010fe20000000000 */
[----:B------:R1:W-:Y:S01]  /*0160*/  STS.U8 [R0+UR4], R3 ;  /* 0x0000000300007988 */ /* 0x0003e20008000004 */
[----:B------:R-:W-:-:S13]  /*0170*/  ISETP.GE.U32.AND.EX P0, PT, RZ, UR9, PT, P0 ;  /* 0x00000009ff007c0c */ /* 0x000fda000bf06100 */
[----:B01----:R-:W-:Y:S05]  /*0180*/  @P0 BRA `(.L_x_2970) ;  /* 0x0000002c00b00947 */ /* 0x003fea0003800000 */
        /* <DEDUP_REMOVED lines=12> */
[----:B------:R-:W-:Y:S01]  /*0250*/  IMAD.MOV.U32 R4, RZ, RZ, R8 ;  /* 0x000000ffff047224 */ /* 0x000fe200078e0008 */
        /* <DEDUP_REMOVED lines=11> */
.L_x_2997:
        /* <DEDUP_REMOVED lines=32> */
.L_x_2974:
[----:B------:R-:W-:Y:S01]  /*0510*/  IMAD.MOV.U32 R26, RZ, RZ, R4 ;  /* 0x000000ffff1a7224 */ /* 0x000fe200078e0004 */
[----:B------:R-:W-:Y:S01]  /*0520*/  MOV R11, R3 ;  /* 0x00000003000b7202 */ /* 0x000fe20000000f00 */
[----:B------:R-:W-:Y:S01]  /*0530*/  IMAD.MOV.U32 R10, RZ, RZ, R22 ;  /* 0x000000ffff0a7224 */ /* 0x000fe200078e0016 */
[----:B------:R-:W-:Y:S02]  /*0540*/  MOV R9, R23 ;  /* 0x0000001700097202 */ /* 0x000fe40000000f00 */
[----:B------:R-:W-:-:S07]  /*0550*/  MOV R8, 0x570 ;  /* 0x0000057000087802 */ /* 0x000fce0000000f00 */
[----:B-1----:R-:W-:Y:S05]  /*0560*/  CALL.REL.NOINC `($__internal_68_$__cuda_sm20_div_s64) ;  /* 0x0000006400407944 */ /* 0x002fea0003c00000 */
        /* <DEDUP_REMOVED lines=10> */
.L_x_2975:
[----:B------:R-:W-:Y:S05]  /*0610*/  BSYNC.RECONVERGENT B1 ;  /* 0x0000000000017941 */ /* 0x000fea0003800200 */
.L_x_2973:
        /* <DEDUP_REMOVED lines=34> */
.L_x_2977:
[----:B------:R-:W-:Y:S01]  /*0840*/  IMAD.MOV.U32 R26, RZ, RZ, R18 ;  /* 0x000000ffff1a7224 */ /* 0x000fe200078e0012 */
[----:B------:R-:W-:Y:S01]  /*0850*/  MOV R11, R19 ;  /* 0x00000013000b7202 */ /* 0x000fe20000000f00 */
[----:B------:R-:W-:Y:S01]  /*0860*/  IMAD.MOV.U32 R10, RZ, RZ, R22 ;  /* 0x000000ffff0a7224 */ /* 0x000fe200078e0016 */
[----:B------:R-:W-:Y:S02]  /*0870*/  MOV R9, R23 ;  /* 0x0000001700097202 */ /* 0x000fe40000000f00 */
[----:B------:R-:W-:-:S07]  /*0880*/  MOV R8, 0x8a0 ;  /* 0x000008a000087802 */ /* 0x000fce0000000f00 */
[----:B------:R-:W-:Y:S05]  /*0890*/  CALL.REL.NOINC `($__internal_68_$__cuda_sm20_div_s64) ;  /* 0x0000006000747944 */ /* 0x000fea0003c00000 */
[----:B------:R-:W-:-:S05]  /*08a0*/  IADD3 R7, P0, PT, RZ, -R24, RZ ;  /* 0x80000018ff077210 */ /* 0x000fca0007f1e0ff */
[----:B------:R-:W-:-:S04]  /*08b0*/  IMAD.X R9, RZ, RZ, ~R25, P0 ;  /* 0x000000ffff097224 */ /* 0x000fc800000e0e19 */
[----:B------:R-:W-:Y:S02]  /*08c0*/  IMAD R4, R9, R22, RZ ;  /* 0x0000001609047224 */ /* 0x000fe400078e02ff */
[----:B------:R-:W-:-:S04]  /*08d0*/  IMAD.WIDE.U32 R8, R22, R7, R18 ;  /* 0x0000000716087225 */ /* 0x000fc800078e0012 */
[----:B------:R-:W-:Y:S01]  /*08e0*/  IMAD R7, R23, R7, R4 ;  /* 0x0000000717077224 */ /* 0x000fe200078e0204 */
[----:B------:R-:W-:Y:S01]  /*08f0*/  MOV R23, R25 ;  /* 0x0000001900177202 */ /* 0x000fe20000000f00 */
[----:B------:R-:W-:-:S03]  /*0900*/  IMAD.MOV.U32 R22, RZ, RZ, R24 ;  /* 0x000000ffff167224 */ /* 0x000fc600078e0018 */
[----:B------:R-:W-:-:S07]  /*0910*/  IADD3 R7, PT, PT, R7, R9, RZ ;  /* 0x0000000907077210 */ /* 0x000fce0007ffe0ff */
.L_x_2978:
[----:B------:R-:W-:Y:S05]  /*0920*/  BSYNC.RECONVERGENT B1 ;  /* 0x0000000000017941 */ /* 0x000fea0003800200 */
.L_x_2976:
        /* <DEDUP_REMOVED lines=33> */
.L_x_2980:
[----:B------:R-:W-:Y:S01]  /*0b40*/  MOV R26, R36 ;  /* 0x00000024001a7202 */ /* 0x000fe20000000f00 */
[----:B------:R-:W-:Y:S01]  /*0b50*/  IMAD.MOV.U32 R11, RZ, RZ, R37 ;  /* 0x000000ffff0b7224 */ /* 0x000fe200078e0025 */
[----:B------:R-:W-:Y:S01]  /*0b60*/  MOV R10, R18 ;  /* 0x00000012000a7202 */ /* 0x000fe20000000f00 */
[----:B------:R-:W-:Y:S01]  /*0b70*/  IMAD.MOV.U32 R9, RZ, RZ, R19 ;  /* 0x000000ffff097224 */ /* 0x000fe200078e0013 */
[----:B------:R-:W-:-:S07]  /*0b80*/  MOV R8, 0xba0 ;  /* 0x00000ba000087802 */ /* 0x000fce0000000f00 */
[----:B------:R-:W-:Y:S05]  /*0b90*/  CALL.REL.NOINC `($__internal_68_$__cuda_sm20_div_s64) ;  /* 0x0000005c00b47944 */ /* 0x000fea0003c00000 */
        /* <DEDUP_REMOVED lines=10> */
.L_x_2981:
[----:B------:R-:W-:Y:S05]  /*0c40*/  BSYNC.RECONVERGENT B1 ;  /* 0x0000000000017941 */ /* 0x000fea0003800200 */
.L_x_2979:
        /* <DEDUP_REMOVED lines=35> */
.L_x_2983:
[----:B------:R-:W-:Y:S01]  /*0e80*/  IMAD.MOV.U32 R26, RZ, RZ, R22 ;  /* 0x000000ffff1a7224 */ /* 0x000fe200078e0016 */
[----:B------:R-:W-:Y:S01]  /*0e90*/  MOV R11, R23 ;  /* 0x00000017000b7202 */ /* 0x000fe20000000f00 */
[----:B------:R-:W-:Y:S01]  /*0ea0*/  IMAD.MOV.U32 R10, RZ, RZ, R18 ;  /* 0x000000ffff0a7224 */ /* 0x000fe200078e0012 */
[----:B------:R-:W-:Y:S02]  /*0eb0*/  MOV R9, R19 ;  /* 0x0000001300097202 */ /* 0x000fe40000000f00 */
[----:B------:R-:W-:-:S07]  /*0ec0*/  MOV R8, 0xee0 ;  /* 0x00000ee000087802 */ /* 0x000fce0000000f00 */
[----:B------:R-:W-:Y:S05]  /*0ed0*/  CALL.REL.NOINC `($__internal_68_$__cuda_sm20_div_s64) ;  /* 0x0000005800e47944 */ /* 0x000fea0003c00000 */
[----:B------:R-:W-:Y:S01]  /*0ee0*/  IADD3 R3, P0, PT, RZ, -R24, RZ ;  /* 0x80000018ff037210 */ /* 0x000fe20007f1e0ff */
        /* <DEDUP_REMOVED lines=10> */
.L_x_2984:
[----:B------:R-:W-:Y:S05]  /*0f90*/  BSYNC.RECONVERGENT B1 ;  /* 0x0000000000017941 */ /* 0x000fea0003800200 */
.L_x_2982:
        /* <DEDUP_REMOVED lines=36> */
.L_x_2986:
        /* <DEDUP_REMOVED lines=16> */
.L_x_2987:
[----:B------:R-:W-:Y:S05]  /*12e0*/  BSYNC.RECONVERGENT B1 ;  /* 0x0000000000017941 */ /* 0x000fea0003800200 */
.L_x_2985:
        /* <DEDUP_REMOVED lines=35> */
.L_x_2989:
[----:B------:R-:W-:Y:S01]  /*1520*/  IMAD.MOV.U32 R26, RZ, RZ, R42 ;  /* 0x000000ffff1a7224 */ /* 0x000fe200078e002a */
[----:B------:R-:W-:Y:S01]  /*1530*/  MOV R11, R43 ;  /* 0x0000002b000b7202 */ /* 0x000fe20000000f00 */
[----:B------:R-:W-:Y:S01]  /*1540*/  IMAD.MOV.U32 R10, RZ, RZ, R18 ;  /* 0x000000ffff0a7224 */ /* 0x000fe200078e0012 */
[----:B------:R-:W-:Y:S02]  /*1550*/  MOV R9, R19 ;  /* 0x0000001300097202 */ /* 0x000fe40000000f00 */
[----:B------:R-:W-:-:S07]  /*1560*/  MOV R8, 0x1580 ;  /* 0x0000158000087802 */ /* 0x000fce0000000f00 */
[----:B------:R-:W-:Y:S05]  /*1570*/  CALL.REL.NOINC `($__internal_68_$__cuda_sm20_div_s64) ;  /* 0x00000054003c7944 */ /* 0x000fea0003c00000 */
        /* <DEDUP_REMOVED lines=11> */
.L_x_2990:
[----:B------:R-:W-:Y:S05]  /*1630*/  BSYNC.RECONVERGENT B1 ;  /* 0x0000000000017941 */ /* 0x000fea0003800200 */
.L_x_2988:
        /* <DEDUP_REMOVED lines=35> */
.L_x_2992:
[----:B------:R-:W-:Y:S01]  /*1870*/  IMAD.MOV.U32 R26, RZ, RZ, R38 ;  /* 0x000000ffff1a7224 */ /* 0x000fe200078e0026 */
[----:B------:R-:W-:Y:S01]  /*1880*/  MOV R11, R39 ;  /* 0x00000027000b7202 */ /* 0x000fe20000000f00 */
[----:B------:R-:W-:Y:S01]  /*1890*/  IMAD.MOV.U32 R10, RZ, RZ, R20 ;  /* 0x000000ffff0a7224 */ /* 0x000fe200078e0014 */
[----:B------:R-:W-:Y:S02]  /*18a0*/  MOV R9, R21 ;  /* 0x0000001500097202 */ /* 0x000fe40000000f00 */
[----:B------:R-:W-:-:S07]  /*18b0*/  MOV R8, 0x18d0 ;  /* 0x000018d000087802 */ /* 0x000fce0000000f00 */
[----:B------:R-:W-:Y:S05]  /*18c0*/  CALL.REL.NOINC `($__internal_68_$__cuda_sm20_div_s64) ;  /* 0x0000005000687944 */ /* 0x000fea0003c00000 */
        /* <DEDUP_REMOVED lines=11> */
.L_x_2993:
[----:B------:R-:W-:Y:S05]  /*1980*/  BSYNC.RECONVERGENT B1 ;  /* 0x0000000000017941 */ /* 0x000fea0003800200 */
.L_x_2991:
        /* <DEDUP_REMOVED lines=35> */
.L_x_2995:
[----:B------:R-:W-:Y:S01]  /*1bc0*/  IMAD.MOV.U32 R26, RZ, RZ, R18 ;  /* 0x000000ffff1a7224 */ /* 0x000fe200078e0012 */
[----:B------:R-:W-:Y:S01]  /*1bd0*/  MOV R11, R19 ;  /* 0x00000013000b7202 */ /* 0x000fe20000000f00 */
[----:B------:R-:W-:Y:S01]  /*1be0*/  IMAD.MOV.U32 R10, RZ, RZ, R20 ;  /* 0x000000ffff0a7224 */ /* 0x000fe200078e0014 */
[----:B------:R-:W-:Y:S02]  /*1bf0*/  MOV R9, R21 ;  /* 0x0000001500097202 */ /* 0x000fe40000000f00 */
[----:B------:R-:W-:-:S07]  /*1c00*/  MOV R8, 0x1c20 ;  /* 0x00001c2000087802 */ /* 0x000fce0000000f00 */
[----:B------:R-:W-:Y:S05]  /*1c10*/  CALL.REL.NOINC `($__internal_68_$__cuda_sm20_div_s64) ;  /* 0x0000004c00947944 */ /* 0x000fea0003c00000 */
        /* <DEDUP_REMOVED lines=11> */
.L_x_2996:
[----:B------:R-:W-:Y:S05]  /*1cd0*/  BSYNC.RECONVERGENT B1 ;  /* 0x0000000000017941 */ /* 0x000fea0003800200 */
.L_x_2994:
        /* <DEDUP_REMOVED lines=9> */
.L_x_2972:
        /* <DEDUP_REMOVED lines=35> */
.L_x_3000:
        /* <DEDUP_REMOVED lines=16> */
.L_x_3001:
[----:B------:R-:W-:Y:S05]  /*20a0*/  BSYNC.RECONVERGENT B1 ;  /* 0x0000000000017941 */ /* 0x000fea0003800200 */
.L_x_2999:
        /* <DEDUP_REMOVED lines=34> */
.L_x_3003:
        /* <DEDUP_REMOVED lines=14> */
.L_x_3004:
[----:B------:R-:W-:Y:S05]  /*23b0*/  BSYNC.RECONVERGENT B1 ;  /* 0x0000000000017941 */ /* 0x000fea0003800200 */
.L_x_3002:
        /* <DEDUP_REMOVED lines=35> */
.L_x_3006:
[----:B------:R-:W-:Y:S01]  /*25f0*/  MOV R26, R22 ;  /* 0x00000016001a7202 */ /* 0x000fe20000000f00 */
[----:B------:R-:W-:Y:S01]  /*2600*/  IMAD.MOV.U32 R11, RZ, RZ, R23 ;  /* 0x000000ffff0b7224 */ /* 0x000fe200078e0017 */
[----:B------:R-:W-:Y:S01]  /*2610*/  MOV R10, R14 ;  /* 0x0000000e000a7202 */ /* 0x000fe20000000f00 */
[----:B------:R-:W-:Y:S01]  /*2620*/  IMAD.MOV.U32 R9, RZ, RZ, R15 ;  /* 0x000000ffff097224 */ /* 0x000fe200078e000f */
[----:B------:R-:W-:-:S07]  /*2630*/  MOV R8, 0x2650 ;  /* 0x0000265000087802 */ /* 0x000fce0000000f00 */
[----:B------:R-:W-:Y:S05]  /*2640*/  CALL.REL.NOINC `($__internal_68_$__cuda_sm20_div_s64) ;  /* 0x0000004400087944 */ /* 0x000fea0003c00000 */
        /* <DEDUP_REMOVED lines=11> */
.L_x_3007:
[----:B------:R-:W-:Y:S05]  /*2700*/  BSYNC.RECONVERGENT B1 ;  /* 0x0000000000017941 */ /* 0x000fea0003800200 */
.L_x_3005:
        /* <DEDUP_REMOVED lines=35> */
.L_x_3009:
        /* <DEDUP_REMOVED lines=9> */
[----:B------:R-:W-:Y:S01]  /*29d0*/  IMAD.X R9, RZ, RZ, ~R25, P0 ;  /* 0x000000ffff097224 */ /* 0x000fe200000e0e19 */
[----:B------:R-:W-:-:S03]  /*29e0*/  MOV R19, R25 ;  /* 0x0000001900137202 */ /* 0x000fc60000000f00 */
[----:B------:R-:W-:Y:S02]  /*29f0*/  IMAD R10, R9, R14, RZ ;  /* 0x0000000e090a7224 */ /* 0x000fe400078e02ff */
[----:B------:R-:W-:Y:S02]  /*2a00*/  IMAD.MOV.U32 R9, RZ, RZ, R17 ;  /* 0x000000ffff097224 */ /* 0x000fe400078e0011 */
[----:B------:R-:W-:-:S04]  /*2a10*/  IMAD.WIDE.U32 R8, R14, R11, R8 ;  /* 0x0000000b0e087225 */ /* 0x000fc800078e0008 */
[----:B------:R-:W-:-:S04]  /*2a20*/  IMAD R11, R15, R11, R10 ;  /* 0x0000000b0f0b7224 */ /* 0x000fc800078e020a */
[----:B------:R-:W-:-:S07]  /*2a30*/  IMAD.IADD R9, R11, 0x1, R9 ;  /* 0x000000010b097824 */ /* 0x000fce00078e0209 */
.L_x_3010:
[----:B------:R-:W-:Y:S05]  /*2a40*/  BSYNC.RECONVERGENT B1 ;  /* 0x0000000000017941 */ /* 0x000fea0003800200 */
.L_x_3008:
[----:B------:R-:W-:Y:S01]  /*2a50*/  IMAD R9, R9, R22, RZ ;  /* 0x0000001609097224 */ /* 0x000fe200078e02ff */
[----:B------:R-:W-:Y:S01]  /*2a60*/  IADD3 R5, PT, PT, R5, -0x2, RZ ;  /* 0xfffffffe05057810 */ /* 0x000fe20007ffe0ff */
[----:B------:R-:W-:Y:S02]  /*2a70*/  IMAD.MOV.U32 R6, RZ, RZ, R20 ;  /* 0x000000ffff067224 */ /* 0x000fe400078e0014 */
[-C--:B------:R-:W-:Y:S02]  /*2a80*/  IMAD R9, R23, R8.reuse, R9 ;  /* 0x0000000817097224 */ /* 0x080fe400078e0209 */
[----:B------:R-:W-:-:S04]  /*2a90*/  IMAD.WIDE.U32 R20, R22, R8, R6 ;  /* 0x0000000816147225 */ /* 0x000fc800078e0006 */
[----:B------:R-:W-:-:S07]  /*2aa0*/  IMAD.IADD R21, R21, 0x1, R9 ;  /* 0x0000000115157824 */ /* 0x000fce00078e0209 */
.L_x_2998:
        /* <DEDUP_REMOVED lines=31> */
.L_x_3012:
[----:B------:R-:W-:Y:S01]  /*2ca0*/  MOV R23, R3 ;  /* 0x0000000300177202 */ /* 0x000fe20000000f00 */
[----:B------:R-:W-:Y:S01]  /*2cb0*/  IMAD.MOV.U32 R22, RZ, RZ, R6 ;  /* 0x000000ffff167224 */ /* 0x000fe200078e0006 */
[----:B------:R-:W-:Y:S02]  /*2cc0*/  MOV R3, R7 ;  /* 0x0000000700037202 */ /* 0x000fe40000000f00 */
[----:B------:R-:W-:-:S07]  /*2cd0*/  MOV R24, 0x2cf0 ;  /* 0x00002cf000187802 */ /* 0x000fce0000000f00 */
[----:B------:R-:W-:Y:S05]  /*2ce0*/  CALL.REL.NOINC `($__internal_69_$__cuda_sm20_rem_s64) ;  /* 0x0000004000ac7944 */ /* 0x000fea0003c00000 */
[----:B------:R-:W-:-:S07]  /*2cf0*/  IMAD.MOV.U32 R8, RZ, RZ, R4 ;  /* 0x000000ffff087224 */ /* 0x000fce00078e0004 */
.L_x_3013:
[----:B------:R-:W-:Y:S05]  /*2d00*/  BSYNC.RECONVERGENT B1 ;  /* 0x0000000000017941 */ /* 0x000fea0003800200 */
.L_x_3011:
        /* <DEDUP_REMOVED lines=30> */
.L_x_3015:
[----:B------:R-:W-:Y:S01]  /*2ef0*/  MOV R22, R6 ;  /* 0x0000000600167202 */ /* 0x000fe20000000f00 */
[----:B------:R-:W-:Y:S01]  /*2f00*/  IMAD.MOV.U32 R3, RZ, RZ, R7 ;  /* 0x000000ffff037224 */ /* 0x000fe200078e0007 */
[----:B------:R-:W-:Y:S01]  /*2f10*/  MOV R4, R18 ;  /* 0x0000001200047202 */ /* 0x000fe20000000f00 */
[----:B------:R-:W-:Y:S01]  /*2f20*/  IMAD.MOV.U32 R23, RZ, RZ, R19 ;  /* 0x000000ffff177224 */ /* 0x000fe200078e0013 */
[----:B------:R-:W-:-:S07]  /*2f30*/  MOV R24, 0x2f50 ;  /* 0x00002f5000187802 */ /* 0x000fce0000000f00 */
[----:B------:R-:W-:Y:S05]  /*2f40*/  CALL.REL.NOINC `($__internal_69_$__cuda_sm20_rem_s64) ;  /* 0x0000004000147944 */ /* 0x000fea0003c00000 */
[----:B------:R-:W-:-:S07]  /*2f50*/  MOV R5, R9 ;  /* 0x0000000900057202 */ /* 0x000fce0000000f00 */
.L_x_3016:
[----:B------:R-:W-:Y:S05]  /*2f60*/  BSYNC.RECONVERGENT B1 ;  /* 0x0000000000017941 */ /* 0x000fea0003800200 */
.L_x_3014:
[----:B------:R-:W-:Y:S02]  /*2f70*/  IMAD R3, R5, R14, RZ ;  /* 0x0000000e05037224 */ /* 0x000fe400078e02ff */
[----:B------:R-:W-:-:S04]  /*2f80*/  IMAD.WIDE.U32 R20, R14, R4, R20 ;  /* 0x000000040e147225 */ /* 0x000fc800078e0014 */
[----:B------:R-:W-:-:S04]  /*2f90*/  IMAD R3, R15, R4, R3 ;  /* 0x000000040f037224 */ /* 0x000fc800078e0203 */
[----:B------:R-:W-:-:S07]  /*2fa0*/  IMAD.IADD R21, R21, 0x1, R3 ;  /* 0x0000000115157824 */ /* 0x000fce00078e0203 */
.L_x_2971:
[----:B------:R-:W0:Y:S02]  /*2fb0*/  LDCU.64 UR10, c[0x0][0x388] ;  /* 0x00007100ff0a77ac */ /* 0x000e240008000a00 */
[----:B0-----:R-:W-:Y:S02]  /*2fc0*/  IADD3 R12, P0, PT, R12, UR10, RZ ;  /* 0x0000000a0c0c7c10 */ /* 0x001fe4000ff1e0ff */
[----:B------:R-:W-:Y:S02]  /*2fd0*/  IADD3 R20, P1, PT, R20, UR10, RZ ;  /* 0x0000000a14147c10 */ /* 0x000fe4000ff3e0ff */
[----:B------:R-:W-:Y:S02]  /*2fe0*/  IADD3.X R13, PT, PT, R13, UR11, RZ, P0, !PT ;  /* 0x0000000b0d0d7c10 */ /* 0x000fe400087fe4ff */
[----:B------:R-:W-:-:S03]  /*2ff0*/  IADD3.X R21, PT, PT, R21, UR11, RZ, P1, !PT ;  /* 0x0000000b15157c10 */ /* 0x000fc60008ffe4ff */
[----:B------:R-:W2:Y:S04]  /*3000*/  LDG.E.S8 R12, desc[UR12][R12.64] ;  /* 0x0000000c0c0c7981 */ /* 0x000ea8000c1e1300 */
[----:B------:R-:W2:Y:S02]  /*3010*/  LDG.E.S8 R20, desc[UR12][R20.64] ;  /* 0x0000000c14147981 */ /* 0x000ea4000c1e1300 */
[----:B--2---:R-:W-:-:S05]  /*3020*/  VIMNMX.S16x2 R3, PT, PT, R12, R20, !PT ;  /* 0x000000140c037248 */ /* 0x004fca0007fe0300 */
[----:B------:R1:W-:Y:S01]  /*3030*/  STS.U8 [R0+UR4], R3 ;  /* 0x0000000300007988 */ /* 0x0003e20008000004 */
[----:B------:R-:W-:Y:S05]  /*3040*/  BRA `(.L_x_3017) ;  /* 0x0000003400887947 */ /* 0x000fea0003800000 */
.L_x_2970:
        /* <DEDUP_REMOVED lines=17> */
[----:B------:R-:W1:Y:S08]  /*3160*/  LDC.64 R16, c[0x0][0x398] ;  /* 0x0000e600ff107b82 */ /* 0x000e700000000a00 */
[----:B------:R-:W2:Y:S08]  /*3170*/  LDC.64 R18, c[0x0][0x390] ;  /* 0x0000e400ff127b82 */ /* 0x000eb00000000a00 */
[----:B------:R-:W3:Y:S02]  /*3180*/  LDC.64 R20, c[0x0][0x398] ;  /* 0x0000e600ff147b82 */ /* 0x000ee40000000a00 */
.L_x_3044:
[----:B------:R-:W-:-:S05]  /*3190*/  IADD3 R3, PT, PT, R14, 0x3, RZ ;  /* 0x000000030e037810 */ /* 0x000fca0007ffe0ff */
[----:B0-----:R-:W-:-:S06]  /*31a0*/  IMAD.WIDE.U32 R36, R3, 0x8, R22 ;  /* 0x0000000803247825 */ /* 0x001fcc00078e0016 */
[----:B------:R-:W4:Y:S01]  /*31b0*/  LDG.E.64 R36, desc[UR12][R36.64] ;  /* 0x0000000c24247981 */ /* 0x000f22000c1e1b00 */
[----:B------:R-:W-:Y:S01]  /*31c0*/  BSSY.RECONVERGENT B1, `(.L_x_3020) ;  /* 0x000002a000017945 */ /* 0x000fe20003800200 */
[----:B----4-:R-:W-:-:S04]  /*31d0*/  LOP3.LUT R6, R5, R37, RZ, 0xfc, !PT ;  /* 0x0000002505067212 */ /* 0x010fc800078efcff */
        /* <DEDUP_REMOVED lines=26> */
.L_x_3021:
[----:B------:R-:W-:Y:S01]  /*3380*/  MOV R26, R4 ;  /* 0x00000004001a7202 */ /* 0x000fe20000000f00 */
[----:B------:R-:W-:Y:S01]  /*3390*/  IMAD.MOV.U32 R11, RZ, RZ, R5 ;  /* 0x000000ffff0b7224 */ /* 0x000fe200078e0005 */
[----:B------:R-:W-:Y:S01]  /*33a0*/  MOV R10, R36 ;  /* 0x00000024000a7202 */ /* 0x000fe20000000f00 */
[----:B------:R-:W-:Y:S01]  /*33b0*/  IMAD.MOV.U32 R9, RZ, RZ, R37 ;  /* 0x000000ffff097224 */ /* 0x000fe200078e0025 */
[----:B------:R-:W-:-:S07]  /*33c0*/  MOV R8, 0x33e0 ;  /* 0x000033e000087802 */ /* 0x000fce0000000f00 */
[----:B-123--:R-:W-:Y:S05]  /*33d0*/  CALL.REL.NOINC `($__internal_68_$__cuda_sm20_div_s64) ;  /* 0x0000003400a47944 */ /* 0x00efea0003c00000 */
[----:B------:R-:W-:-:S04]  /*33e0*/  IADD3 R11, P0, PT, RZ, -R24, RZ ;  /* 0x80000018ff0b7210 */ /* 0x000fc80007f1e0ff */
[----:B------:R-:W-:Y:S01]  /*33f0*/  IADD3.X R9, PT, PT, RZ, ~R25, RZ, P0, !PT ;  /* 0x80000019ff097210 */ /* 0x000fe200007fe4ff */
[----:B------:R-:W-:-:S04]  /*3400*/  IMAD.WIDE.U32 R4, R36, R11, R4 ;  /* 0x0000000b24047225 */ /* 0x000fc800078e0004 */
[----:B------:R-:W-:Y:S01]  /*3410*/  IMAD R9, R9, R36, RZ ;  /* 0x0000002409097224 */ /* 0x000fe200078e02ff */
[----:B------:R-:W-:-:S03]  /*3420*/  MOV R36, R24 ;  /* 0x0000001800247202 */ /* 0x000fc60000000f00 */
[----:B------:R-:W-:Y:S02]  /*3430*/  IMAD R9, R37, R11, R9 ;  /* 0x0000000b25097224 */ /* 0x000fe400078e0209 */
[----:B------:R-:W-:Y:S02]  /*3440*/  IMAD.MOV.U32 R37, RZ, RZ, R25 ;  /* 0x000000ffff257224 */ /* 0x000fe400078e0019 */
[----:B------:R-:W-:-:S07]  /*3450*/  IMAD.IADD R6, R5, 0x1, R9 ;  /* 0x0000000105067824 */ /* 0x000fce00078e0209 */
.L_x_3022:
[----:B------:R-:W-:Y:S05]  /*3460*/  BSYNC.RECONVERGENT B1 ;  /* 0x0000000000017941 */ /* 0x000fea0003800200 */
.L_x_3020:
        /* <DEDUP_REMOVED lines=37> */
.L_x_3024:
        /* <DEDUP_REMOVED lines=16> */
.L_x_3025:
[----:B------:R-:W-:Y:S05]  /*37c0*/  BSYNC.RECONVERGENT B1 ;  /* 0x0000000000017941 */ /* 0x000fea0003800200 */
.L_x_3023:
[----:B------:R-:W-:Y:S02]  /*37d0*/  VIADD R3, R14, 0x1 ;  /* 0x000000010e037836 */ /* 0x000fe40000000000 */
[----:B------:R-:W-:-:S04]  /*37e0*/  IMAD.WIDE.U32 R10, R5, 0x8, R20 ;  /* 0x00000008050a7825 */ /* 0x000fc800078e0014 */
[----:B------:R-:W-:Y:S01]  /*37f0*/  IMAD.WIDE.U32 R38, R3, 0x8, R18 ;  /* 0x0000000803267825 */ /* 0x000fe200078e0012 */
[----:B------:R-:W2:Y:S05]  /*3800*/  LDG.E.64 R4, desc[UR12][R10.64] ;  /* 0x0000000c0a047981 */ /* 0x000eaa000c1e1b00 */
        /* <DEDUP_REMOVED lines=34> */
.L_x_3027:
        /* <DEDUP_REMOVED lines=17> */
.L_x_3028:
[----:B------:R-:W-:Y:S05]  /*3b40*/  BSYNC.RECONVERGENT B1 ;  /* 0x0000000000017941 */ /* 0x000fea0003800200 */
.L_x_3026:
        /* <DEDUP_REMOVED lines=38> */
.L_x_3030:
[----:B------:R-:W-:Y:S01]  /*3db0*/  MOV R26, R36 ;  /* 0x00000024001a7202 */ /* 0x000fe20000000f00 */
[----:B------:R-:W-:Y:S01]  /*3dc0*/  IMAD.MOV.U32 R11, RZ, RZ, R37 ;  /* 0x000000ffff0b7224 */ /* 0x000fe200078e0025 */
[----:B------:R-:W-:Y:S01]  /*3dd0*/  MOV R10, R38 ;  /* 0x00000026000a7202 */ /* 0x000fe20000000f00 */
[----:B------:R-:W-:Y:S01]  /*3de0*/  IMAD.MOV.U32 R9, RZ, RZ, R39 ;  /* 0x000000ffff097224 */ /* 0x000fe200078e0027 */
[----:B------:R-:W-:-:S07]  /*3df0*/  MOV R8, 0x3e10 ;  /* 0x00003e1000087802 */ /* 0x000fce0000000f00 */
[----:B-1----:R-:W-:Y:S05]  /*3e00*/  CALL.REL.NOINC `($__internal_68_$__cuda_sm20_div_s64) ;  /* 0x0000002c00187944 */ /* 0x002fea0003c00000 */
        /* <DEDUP_REMOVED lines=11> */
.L_x_3031:
[----:B------:R-:W-:Y:S05]  /*3ec0*/  BSYNC.RECONVERGENT B1 ;  /* 0x0000000000017941 */ /* 0x000fea0003800200 */
.L_x_3029:
        /* <DEDUP_REMOVED lines=38> */
.L_x_3033:
        /* <DEDUP_REMOVED lines=14> */
[----:B------:R-:W-:Y:S01]  /*4210*/  MOV R27, R8 ;  /* 0x00000008001b7202 */ /* 0x000fe20000000f00 */
[----:B------:R-:W-:Y:S02]  /*4220*/  IMAD.MOV.U32 R37, RZ, RZ, R25 ;  /* 0x000000ffff257224 */ /* 0x000fe400078e0019 */
[----:B------:R-:W-:-:S07]  /*4230*/  IMAD.IADD R11, R9, 0x1, R11 ;  /* 0x00000001090b7824 */ /* 0x000fce00078e020b */
.L_x_3034:
[----:B------:R-:W-:Y:S05]  /*4240*/  BSYNC.RECONVERGENT B1 ;  /* 0x0000000000017941 */ /* 0x000fea0003800200 */
.L_x_3032:
        /* <DEDUP_REMOVED lines=38> */
.L_x_3036:
        /* <DEDUP_REMOVED lines=17> */
.L_x_3037:
[----:B------:R-:W-:Y:S05]  /*45c0*/  BSYNC.RECONVERGENT B1 ;  /* 0x0000000000017941 */ /* 0x000fea0003800200 */
.L_x_3035:
        /* <DEDUP_REMOVED lines=38> */
.L_x_3039:
        /* <DEDUP_REMOVED lines=17> */
.L_x_3040:
[----:B------:R-:W-:Y:S05]  /*4940*/  BSYNC.RECONVERGENT B1 ;  /* 0x0000000000017941 */ /* 0x000fea0003800200 */
.L_x_3038:
        /* <DEDUP_REMOVED lines=36> */
.L_x_3042:
        /* <DEDUP_REMOVED lines=15> */
[----:B------:R-:W-:Y:S01]  /*4c80*/  IMAD.IADD R11, R9, 0x1, R5 ;  /* 0x00000001090b7824 */ /* 0x000fe200078e0205 */
[----:B------:R-:W-:-:S07]  /*4c90*/  MOV R5, R25 ;  /* 0x0000001900057202 */ /* 0x000fce0000000f00 */
.L_x_3043:
[----:B------:R-:W-:Y:S05]  /*4ca0*/  BSYNC.RECONVERGENT B1 ;  /* 0x0000000000017941 */ /* 0x000fea0003800200 */
.L_x_3041:
[----:B-1----:R-:W-:-:S06]  /*4cb0*/  IMAD.WIDE.U32 R8, R6, 0x8, R16 ;  /* 0x0000000806087825 */ /* 0x002fcc00078e0010 */
[----:B------:R-:W2:Y:S01]  /*4cc0*/  LDG.E.64 R8, desc[UR12][R8.64] ;  /* 0x0000000c08087981 */ /* 0x000ea2000c1e1b00 */
[----:B------:R-:W-:Y:S01]  /*4cd0*/  VIADD R13, R13, 0x8 ;  /* 0x000000080d0d7836 */ /* 0x000fe20000000000 */
[----:B------:R-:W-:Y:S01]  /*4ce0*/  MOV R25, R3 ;  /* 0x0000000300197202 */ /* 0x000fe20000000f00 */
[----:B------:R-:W-:Y:S01]  /*4cf0*/  IMAD.MOV.U32 R24, RZ, RZ, R40 ;  /* 0x000000ffff187224 */ /* 0x000fe200078e0028 */
[----:B------:R-:W-:Y:S02]  /*4d00*/  IADD3 R14, PT, PT, R14, -0x8, RZ ;  /* 0xfffffff80e0e7810 */ /* 0x000fe40007ffe0ff */
[----:B------:R-:W-:Y:S01]  /*4d10*/  ISETP.NE.AND P0, PT, R13, RZ, PT ;  /* 0x000000ff0d00720c */ /* 0x000fe20003f05270 */
[----:B--2---:R-:W-:-:S04]  /*4d20*/  IMAD.WIDE.U32 R24, R8, R37, R24 ;  /* 0x0000002508187225 */ /* 0x004fc800078e0018 */
[----:B------:R-:W-:Y:S01]  /*4d30*/  IMAD R37, R9, R37, RZ ;  /* 0x0000002509257224 */ /* 0x000fe200078e02ff */
[----:B------:R-:W-:-:S03]  /*4d40*/  IADD3 R12, P1, PT, R12, R24, RZ ;  /* 0x000000180c0c7210 */ /* 0x000fc60007f3e0ff */
[----:B------:R-:W-:-:S05]  /*4d50*/  IMAD R24, R8, R11, R37 ;  /* 0x0000000b08187224 */ /* 0x000fca00078e0225 */
[----:B------:R-:W-:Y:S01]  /*4d60*/  IADD3.X R7, PT, PT, R7, R25, R24, P1, !PT ;  /* 0x0000001907077210 */ /* 0x000fe20000ffe418 */
[----:B------:R-:W-:Y:S06]  /*4d70*/  @P0 BRA `(.L_x_3044) ;  /* 0xffffffe400040947 */ /* 0x000fec000383ffff */
[----:B------:R-:W-:-:S07]  /*4d80*/  VIADD R14, R14, 0x3 ;  /* 0x000000030e0e7836 */ /* 0x000fce0000000000 */
.L_x_3019:
        /* <DEDUP_REMOVED lines=36> */
.L_x_3047:
        /* <DEDUP_REMOVED lines=15> */
.L_x_3048:
[----:B------:R-:W-:Y:S05]  /*50c0*/  BSYNC.RECONVERGENT B1 ;  /* 0x0000000000017941 */ /* 0x000fea0003800200 */
.L_x_3046:
        /* <DEDUP_REMOVED lines=39> */
.L_x_3050:
[----:B------:R-:W-:Y:S01]  /*5340*/  MOV R26, R20 ;  /* 0x00000014001a7202 */ /* 0x000fe20000000f00 */
[----:B------:R-:W-:Y:S01]  /*5350*/  IMAD.MOV.U32 R10, RZ, RZ, R4 ;  /* 0x000000ffff0a7224 */ /* 0x000fe200078e0004 */
[----:B------:R-:W-:Y:S02]  /*5360*/  MOV R11, R21 ;  /* 0x00000015000b7202 */ /* 0x000fe40000000f00 */
[----:B------:R-:W-:Y:S02]  /*5370*/  MOV R9, R5 ;  /* 0x0000000500097202 */ /* 0x000fe40000000f00 */
[----:B------:R-:W-:-:S07]  /*5380*/  MOV R8, 0x53a0 ;  /* 0x000053a000087802 */ /* 0x000fce0000000f00 */
[----:B------:R-:W-:Y:S05]  /*5390*/  CALL.REL.NOINC `($__internal_68_$__cuda_sm20_div_s64) ;  /* 0x0000001400b47944 */ /* 0x000fea0003c00000 */
        /* <DEDUP_REMOVED lines=11> */
.L_x_3051:
[----:B------:R-:W-:Y:S05]  /*5450*/  BSYNC.RECONVERGENT B1 ;  /* 0x0000000000017941 */ /* 0x000fea0003800200 */
.L_x_3049:
        /* <DEDUP_REMOVED lines=39> */
.L_x_3053:
        /* <DEDUP_REMOVED lines=17> */
.L_x_3054:
[----:B------:R-:W-:Y:S05]  /*57e0*/  BSYNC.RECONVERGENT B1 ;  /* 0x0000000000017941 */ /* 0x000fea0003800200 */
.L_x_3052:
        /* <DEDUP_REMOVED lines=40> */
.L_x_3056:
[----:B------:R-:W-:Y:S01]  /*5a70*/  MOV R26, R20 ;  /* 0x00000014001a7202 */ /* 0x000fe20000000f00 */
[----:B------:R-:W-:Y:S01]  /*5a80*/  IMAD.MOV.U32 R11, RZ, RZ, R21 ;  /* 0x000000ffff0b7224 */ /* 0x000fe200078e0015 */
[----:B------:R-:W-:Y:S02]  /*5a90*/  MOV R10, R4 ;  /* 0x00000004000a7202 */ /* 0x000fe40000000f00 */
        /* <DEDUP_REMOVED lines=14> */
.L_x_3057:
[----:B------:R-:W-:Y:S05]  /*5b80*/  BSYNC.RECONVERGENT B1 ;  /* 0x0000000000017941 */ /* 0x000fea0003800200 */
.L_x_3055:
        /* <DEDUP_REMOVED lines=10> */
.L_x_3045:
        /* <DEDUP_REMOVED lines=34> */
.L_x_3060:
        /* <DEDUP_REMOVED lines=15> */
.L_x_3061:
[----:B------:R-:W-:Y:S05]  /*5f40*/  BSYNC.RECONVERGENT B1 ;  /* 0x0000000000017941 */ /* 0x000fea0003800200 */
.L_x_3059:
        /* <DEDUP_REMOVED lines=39> */
.L_x_3063:
        /* <DEDUP_REMOVED lines=17> */
.L_x_3064:
[----:B------:R-:W-:Y:S05]  /*62d0*/  BSYNC.RECONVERGENT B1 ;  /* 0x0000000000017941 */ /* 0x000fea0003800200 */
.L_x_3062:
        /* <DEDUP_REMOVED lines=10> */
.L_x_3058:
        /* <DEDUP_REMOVED lines=30> */
.L_x_3066:
[----:B------:R-:W-:Y:S02]  /*6560*/  MOV R3, R23 ;  /* 0x0000001700037202 */ /* 0x000fe40000000f00 */
[----:B------:R-:W-:Y:S02]  /*6570*/  MOV R23, R5 ;  /* 0x0000000500177202 */ /* 0x000fe40000000f00 */
[----:B------:R-:W-:-:S07]  /*6580*/  MOV R24, 0x65a0 ;  /* 0x000065a000187802 */ /* 0x000fce0000000f00 */
[----:B------:R-:W-:Y:S05]  /*6590*/  CALL.REL.NOINC `($__internal_69_$__cuda_sm20_rem_s64) ;  /* 0x0000000800807944 */ /* 0x000fea0003c00000 */
[----:B------:R-:W-:-:S07]  /*65a0*/  IMAD.MOV.U32 R5, RZ, RZ, R9 ;  /* 0x000000ffff057224 */ /* 0x000fce00078e0009 */
.L_x_3067:
[----:B------:R-:W-:Y:S05]  /*65b0*/  BSYNC.RECONVERGENT B1 ;  /* 0x0000000000017941 */ /* 0x000fea0003800200 */
.L_x_3065:
        /* <DEDUP_REMOVED lines=8> */
.L_x_3018:
[----:B------:R-:W-:-:S06]  /*6640*/  IMAD.MOV.U32 R13, RZ, RZ, R7 ;  /* 0x000000ffff0d7224 */ /* 0x000fcc00078e0007 */
[----:B------:R-:W2:Y:S04]  /*6650*/  LDG.E.U8 R13, desc[UR12][R12.64] ;  /* 0x0000000c0c0d7981 */ /* 0x000ea8000c1e1100 */
[----:B--2---:R0:W-:Y:S02]  /*6660*/  STS.U8 [R0+UR4], R13 ;  /* 0x0000000d00007988 */ /* 0x0041e40008000004 */
.L_x_3017:
[----:B------:R-:W-:Y:S05]  /*6670*/  BSYNC.RECONVERGENT B0 ;  /* 0x0000000000007941 */ /* 0x000fea0003800200 */
.L_x_2969:
[----:B------:R-:W-:Y:S01]  /*6680*/  BAR.SYNC.DEFER_BLOCKING 0x0 ;  /* 0x0000000000007b1d */ /* 0x000fe20000010000 */
[----:B------:R-:W-:Y:S01]  /*6690*/  UISETP.GE.U32.AND UP0, UPT, UR5, 0x42, UPT ;  /* 0x000000420500788c */ /* 0x000fe2000bf06070 */
[----:B------:R-:W-:-:S08]  /*66a0*/  ISETP.GT.U32.AND P1, PT, R0, 0x1f, PT ;  /* 0x0000001f0000780c */ /* 0x000fd00003f24070 */
[----:B------:R-:W-:Y:S05]  /*66b0*/  BRA.U !UP0, `(.L_x_3068) ;  /* 0x0000000108287547 */ /* 0x000fea000b800000 */
.L_x_3069:
        /* <DEDUP_REMOVED lines=10> */
.L_x_3068:
        /* <DEDUP_REMOVED lines=10> */
[----:B------:R-:W-:-:S05]  /*6800*/  PRMT R5, R2, 0x7610, R5 ;  /* 0x0000761002057816 */ /* 0x000fca0000000005 */
        /* <DEDUP_REMOVED lines=18> */
[----:B-1----:R-:W-:-:S05]  /*6930*/  VIMNMX.S16x2 R2, PT, PT, R2, R4, !PT ;  /* 0x0000000402027248 */ /* 0x002fca0007fe0300 */
        /* <DEDUP_REMOVED lines=19> */
        .weak           $__internal_68_$__cuda_sm20_div_s64
        .type           $__internal_68_$__cuda_sm20_div_s64,@function
        .size           $__internal_68_$__cuda_sm20_div_s64,($__internal_69_$__cuda_sm20_rem_s64 - $__internal_68_$__cuda_sm20_div_s64)
$__internal_68_$__cuda_sm20_div_s64:
        /* <DEDUP_REMOVED lines=82> */
[----:B------:R-:W-:Y:S06]  /*6f90*/  RET.REL.NODEC R8 `(contiguous_reduce2_i8) ;  /* 0xffffff9008187950 */ /* 0x000fec0003c3ffff */
        .weak           $__internal_69_$__cuda_sm20_rem_s64
        .type           $__internal_69_$__cuda_sm20_rem_s64,@function
        .size           $__internal_69_$__cuda_sm20_rem_s64,(.L_x_3510 - $__internal_69_$__cuda_sm20_rem_s64)
$__internal_69_$__cuda_sm20_rem_s64:
        /* <DEDUP_REMOVED lines=76> */
[----:B------:R-:W-:Y:S06]  /*7460*/  RET.REL.NODEC R24 `(contiguous_reduce2_i8) ;  /* 0xffffff8818e47950 */ /* 0x000fec0003c3ffff */
.L_x_3070:
        /* <DEDUP_REMOVED lines=9> */
.L_x_3510:


//--------------------- .text.uncontiguous_reduce_i8 --------------------------
	.section	.text.uncontiguous_reduce_i8,"ax",@progbits
	.align	128
        .global         uncontiguous_reduce_i8
        .type           uncontiguous_reduce_i8,@function
        .size           uncontiguous_reduce_i8,(.L_x_3512 - uncontiguous_reduce_i8)
        .other          uncontiguous_reduce_i8,@"STO_CUDA_ENTRY STV_DEFAULT"
uncontiguous_reduce_i8:
.text.uncontiguous_reduce_i8:
        /* <DEDUP_REMOVED lines=8> */
[----:B------:R-:W1:Y:S08]  /*0080*/  LDC R5, c[0x0][0x360] ;  /* 0x0000d800ff057b82 */ /* 0x000e700000000800 */
[----:B------:R-:W4:Y:S08]  /*0090*/  S2UR UR5, SR_CgaCtaId ;  /* 0x00000000000579c3 */ /* 0x000f300000008800 */
[----:B------:R-:W5:Y:S01]  /*00a0*/  LDC R6, c[0x0][0x3a0] ;  /* 0x0000e800ff067b82 */ /* 0x000f620000000800 */
[----:B-1----:R-:W-:-:S04]  /*00b0*/  IMAD R3, R5, UR7, RZ ;  /* 0x0000000705037c24 */ /* 0x002fc8000f8e02ff */
[----:B0-----:R-:W-:Y:S01]  /*00c0*/  IMAD R14, R3, 0x2, R0 ;  /* 0x00000002030e7824 */ /* 0x001fe200078e0200 */
[----:B----4-:R-:W-:-:S04]  /*00d0*/  ULEA UR4, UR5, UR4, 0x18 ;  /* 0x0000000405047291 */ /* 0x010fc8000f8ec0ff */
[----:B------:R-:W-:Y:S01]  /*00e0*/  IADD3 R18, PT, PT, R14, R5, RZ ;  /* 0x000000050e127210 */ /* 0x000fe20007ffe0ff */
[----:B------:R-:W0:Y:S03]  /*00f0*/  LDCU UR5, c[0x0][0x360] ;  /* 0x00006c00ff0577ac */ /* 0x000e260008000800 */
[----:B--2---:R-:W-:Y:S02]  /*0100*/  ISETP.GE.U32.AND P0, PT, R18, UR10, PT ;  /* 0x0000000a12007c0c */ /* 0x004fe4000bf06070 */
[----:B------:R-:W-:Y:S01]  /*0110*/  IADD3 R2, PT, PT, R0, UR4, RZ ;  /* 0x0000000400027c10 */ /* 0x000fe2000fffe0ff */
[----:B-----5:R-:W-:Y:S01]  /*0120*/  VIADD R3, R6, 0xffffffff ;  /* 0xffffffff06037836 */ /* 0x020fe20000000000 */
[----:B------:R1:W-:Y:S01]  /*0130*/  STS.U8 [R0+UR4], R4 ;  /* 0x0000000400007988 */ /* 0x0003e20008000004 */
[----:B------:R-:W-:-:S13]  /*0140*/  ISETP.GE.U32.AND.EX P0, PT, RZ, UR11, PT, P0 ;  /* 0x0000000bff007c0c */ /* 0x000fda000bf06100 */
[----:B01-3--:R-:W-:Y:S05]  /*0150*/  @P0 BRA `(.L_x_3072) ;  /* 0x0000002c00980947 */ /* 0x00bfea0003800000 */
[----:B------:R-:W-:Y:S02]  /*0160*/  ISETP.GE.AND P0, PT, R3, RZ, PT ;  /* 0x000000ff0300720c */ /* 0x000fe40003f06270 */
[----:B------:R-:W-:Y:S02]  /*0170*/  CS2R R12, SRZ ;  /* 0x00000000000c7805 */ /* 0x000fe4000001ff00 */
[----:B------:R-:W-:-:S09]  /*0180*/  CS2R R20, SRZ ;  /* 0x0000000000147805 */ /* 0x000fd2000001ff00 */
[----:B------:R-:W-:Y:S05]  /*0190*/  @!P0 BRA `(.L_x_3073) ;  /* 0x0000002c00608947 */ /* 0x000fea0003800000 */
[----:B------:R-:W-:Y:S01]  /*01a0*/  ISETP.GE.U32.AND P0, PT, R3, 0x3, PT ;  /* 0x000000030300780c */ /* 0x000fe20003f06070 */
[----:B------:R-:W-:Y:S01]  /*01b0*/  IMAD.MOV.U32 R4, RZ, RZ, R14 ;  /* 0x000000ffff047224 */ /* 0x000fe200078e000e */
[----:B------:R-:W-:Y:S01]  /*01c0*/  MOV R19, RZ ;  /* 0x000000ff00137202 */ /* 0x000fe20000000f00 */
[----:B------:R-:W-:Y:S01]  /*01d0*/  IMAD.MOV.U32 R5, RZ, RZ, RZ ;  /* 0x000000ffff057224 */ /* 0x000fe200078e00ff */
[----:B------:R-:W-:Y:S02]  /*01e0*/  CS2R R20, SRZ ;  /* 0x0000000000147805 */ /* 0x000fe4000001ff00 */
        /* <DEDUP_REMOVED lines=8> */
.L_x_3099:
        /* <DEDUP_REMOVED lines=32> */
.L_x_3076:
[----:B------:R-:W-:Y:S01]  /*0470*/  MOV R26, R4 ;  /* 0x00000004001a7202 */ /* 0x000fe20000000f00 */
[----:B------:R-:W-:Y:S01]  /*0480*/  IMAD.MOV.U32 R11, RZ, RZ, R5 ;  /* 0x000000ffff0b7224 */ /* 0x000fe200078e0005 */
[----:B------:R-:W-:Y:S01]  /*0490*/  MOV R10, R36 ;  /* 0x00000024000a7202 */ /* 0x000fe20000000f00 */
[----:B------:R-:W-:Y:S01]  /*04a0*/  IMAD.MOV.U32 R9, RZ, RZ, R37 ;  /* 0x000000ffff097224 */ /* 0x000fe200078e0025 */
[----:B------:R-:W-:-:S07]  /*04b0*/  MOV R8, 0x4d0 ;  /* 0x000004d000087802 */ /* 0x000fce0000000f00 */
[----:B-1----:R-:W-:Y:S05]  /*04c0*/  CALL.REL.NOINC `($__internal_70_$__cuda_sm20_div_s64) ;  /* 0x0000006400407944 */ /* 0x002fea0003c00000 */
        /* <DEDUP_REMOVED lines=9> */
.L_x_3077:
[----:B------:R-:W-:Y:S05]  /*0560*/  BSYNC.RECONVERGENT B1 ;  /* 0x0000000000017941 */ /* 0x000fea0003800200 */
.L_x_3075:
        /* <DEDUP_REMOVED lines=33> */
.L_x_3079:
[----:B------:R-:W-:Y:S01]  /*0780*/  MOV R26, R18 ;  /* 0x00000012001a7202 */ /* 0x000fe20000000f00 */
[----:B------:R-:W-:Y:S01]  /*0790*/  IMAD.MOV.U32 R11, RZ, RZ, R19 ;  /* 0x000000ffff0b7224 */ /* 0x000fe200078e0013 */
[----:B------:R-:W-:Y:S01]  /*07a0*/  MOV R10, R36 ;  /* 0x00000024000a7202 */ /* 0x000fe20000000f00 */
[----:B------:R-:W-:Y:S01]  /*07b0*/  IMAD.MOV.U32 R9, RZ, RZ, R37 ;  /* 0x000000ffff097224 */ /* 0x000fe200078e0025 */
[----:B------:R-:W-:-:S07]  /*07c0*/  MOV R8, 0x7e0 ;  /* 0x000007e000087802 */ /* 0x000fce0000000f00 */
[----:B------:R-:W-:Y:S05]  /*07d0*/  CALL.REL.NOINC `($__internal_70_$__cuda_sm20_div_s64) ;  /* 0x00000060007c7944 */ /* 0x000fea0003c00000 */
[----:B------:R-:W-:Y:S01]  /*07e0*/  IADD3 R11, P0, PT, RZ, -R24, RZ ;  /* 0x80000018ff0b7210 */ /* 0x000fe20007f1e0ff */
[----:B------:R-:W-:Y:S01]  /*07f0*/  IMAD.MOV.U32 R42, RZ, RZ, R24 ;  /* 0x000000ffff2a7224 */ /* 0x000fe200078e0018 */
[-C--:B------:R-:W-:Y:S02]  /*0800*/  MOV R43, R25.reuse ;  /* 0x00000019002b7202 */ /* 0x080fe40000000f00 */
[----:B------:R-:W-:-:S05]  /*0810*/  IADD3.X R9, PT, PT, RZ, ~R25, RZ, P0, !PT ;  /* 0x80000019ff097210 */ /* 0x000fca00007fe4ff */
[----:B------:R-:W-:Y:S02]  /*0820*/  IMAD R10, R9, R36, RZ ;  /* 0x00000024090a7224 */ /* 0x000fe400078e02ff */
[----:B------:R-:W-:-:S04]  /*0830*/  IMAD.WIDE.U32 R8, R36, R11, R18 ;  /* 0x0000000b24087225 */ /* 0x000fc800078e0012 */
[----:B------:R-:W-:Y:S02]  /*0840*/  IMAD R11, R37, R11, R10 ;  /* 0x0000000b250b7224 */ /* 0x000fe400078e020a */
[----:B------:R-:W-:-:S03]  /*0850*/  IMAD.MOV.U32 R37, RZ, RZ, R8 ;  /* 0x000000ffff257224 */ /* 0x000fc600078e0008 */
[----:B------:R-:W-:-:S07]  /*0860*/  IADD3 R9, PT, PT, R11, R9, RZ ;  /* 0x000000090b097210 */ /* 0x000fce0007ffe0ff */
.L_x_3080:
[----:B------:R-:W-:Y:S05]  /*0870*/  BSYNC.RECONVERGENT B1 ;  /* 0x0000000000017941 */ /* 0x000fea0003800200 */
.L_x_3078:
[----:B------:R-:W-:-:S06]  /*0880*/  IMAD.WIDE.U32 R40, R3, 0x8, R14 ;  /* 0x0000000803287825 */ /* 0x000fcc00078e000e */
[----:B------:R-:W2:Y:S01]  /*0890*/  LDG.E.64 R40, desc[UR8][R40.64] ;  /* 0x0000000828287981 */ /* 0x000ea2000c1e1b00 */
[----:B------:R-:W-:Y:S01]  /*08a0*/  IMAD R9, R9, R4, RZ ;  /* 0x0000000409097224 */ /* 0x000fe200078e02ff */
[----:B------:R-:W-:Y:S01]  /*08b0*/  BSSY.RECONVERGENT B1, `(.L_x_3081) ;  /* 0x000002f000017945 */ /* 0x000fe20003800200 */
[----:B------:R-:W-:-:S04]  /*08c0*/  IMAD.WIDE.U32 R18, R4, R37, R20 ;  /* 0x0000002504127225 */ /* 0x000fc800078e0014 */
[----:B------:R-:W-:Y:S02]  /*08d0*/  IMAD R5, R5, R37, R9 ;  /* 0x0000002505057224 */ /* 0x000fe400078e0209 */
[----:B------:R-:W-:-:S03]  /*08e0*/  VIADD R13, R3, 0xfffffffe ;  /* 0xfffffffe030d7836 */ /* 0x000fc60000000000 */
        /* <DEDUP_REMOVED lines=27> */
.L_x_3082:
[----:B------:R-:W-:Y:S01]  /*0aa0*/  IMAD.MOV.U32 R26, RZ, RZ, R22 ;  /* 0x000000ffff1a7224 */ /* 0x000fe200078e0016 */
[----:B------:R-:W-:Y:S01]  /*0ab0*/  MOV R11, R23 ;  /* 0x00000017000b7202 */ /* 0x000fe20000000f00 */
[----:B------:R-:W-:Y:S01]  /*0ac0*/  IMAD.MOV.U32 R10, RZ, RZ, R40 ;  /* 0x000000ffff0a7224 */ /* 0x000fe200078e0028 */
[----:B------:R-:W-:Y:S02]  /*0ad0*/  MOV R9, R41 ;  /* 0x0000002900097202 */ /* 0x000fe40000000f00 */
[----:B------:R-:W-:-:S07]  /*0ae0*/  MOV R8, 0xb00 ;  /* 0x00000b0000087802 */ /* 0x000fce0000000f00 */
[----:B------:R-:W-:Y:S05]  /*0af0*/  CALL.REL.NOINC `($__internal_70_$__cuda_sm20_div_s64) ;  /* 0x0000005c00b47944 */ /* 0x000fea0003c00000 */
        /* <DEDUP_REMOVED lines=10> */
.L_x_3083:
[----:B------:R-:W-:Y:S05]  /*0ba0*/  BSYNC.RECONVERGENT B1 ;  /* 0x0000000000017941 */ /* 0x000fea0003800200 */
.L_x_3081:
        /* <DEDUP_REMOVED lines=35> */
.L_x_3085:
[----:B------:R-:W-:Y:S01]  /*0de0*/  MOV R26, R42 ;  /* 0x0000002a001a7202 */ /* 0x000fe20000000f00 */
[----:B------:R-:W-:Y:S01]  /*0df0*/  IMAD.MOV.U32 R11, RZ, RZ, R43 ;  /* 0x000000ffff0b7224 */ /* 0x000fe200078e002b */
[----:B------:R-:W-:Y:S01]  /*0e00*/  MOV R10, R40 ;  /* 0x00000028000a7202 */ /* 0x000fe20000000f00 */
[----:B------:R-:W-:Y:S01]  /*0e10*/  IMAD.MOV.U32 R9, RZ, RZ, R41 ;  /* 0x000000ffff097224 */ /* 0x000fe200078e0029 */
[----:B------:R-:W-:-:S07]  /*0e20*/  MOV R8, 0xe40 ;  /* 0x00000e4000087802 */ /* 0x000fce0000000f00 */
[----:B------:R-:W-:Y:S05]  /*0e30*/  CALL.REL.NOINC `($__internal_70_$__cuda_sm20_div_s64) ;  /* 0x0000005800e47944 */ /* 0x000fea0003c00000 */
        /* <DEDUP_REMOVED lines=11> */
.L_x_3086:
[----:B------:R-:W-:Y:S05]  /*0ef0*/  BSYNC.RECONVERGENT B1 ;  /* 0x0000000000017941 */ /* 0x000fea0003800200 */
.L_x_3084:
        /* <DEDUP_REMOVED lines=36> */
.L_x_3088:
        /* <DEDUP_REMOVED lines=16> */
.L_x_3089:
[----:B------:R-:W-:Y:S05]  /*1240*/  BSYNC.RECONVERGENT B1 ;  /* 0x0000000000017941 */ /* 0x000fea0003800200 */
.L_x_3087:
        /* <DEDUP_REMOVED lines=34> */
.L_x_3091:
[----:B------:R-:W-:Y:S01]  /*1470*/  IMAD.MOV.U32 R26, RZ, RZ, R40 ;  /* 0x000000ffff1a7224 */ /* 0x000fe200078e0028 */
[----:B------:R-:W-:Y:S01]  /*1480*/  MOV R11, R41 ;  /* 0x00000029000b7202 */ /* 0x000fe20000000f00 */
[----:B------:R-:W-:Y:S01]  /*1490*/  IMAD.MOV.U32 R10, RZ, RZ, R20 ;  /* 0x000000ffff0a7224 */ /* 0x000fe200078e0014 */
[----:B------:R-:W-:Y:S02]  /*14a0*/  MOV R9, R21 ;  /* 0x0000001500097202 */ /* 0x000fe40000000f00 */
[----:B------:R-:W-:-:S07]  /*14b0*/  MOV R8, 0x14d0 ;  /* 0x000014d000087802 */ /* 0x000fce0000000f00 */
[----:B------:R-:W-:Y:S05]  /*14c0*/  CALL.REL.NOINC `($__internal_70_$__cuda_sm20_div_s64) ;  /* 0x0000005400407944 */ /* 0x000fea0003c00000 */
        /* <DEDUP_REMOVED lines=11> */
.L_x_3092:
[----:B------:R-:W-:Y:S05]  /*1580*/  BSYNC.RECONVERGENT B1 ;  /* 0x0000000000017941 */ /* 0x000fea0003800200 */
.L_x_3090:
[----:B------:R-:W-:-:S06]  /*1590*/  IMAD.WIDE.U32 R20, R13, 0x8, R14 ;  /* 0x000000080d147825 */ /* 0x000fcc00078e000e */
[----:B------:R-:W2:Y:S01]  /*15a0*/  LDG.E.64 R20, desc[UR8][R20.64] ;  /* 0x0000000814147981 */ /* 0x000ea2000c1e1b00 */
[----:B------:R-:W-:Y:S01]  /*15b0*/  MOV R4, R22 ;  /* 0x0000001600047202 */ /* 0x000fe20000000f00 */
[----:B------:R-:W-:Y:S01]  /*15c0*/  IMAD R9, R9, R38, RZ ;  /* 0x0000002609097224 */ /* 0x000fe200078e02ff */
[----:B------:R-:W-:Y:S03]  /*15d0*/  BSSY.RECONVERGENT B1, `(.L_x_3093) ;  /* 0x000002f000017945 */ /* 0x000fe60003800200 */
[----:B------:R-:W-:Y:S01]  /*15e0*/  IMAD.WIDE.U32 R22, R38, R41, R4 ;  /* 0x0000002926167225 */ /* 0x000fe200078e0004 */
[----:B--2---:R-:W-:-:S04]  /*15f0*/  LOP3.LUT R7, R37, R21, RZ, 0xfc, !PT ;  /* 0x0000001525077212 */ /* 0x004fc800078efcff */
[----:B------:R-:W-:Y:S01]  /*1600*/  ISETP.NE.U32.AND P0, PT, R7, RZ, PT ;  /* 0x000000ff0700720c */ /* 0x000fe20003f05070 */
[----:B------:R-:W-:-:S04]  /*1610*/  IMAD R7, R39, R41, R9 ;  /* 0x0000002927077224 */ /* 0x000fc800078e0209 */
[----:B------:R-:W-:-:S08]  /*1620*/  IMAD.IADD R7, R23, 0x1, R7 ;  /* 0x0000000117077824 */ /* 0x000fd000078e0207 */
        /* <DEDUP_REMOVED lines=24> */
.L_x_3094:
        /* <DEDUP_REMOVED lines=17> */
.L_x_3095:
[----:B------:R-:W-:Y:S05]  /*18c0*/  BSYNC.RECONVERGENT B1 ;  /* 0x0000000000017941 */ /* 0x000fea0003800200 */
.L_x_3093:
        /* <DEDUP_REMOVED lines=35> */
.L_x_3097:
[----:B------:R-:W-:Y:S01]  /*1b00*/  MOV R26, R18 ;  /* 0x00000012001a7202 */ /* 0x000fe20000000f00 */
[----:B------:R-:W-:Y:S01]  /*1b10*/  IMAD.MOV.U32 R11, RZ, RZ, R19 ;  /* 0x000000ffff0b7224 */ /* 0x000fe200078e0013 */
[----:B------:R-:W-:Y:S01]  /*1b20*/  MOV R10, R20 ;  /* 0x00000014000a7202 */ /* 0x000fe20000000f00 */
[----:B------:R-:W-:Y:S01]  /*1b30*/  IMAD.MOV.U32 R9, RZ, RZ, R21 ;  /* 0x000000ffff097224 */ /* 0x000fe200078e0015 */
[----:B------:R-:W-:-:S07]  /*1b40*/  MOV R8, 0x1b60 ;  /* 0x00001b6000087802 */ /* 0x000fce0000000f00 */
[----:B------:R-:W-:Y:S05]  /*1b50*/  CALL.REL.NOINC `($__internal_70_$__cuda_sm20_div_s64) ;  /* 0x0000004c009c7944 */ /* 0x000fea0003c00000 */
        /* <DEDUP_REMOVED lines=11> */
.L_x_3098:
[----:B------:R-:W-:Y:S05]  /*1c10*/  BSYNC.RECONVERGENT B1 ;  /* 0x0000000000017941 */ /* 0x000fea0003800200 */
.L_x_3096:
        /* <DEDUP_REMOVED lines=9> */
.L_x_3074:
        /* <DEDUP_REMOVED lines=36> */
.L_x_3102:
[----:B------:R-:W-:Y:S01]  /*1ef0*/  IMAD.MOV.U32 R26, RZ, RZ, R4 ;  /* 0x000000ffff1a7224 */ /* 0x000fe200078e0004 */
[----:B------:R-:W-:Y:S01]  /*1f00*/  MOV R11, R5 ;  /* 0x00000005000b7202 */ /* 0x000fe20000000f00 */
[----:B------:R-:W-:Y:S01]  /*1f10*/  IMAD.MOV.U32 R10, RZ, RZ, R6 ;  /* 0x000000ffff0a7224 */ /* 0x000fe200078e0006 */
[----:B------:R-:W-:Y:S02]  /*1f20*/  MOV R9, R7 ;  /* 0x0000000700097202 */ /* 0x000fe40000000f00 */
[----:B------:R-:W-:-:S07]  /*1f30*/  MOV R8, 0x1f50 ;  /* 0x00001f5000087802 */ /* 0x000fce0000000f00 */
[----:B------:R-:W-:Y:S05]  /*1f40*/  CALL.REL.NOINC `($__internal_70_$__cuda_sm20_div_s64) ;  /* 0x0000004800a07944 */ /* 0x000fea0003c00000 */
[----:B------:R-:W-:-:S05]  /*1f50*/  IADD3 R11, P0, PT, RZ, -R24, RZ ;  /* 0x80000018ff0b7210 */ /* 0x000fca0007f1e0ff */
[----:B------:R-:W-:Y:S02]  /*1f60*/  IMAD.X R9, RZ, RZ, ~R25, P0 ;  /* 0x000000ffff097224 */ /* 0x000fe400000e0e19 */
[----:B------:R-:W-:-:S04]  /*1f70*/  IMAD.WIDE.U32 R4, R6, R11, R4 ;  /* 0x0000000b06047225 */ /* 0x000fc800078e0004 */
[----:B------:R-:W-:-:S04]  /*1f80*/  IMAD R9, R9, R6, RZ ;  /* 0x0000000609097224 */ /* 0x000fc800078e02ff */
[----:B------:R-:W-:Y:S01]  /*1f90*/  IMAD R9, R7, R11, R9 ;  /* 0x0000000b07097224 */ /* 0x000fe200078e0209 */
[----:B------:R-:W-:Y:S02]  /*1fa0*/  MOV R11, R4 ;  /* 0x00000004000b7202 */ /* 0x000fe40000000f00 */
[----:B------:R-:W-:Y:S01]  /*1fb0*/  MOV R4, R24 ;  /* 0x0000001800047202 */ /* 0x000fe20000000f00 */
[----:B------:R-:W-:Y:S02]  /*1fc0*/  IMAD.IADD R15, R5, 0x1, R9 ;  /* 0x00000001050f7824 */ /* 0x000fe400078e0209 */
[----:B------:R-:W-:-:S07]  /*1fd0*/  IMAD.MOV.U32 R5, RZ, RZ, R25 ;  /* 0x000000ffff057224 */ /* 0x000fce00078e0019 */
.L_x_3103:
[----:B------:R-:W-:Y:S05]  /*1fe0*/  BSYNC.RECONVERGENT B1 ;  /* 0x0000000000017941 */ /* 0x000fea0003800200 */
.L_x_3101:
        /* <DEDUP_REMOVED lines=34> */
.L_x_3105:
        /* <DEDUP_REMOVED lines=14> */
.L_x_3106:
[----:B------:R-:W-:Y:S05]  /*22f0*/  BSYNC.RECONVERGENT B1 ;  /* 0x0000000000017941 */ /* 0x000fea0003800200 */
.L_x_3104:
[----:B------:R-:W0:Y:S01]  /*2300*/  LDC.64 R14, c[0x0][0x390] ;  /* 0x0000e400ff0e7b82 */ /* 0x000e220000000a00 */
[----:B------:R-:W-:-:S04]  /*2310*/  VIADD R6, R3, 0xffffffff ;  /* 0xffffffff03067836 */ /* 0x000fc80000000000 */
[----:B0-----:R-:W-:-:S06]  /*2320*/  IMAD.WIDE.U32 R14, R6, 0x8, R14 ;  /* 0x00000008060e7825 */ /* 0x001fcc00078e000e */
[----:B------:R-:W2:Y:S01]  /*2330*/  LDG.E.64 R14, desc[UR8][R14.64] ;  /* 0x000000080e0e7981 */ /* 0x000ea2000c1e1b00 */
[----:B------:R-:W-:Y:S01]  /*2340*/  IMAD R9, R9, R22, RZ ;  /* 0x0000001609097224 */ /* 0x000fe200078e02ff */
[----:B------:R-:W-:Y:S01]  /*2350*/  BSSY.RECONVERGENT B1, `(.L_x_3107) ;  /* 0x0000030000017945 */ /* 0x000fe20003800200 */
[----:B------:R-:W-:-:S04]  /*2360*/  IMAD.WIDE.U32 R20, R22, R8, R20 ;  /* 0x0000000816147225 */ /* 0x000fc800078e0014 */
[----:B------:R-:W-:Y:S01]  /*2370*/  IMAD R9, R23, R8, R9 ;  /* 0x0000000817097224 */ /* 0x000fe200078e0209 */
[----:B--2---:R-:W-:-:S04]  /*2380*/  LOP3.LUT R7, R5, R15, RZ, 0xfc, !PT ;  /* 0x0000000f05077212 */ /* 0x004fc800078efcff */
[----:B------:R-:W-:Y:S02]  /*2390*/  ISETP.NE.U32.AND P0, PT, R7, RZ, PT ;  /* 0x000000ff0700720c */ /* 0x000fe40003f05070 */
[----:B------:R-:W-:-:S11]  /*23a0*/  IADD3 R7, PT, PT, R21, R9, RZ ;  /* 0x0000000915077210 */ /* 0x000fd60007ffe0ff */
        /* <DEDUP_REMOVED lines=25> */
.L_x_3108:
        /* <DEDUP_REMOVED lines=17> */
.L_x_3109:
[----:B------:R-:W-:Y:S05]  /*2650*/  BSYNC.RECONVERGENT B1 ;  /* 0x0000000000017941 */ /* 0x000fea0003800200 */
.L_x_3107:
        /* <DEDUP_REMOVED lines=35> */
.L_x_3111:
[----:B------:R-:W-:Y:S01]  /*2890*/  IMAD.MOV.U32 R26, RZ, RZ, R16 ;  /* 0x000000ffff1a7224 */ /* 0x000fe200078e0010 */
[----:B------:R-:W-:Y:S01]  /*28a0*/  MOV R11, R17 ;  /* 0x00000011000b7202 */ /* 0x000fe20000000f00 */
[----:B------:R-:W-:Y:S01]  /*28b0*/  IMAD.MOV.U32 R10, RZ, RZ, R14 ;  /* 0x000000ffff0a7224 */ /* 0x000fe200078e000e */
[----:B------:R-:W-:Y:S02]  /*28c0*/  MOV R9, R15 ;  /* 0x0000000f00097202 */ /* 0x000fe40000000f00 */
[----:B------:R-:W-:-:S07]  /*28d0*/  MOV R8, 0x28f0 ;  /* 0x000028f000087802 */ /* 0x000fce0000000f00 */
[----:B------:R-:W-:Y:S05]  /*28e0*/  CALL.REL.NOINC `($__internal_70_$__cuda_sm20_div_s64) ;  /* 0x0000004000387944 */ /* 0x000fea0003c00000 */
        /* <DEDUP_REMOVED lines=10> */
.L_x_3112:
[----:B------:R-:W-:Y:S05]  /*2990*/  BSYNC.RECONVERGENT B1 ;  /* 0x0000000000017941 */ /* 0x000fea0003800200 */
.L_x_3110:
[----:B------:R-:W-:Y:S01]  /*29a0*/  IMAD R9, R9, R22, RZ ;  /* 0x0000001609097224 */ /* 0x000fe200078e02ff */
[----:B------:R-:W-:Y:S01]  /*29b0*/  IADD3 R3, PT, PT, R3, -0x2, RZ ;  /* 0xfffffffe03037810 */ /* 0x000fe20007ffe0ff */
[----:B------:R-:W-:Y:S02]  /*29c0*/  IMAD.MOV.U32 R6, RZ, RZ, R20 ;  /* 0x000000ffff067224 */ /* 0x000fe400078e0014 */
[-C--:B------:R-:W-:Y:S02]  /*29d0*/  IMAD R9, R23, R8.reuse, R9 ;  /* 0x0000000817097224 */ /* 0x080fe400078e0209 */
[----:B------:R-:W-:-:S04]  /*29e0*/  IMAD.WIDE.U32 R20, R22, R8, R6 ;  /* 0x0000000816147225 */ /* 0x000fc800078e0006 */
[----:B------:R-:W-:-:S07]  /*29f0*/  IMAD.IADD R21, R21, 0x1, R9 ;  /* 0x0000000115157824 */ /* 0x000fce00078e0209 */
.L_x_3100:
        /* <DEDUP_REMOVED lines=31> */
.L_x_3114:
[----:B------:R-:W-:Y:S01]  /*2bf0*/  MOV R14, R4 ;  /* 0x00000004000e7202 */ /* 0x000fe20000000f00 */
[----:B------:R-:W-:Y:S01]  /*2c00*/  IMAD.MOV.U32 R23, RZ, RZ, R5 ;  /* 0x000000ffff177224 */ /* 0x000fe200078e0005 */
[----:B------:R-:W-:Y:S01]  /*2c10*/  MOV R22, R6 ;  /* 0x0000000600167202 */ /* 0x000fe20000000f00 */
[----:B------:R-:W-:Y:S01]  /*2c20*/  IMAD.MOV.U32 R15, RZ, RZ, R7 ;  /* 0x000000ffff0f7224 */ /* 0x000fe200078e0007 */
[----:B------:R-:W-:-:S07]  /*2c30*/  MOV R24, 0x2c50 ;  /* 0x00002c5000187802 */ /* 0x000fce0000000f00 */
[----:B------:R-:W-:Y:S05]  /*2c40*/  CALL.REL.NOINC `($__internal_71_$__cuda_sm20_rem_s64) ;  /* 0x0000004000ac7944 */ /* 0x000fea0003c00000 */
.L_x_3115:
[----:B------:R-:W-:Y:S05]  /*2c50*/  BSYNC.RECONVERGENT B1 ;  /* 0x0000000000017941 */ /* 0x000fea0003800200 */
.L_x_3113:
        /* <DEDUP_REMOVED lines=31> */
.L_x_3117:
[----:B------:R-:W-:Y:S01]  /*2e50*/  IMAD.MOV.U32 R22, RZ, RZ, R6 ;  /* 0x000000ffff167224 */ /* 0x000fe200078e0006 */
[----:B------:R-:W-:Y:S01]  /*2e60*/  MOV R15, R7 ;  /* 0x00000007000f7202 */ /* 0x000fe20000000f00 */
[----:B------:R-:W-:Y:S01]  /*2e70*/  IMAD.MOV.U32 R14, RZ, RZ, R18 ;  /* 0x000000ffff0e7224 */ /* 0x000fe200078e0012 */
[----:B------:R-:W-:Y:S02]  /*2e80*/  MOV R23, R19 ;  /* 0x0000001300177202 */ /* 0x000fe40000000f00 */
[----:B------:R-:W-:-:S07]  /*2e90*/  MOV R24, 0x2eb0 ;  /* 0x00002eb000187802 */ /* 0x000fce0000000f00 */
[----:B------:R-:W-:Y:S05]  /*2ea0*/  CALL.REL.NOINC `($__internal_71_$__cuda_sm20_rem_s64) ;  /* 0x0000004000147944 */ /* 0x000fea0003c00000 */
[----:B------:R-:W-:Y:S01]  /*2eb0*/  IMAD.MOV.U32 R6, RZ, RZ, R8 ;  /* 0x000000ffff067224 */ /* 0x000fe200078e0008 */
[----:B------:R-:W-:-:S07]  /*2ec0*/  MOV R7, R9 ;  /* 0x0000000900077202 */ /* 0x000fce0000000f00 */
.L_x_3118:
[----:B------:R-:W-:Y:S05]  /*2ed0*/  BSYNC.RECONVERGENT B1 ;  /* 0x0000000000017941 */ /* 0x000fea0003800200 */
.L_x_3116:
[----:B------:R-:W-:Y:S02]  /*2ee0*/  IMAD R3, R7, R4, RZ ;  /* 0x0000000407037224 */ /* 0x000fe400078e02ff */
[----:B------:R-:W-:-:S04]  /*2ef0*/  IMAD.WIDE.U32 R20, R4, R6, R20 ;  /* 0x0000000604147225 */ /* 0x000fc800078e0014 */
[----:B------:R-:W-:-:S04]  /*2f00*/  IMAD R3, R5, R6, R3 ;  /* 0x0000000605037224 */ /* 0x000fc800078e0203 */
[----:B------:R-:W-:-:S07]  /*2f10*/  IMAD.IADD R21, R21, 0x1, R3 ;  /* 0x0000000115157824 */ /* 0x000fce00078e0203 */
.L_x_3073:
        /* <DEDUP_REMOVED lines=10> */
.L_x_3072:
[----:B------:R-:W-:-:S04]  /*2fc0*/  ISETP.GE.U32.AND P0, PT, R14, UR10, PT ;  /* 0x0000000a0e007c0c */ /* 0x000fc8000bf06070 */
[----:B------:R-:W-:-:S13]  /*2fd0*/  ISETP.GE.U32.AND.EX P0, PT, RZ, UR11, PT, P0 ;  /* 0x0000000bff007c0c */ /* 0x000fda000bf06100 */
[----:B------:R-:W-:Y:S05]  /*2fe0*/  @P0 BRA `(.L_x_3119) ;  /* 0x0000003400900947 */ /* 0x000fea0003800000 */
[----:B------:R-:W-:Y:S02]  /*2ff0*/  ISETP.GE.AND P0, PT, R3, RZ, PT ;  /* 0x000000ff0300720c */ /* 0x000fe40003f06270 */
[----:B------:R-:W-:-:S11]  /*3000*/  CS2R R4, SRZ ;  /* 0x0000000000047805 */ /* 0x000fd6000001ff00 */
[----:B------:R-:W-:Y:S05]  /*3010*/  @!P0 BRA `(.L_x_3120) ;  /* 0x0000003400708947 */ /* 0x000fea0003800000 */
[----:B------:R-:W-:Y:S01]  /*3020*/  MOV R7, R3 ;  /* 0x0000000300077202 */ /* 0x000fe20000000f00 */
[----:B------:R-:W-:Y:S01]  /*3030*/  IMAD.MOV.U32 R13, RZ, RZ, RZ ;  /* 0x000000ffff0d7224 */ /* 0x000fe200078e00ff */
[----:B------:R-:W-:Y:S02]  /*3040*/  LOP3.LUT R12, R6, 0x7, RZ, 0xc0, !PT ;  /* 0x00000007060c7812 */ /* 0x000fe400078ec0ff */
        /* <DEDUP_REMOVED lines=11> */
.L_x_3146:
        /* <DEDUP_REMOVED lines=33> */
.L_x_3123:
[----:B------:R-:W-:Y:S01]  /*3310*/  IMAD.MOV.U32 R26, RZ, RZ, R14 ;  /* 0x000000ffff1a7224 */ /* 0x000fe200078e000e */
[----:B------:R-:W-:Y:S01]  /*3320*/  MOV R11, R13 ;  /* 0x0000000d000b7202 */ /* 0x000fe20000000f00 */
[----:B------:R-:W-:Y:S01]  /*3330*/  IMAD.MOV.U32 R10, RZ, RZ, R34 ;  /* 0x000000ffff0a7224 */ /* 0x000fe200078e0022 */
[----:B------:R-:W-:Y:S02]  /*3340*/  MOV R9, R35 ;  /* 0x0000002300097202 */ /* 0x000fe40000000f00 */
[----:B------:R-:W-:-:S07]  /*3350*/  MOV R8, 0x3370 ;  /* 0x0000337000087802 */ /* 0x000fce0000000f00 */
[----:B-123--:R-:W-:Y:S05]  /*3360*/  CALL.REL.NOINC `($__internal_70_$__cuda_sm20_div_s64) ;  /* 0x0000003400987944 */ /* 0x00efea0003c00000 */
[----:B------:R-:W-:Y:S02]  /*3370*/  IADD3 R27, P0, PT, RZ, -R24, RZ ;  /* 0x80000018ff1b7210 */ /* 0x000fe40007f1e0ff */
[----:B------:R-:W-:-:S03]  /*3380*/  MOV R15, R13 ;  /* 0x0000000d000f7202 */ /* 0x000fc60000000f00 */
[----:B------:R-:W-:Y:S02]  /*3390*/  IMAD.X R11, RZ, RZ, ~R25, P0 ;  /* 0x000000ffff0b7224 */ /* 0x000fe400000e0e19 */
[----:B------:R-:W-:-:S04]  /*33a0*/  IMAD.WIDE.U32 R8, R34, R27, R14 ;  /* 0x0000001b22087225 */ /* 0x000fc800078e000e */
[----:B------:R-:W-:Y:S02]  /*33b0*/  IMAD R11, R11, R34, RZ ;  /* 0x000000220b0b7224 */ /* 0x000fe400078e02ff */
[----:B------:R-:W-:Y:S02]  /*33c0*/  IMAD.MOV.U32 R15, RZ, RZ, R8 ;  /* 0x000000ffff0f7224 */ /* 0x000fe400078e0008 */
[----:B------:R-:W-:Y:S01]  /*33d0*/  IMAD R11, R35, R27, R11 ;  /* 0x0000001b230b7224 */ /* 0x000fe200078e020b */
[----:B------:R-:W-:Y:S01]  /*33e0*/  MOV R35, R25 ;  /* 0x0000001900237202 */ /* 0x000fe20000000f00 */
[----:B------:R-:W-:-:S03]  /*33f0*/  IMAD.MOV.U32 R34, RZ, RZ, R24 ;  /* 0x000000ffff227224 */ /* 0x000fc600078e0018 */
[----:B------:R-:W-:-:S07]  /*3400*/  IADD3 R11, PT, PT, R9, R11, RZ ;  /* 0x0000000b090b7210 */ /* 0x000fce0007ffe0ff */
.L_x_3124:
[----:B------:R-:W-:Y:S05]  /*3410*/  BSYNC.RECONVERGENT B1 ;  /* 0x0000000000017941 */ /* 0x000fea0003800200 */
.L_x_3122:
        /* <DEDUP_REMOVED lines=37> */
.L_x_3126:
        /* <DEDUP_REMOVED lines=17> */
.L_x_3127:
[----:B------:R-:W-:Y:S05]  /*3780*/  BSYNC.RECONVERGENT B1 ;  /* 0x0000000000017941 */ /* 0x000fea0003800200 */
.L_x_3125:
        /* <DEDUP_REMOVED lines=38> */
.L_x_3129:
[----:B------:R-:W-:Y:S01]  /*39f0*/  IMAD.MOV.U32 R26, RZ, RZ, R34 ;  /* 0x000000ffff1a7224 */ /* 0x000fe200078e0022 */
[----:B------:R-:W-:Y:S01]  /*3a00*/  MOV R11, R35 ;  /* 0x00000023000b7202 */ /* 0x000fe20000000f00 */
[----:B------:R-:W-:Y:S01]  /*3a10*/  IMAD.MOV.U32 R10, RZ, RZ, R36 ;  /* 0x000000ffff0a7224 */ /* 0x000fe200078e0024 */
[----:B------:R-:W-:Y:S02]  /*3a20*/  MOV R9, R37 ;  /* 0x0000002500097202 */ /* 0x000fe40000000f00 */
[----:B------:R-:W-:-:S07]  /*3a30*/  MOV R8, 0x3a50 ;  /* 0x00003a5000087802 */ /* 0x000fce0000000f00 */
[----:B-1----:R-:W-:Y:S05]  /*3a40*/  CALL.REL.NOINC `($__internal_70_$__cuda_sm20_div_s64) ;  /* 0x0000002c00e07944 */ /* 0x002fea0003c00000 */
        /* <DEDUP_REMOVED lines=11> */
.L_x_3130:
[----:B------:R-:W-:Y:S05]  /*3b00*/  BSYNC.RECONVERGENT B1 ;  /* 0x0000000000017941 */ /* 0x000fea0003800200 */
.L_x_3128:
        /* <DEDUP_REMOVED lines=37> */
.L_x_3132:
        /* <DEDUP_REMOVED lines=17> */
.L_x_3133:
[----:B------:R-:W-:Y:S05]  /*3e70*/  BSYNC.RECONVERGENT B1 ;  /* 0x0000000000017941 */ /* 0x000fea0003800200 */
.L_x_3131:
        /* <DEDUP_REMOVED lines=38> */
.L_x_3135:
        /* <DEDUP_REMOVED lines=17> */
.L_x_3136:
[----:B------:R-:W-:Y:S05]  /*41f0*/  BSYNC.RECONVERGENT B1 ;  /* 0x0000000000017941 */ /* 0x000fea0003800200 */
.L_x_3134:
        /* <DEDUP_REMOVED lines=38> */
.L_x_3138:
        /* <DEDUP_REMOVED lines=17> */
.L_x_3139:
[----:B------:R-:W-:Y:S05]  /*4570*/  BSYNC.RECONVERGENT B1 ;  /* 0x0000000000017941 */ /* 0x000fea0003800200 */
.L_x_3137:
        /* <DEDUP_REMOVED lines=37> */
.L_x_3141:
        /* <DEDUP_REMOVED lines=17> */
.L_x_3142:
[----:B------:R-:W-:Y:S05]  /*48e0*/  BSYNC.RECONVERGENT B1 ;  /* 0x0000000000017941 */ /* 0x000fea0003800200 */
.L_x_3140:
        /* <DEDUP_REMOVED lines=37> */
.L_x_3144:
        /* <DEDUP_REMOVED lines=17> */
.L_x_3145:
[----:B------:R-:W-:Y:S05]  /*4c50*/  BSYNC.RECONVERGENT B1 ;  /* 0x0000000000017941 */ /* 0x000fea0003800200 */
.L_x_3143:
        /* <DEDUP_REMOVED lines=12> */
.L_x_3121:
        /* <DEDUP_REMOVED lines=37> */
.L_x_3149:
[----:B------:R-:W-:Y:S01]  /*4f70*/  IMAD.MOV.U32 R26, RZ, RZ, R14 ;  /* 0x000000ffff1a7224 */ /* 0x000fe200078e000e */
[----:B------:R-:W-:Y:S01]  /*4f80*/  MOV R11, R13 ;  /* 0x0000000d000b7202 */ /* 0x000fe20000000f00 */
[----:B------:R-:W-:Y:S01]  /*4f90*/  IMAD.MOV.U32 R10, RZ, RZ, R16 ;  /* 0x000000ffff0a7224 */ /* 0x000fe200078e0010 */
[----:B------:R-:W-:Y:S02]  /*4fa0*/  MOV R9, R17 ;  /* 0x0000001100097202 */ /* 0x000fe40000000f00 */
[----:B------:R-:W-:-:S07]  /*4fb0*/  MOV R8, 0x4fd0 ;  /* 0x00004fd000087802 */ /* 0x000fce0000000f00 */
[----:B------:R-:W-:Y:S05]  /*4fc0*/  CALL.REL.NOINC `($__internal_70_$__cuda_sm20_div_s64) ;  /* 0x0000001800807944 */ /* 0x000fea0003c00000 */
[----:B------:R-:W-:Y:S02]  /*4fd0*/  IADD3 R15, P0, PT, RZ, -R24, RZ ;  /* 0x80000018ff0f7210 */ /* 0x000fe40007f1e0ff */
[----:B------:R-:W-:Y:S01]  /*4fe0*/  MOV R12, R14 ;  /* 0x0000000e000c7202 */ /* 0x000fe20000000f00 */
[----:B------:R-:W-:Y:S02]  /*4ff0*/  IMAD.MOV.U32 R14, RZ, RZ, R24 ;  /* 0x000000ffff0e7224 */ /* 0x000fe400078e0018 */
[----:B------:R-:W-:Y:S02]  /*5000*/  IMAD.X R11, RZ, RZ, ~R25, P0 ;  /* 0x000000ffff0b7224 */ /* 0x000fe400000e0e19 */
[----:B------:R-:W-:-:S04]  /*5010*/  IMAD.WIDE.U32 R8, R16, R15, R12 ;  /* 0x0000000f10087225 */ /* 0x000fc800078e000c */
[----:B------:R-:W-:-:S04]  /*5020*/  IMAD R11, R11, R16, RZ ;  /* 0x000000100b0b7224 */ /* 0x000fc800078e02ff */
[----:B------:R-:W-:Y:S01]  /*5030*/  IMAD R11, R17, R15, R11 ;  /* 0x0000000f110b7224 */ /* 0x000fe200078e020b */
[----:B------:R-:W-:Y:S01]  /*5040*/  MOV R15, R25 ;  /* 0x00000019000f7202 */ /* 0x000fe20000000f00 */
[----:B------:R-:W-:-:S03]  /*5050*/  IMAD.MOV.U32 R17, RZ, RZ, R8 ;  /* 0x000000ffff117224 */ /* 0x000fc600078e0008 */
[----:B------:R-:W-:-:S07]  /*5060*/  IADD3 R11, PT, PT, R9, R11, RZ ;  /* 0x0000000b090b7210 */ /* 0x000fce0007ffe0ff */
.L_x_3150:
[----:B------:R-:W-:Y:S05]  /*5070*/  BSYNC.RECONVERGENT B1 ;  /* 0x0000000000017941 */ /* 0x000fea0003800200 */
.L_x_3148:
        /* <DEDUP_REMOVED lines=38> */
.L_x_3152:
        /* <DEDUP_REMOVED lines=17> */
.L_x_3153:
[----:B------:R-:W-:Y:S05]  /*53f0*/  BSYNC.RECONVERGENT B1 ;  /* 0x0000000000017941 */ /* 0x000fea0003800200 */
.L_x_3151:
        /* <DEDUP_REMOVED lines=40> */
.L_x_3155:
[----:B------:R-:W-:Y:S01]  /*5680*/  MOV R26, R12 ;  /* 0x0000000c001a7202 */ /* 0x000fe20000000f00 */
[----:B------:R-:W-:Y:S01]  /*5690*/  IMAD.MOV.U32 R11, RZ, RZ, R13 ;  /* 0x000000ffff0b7224 */ /* 0x000fe200078e000d */
[----:B------:R-:W-:Y:S02]  /*56a0*/  MOV R10, R14 ;  /* 0x0000000e000a7202 */ /* 0x000fe40000000f00 */
[----:B------:R-:W-:Y:S02]  /*56b0*/  MOV R9, R15 ;  /* 0x0000000f00097202 */ /* 0x000fe40000000f00 */
[----:B------:R-:W-:-:S07]  /*56c0*/  MOV R8, 0x56e0 ;  /* 0x000056e000087802 */ /* 0x000fce0000000f00 */
[----:B------:R-:W-:Y:S05]  /*56d0*/  CALL.REL.NOINC `($__internal_70_$__cuda_sm20_div_s64) ;  /* 0x0000001000bc7944 */ /* 0x000fea0003c00000 */
        /* <DEDUP_REMOVED lines=11> */
.L_x_3156:
[----:B------:R-:W-:Y:S05]  /*5790*/  BSYNC.RECONVERGENT B1 ;  /* 0x0000000000017941 */ /* 0x000fea0003800200 */
.L_x_3154:
        /* <DEDUP_REMOVED lines=40> */
.L_x_3158:
        /* <DEDUP_REMOVED lines=17> */
.L_x_3159:
[----:B------:R-:W-:Y:S05]  /*5b30*/  BSYNC.RECONVERGENT B1 ;  /* 0x0000000000017941 */ /* 0x000fea0003800200 */
.L_x_3157:
        /* <DEDUP_REMOVED lines=9> */
.L_x_3147:
        /* <DEDUP_REMOVED lines=35> */
.L_x_3162:
[----:B------:R-:W-:Y:S01]  /*5e00*/  MOV R26, R14 ;  /* 0x0000000e001a7202 */ /* 0x000fe20000000f00 */
[----:B------:R-:W-:Y:S01]  /*5e10*/  IMAD.MOV.U32 R10, RZ, RZ, R16 ;  /* 0x000000ffff0a7224 */ /* 0x000fe200078e0010 */
[----:B------:R-:W-:Y:S02]  /*5e20*/  MOV R11, R13 ;  /* 0x0000000d000b7202 */ /* 0x000fe40000000f00 */
[----:B------:R-:W-:Y:S02]  /*5e30*/  MOV R9, R17 ;  /* 0x0000001100097202 */ /* 0x000fe40000000f00 */
[----:B------:R-:W-:-:S07]  /*5e40*/  MOV R8, 0x5e60 ;  /* 0x00005e6000087802 */ /* 0x000fce0000000f00 */
[----:B------:R-:W-:Y:S05]  /*5e50*/  CALL.REL.NOINC `($__internal_70_$__cuda_sm20_div_s64) ;  /* 0x0000000800dc7944 */ /* 0x000fea0003c00000 */
        /* <DEDUP_REMOVED lines=10> */
.L_x_3163:
[----:B------:R-:W-:Y:S05]  /*5f00*/  BSYNC.RECONVERGENT B1 ;  /* 0x0000000000017941 */ /* 0x000fea0003800200 */
.L_x_3161:
        /* <DEDUP_REMOVED lines=39> */
.L_x_3165:
        /* <DEDUP_REMOVED lines=17> */
.L_x_3166:
[----:B------:R-:W-:Y:S05]  /*6290*/  BSYNC.RECONVERGENT B1 ;  /* 0x0000000000017941 */ /* 0x000fea0003800200 */
.L_x_3164:
        /* <DEDUP_REMOVED lines=9> */
.L_x_3160:
        /* <DEDUP_REMOVED lines=31> */
.L_x_3168:
[----:B------:R-:W-:Y:S02]  /*6520*/  MOV R15, R23 ;  /* 0x00000017000f7202 */ /* 0x000fe40000000f00 */
[----:B------:R-:W-:Y:S02]  /*6530*/  MOV R23, R13 ;  /* 0x0000000d00177202 */ /* 0x000fe40000000f00 */
[----:B------:R-:W-:-:S07]  /*6540*/  MOV R24, 0x6560 ;  /* 0x0000656000187802 */ /* 0x000fce0000000f00 */
[----:B------:R-:W-:Y:S05]  /*6550*/  CALL.REL.NOINC `($__internal_71_$__cuda_sm20_rem_s64) ;  /* 0x0000000800687944 */ /* 0x000fea0003c00000 */
.L_x_3169:
[----:B------:R-:W-:Y:S05]  /*6560*/  BSYNC.RECONVERGENT B1 ;  /* 0x0000000000017941 */ /* 0x000fea0003800200 */
.L_x_3167:
[----:B------:R-:W0:Y:S02]  /*6570*/  LDC.64 R10, c[0x0][0x398] ;  /* 0x0000e600ff0a7b82 */ /* 0x000e240000000a00 */
[----:B0-----:R-:W-:-:S06]  /*6580*/  IMAD.WIDE.U32 R6, R7, 0x8, R10 ;  /* 0x0000000807067825 */ /* 0x001fcc00078e000a */
[----:B------:R-:W2:Y:S02]  /*6590*/  LDG.E.64 R6, desc[UR8][R6.64] ;  /* 0x0000000806067981 */ /* 0x000ea4000c1e1b00 */
[-C--:B--2---:R-:W-:Y:S02]  /*65a0*/  IMAD R3, R7, R8.reuse, RZ ;  /* 0x0000000807037224 */ /* 0x084fe400078e02ff */
[----:B------:R-:W-:-:S04]  /*65b0*/  IMAD.WIDE.U32 R4, R6, R8, R4 ;  /* 0x0000000806047225 */ /* 0x000fc800078e0004 */
[----:B------:R-:W-:-:S04]  /*65c0*/  IMAD R3, R6, R9, R3 ;  /* 0x0000000906037224 */ /* 0x000fc800078e0203 */
[----:B------:R-:W-:-:S07]  /*65d0*/  IMAD.IADD R5, R5, 0x1, R3 ;  /* 0x0000000105057824 */ /* 0x000fce00078e0203 */
.L_x_3120:
[----:B------:R-:W0:Y:S02]  /*65e0*/  LDCU.64 UR12, c[0x0][0x388] ;  /* 0x00007100ff0c77ac */ /* 0x000e240008000a00 */
[----:B0-----:R-:W-:-:S04]  /*65f0*/  IADD3 R4, P0, PT, R4, UR12, RZ ;  /* 0x0000000c04047c10 */ /* 0x001fc8000ff1e0ff */
[----:B------:R-:W-:-:S06]  /*6600*/  IADD3.X R5, PT, PT, R5, UR13, RZ, P0, !PT ;  /* 0x0000000d05057c10 */ /* 0x000fcc00087fe4ff */
[----:B------:R-:W2:Y:S04]  /*6610*/  LDG.E.U8 R5, desc[UR8][R4.64] ;  /* 0x0000000804057981 */ /* 0x000ea8000c1e1100 */
[----:B--2---:R1:W-:Y:S02]  /*6620*/  STS.U8 [R0+UR4], R5 ;  /* 0x0000000500007988 */ /* 0x0043e40008000004 */
.L_x_3119:
[----:B------:R-:W-:Y:S05]  /*6630*/  BSYNC.RECONVERGENT B0 ;  /* 0x0000000000007941 */ /* 0x000fea0003800200 */
.L_x_3071:
[----:B------:R-:W-:Y:S01]  /*6640*/  BAR.SYNC.DEFER_BLOCKING 0x0 ;  /* 0x0000000000007b1d */ /* 0x000fe20000010000 */
[----:B------:R-:W-:Y:S01]  /*6650*/  UISETP.GE.U32.AND UP0, UPT, UR5, 0x42, UPT ;  /* 0x000000420500788c */ /* 0x000fe2000bf06070 */
[----:B------:R-:W-:-:S08]  /*6660*/  ISETP.GT.U32.AND P1, PT, R0, 0x1f, PT ;  /* 0x0000001f0000780c */ /* 0x000fd00003f24070 */
[----:B------:R-:W-:Y:S05]  /*6670*/  BRA.U !UP0, `(.L_x_3170) ;  /* 0x0000000108287547 */ /* 0x000fea000b800000 */
.L_x_3171:
        /* <DEDUP_REMOVED lines=10> */
.L_x_3170:
[----:B------:R-:W-:Y:S05]  /*6720*/  @P1 EXIT ;  /* 0x000000000000194d */ /* 0x000fea0003800000 */
[----:B------:R-:W-:Y:S01]  /*6730*/  LDS.S8 R2, [R0+UR4] ;  /* 0x0000000400027984 */ /* 0x000fe20008000200 */
[----:B------:R-:W-:-:S03]  /*6740*/  ISETP.NE.AND P0, PT, R0, RZ, PT ;  /* 0x000000ff0000720c */ /* 0x000fc60003f05270 */
[----:B--2---:R-:W2:Y:S02]  /*6750*/  LDS.S8 R4, [R0+UR4+0x20] ;  /* 0x0000200400047984 */ /* 0x004ea40008000200 */
[----:B--2---:R-:W-:-:S04]  /*6760*/  VIMNMX.S16x2 R2, PT, PT, R2, R4, !PT ;  /* 0x0000000402027248 */ /* 0x004fc80007fe0300 */
[----:B0-----:R-:W-:-:S05]  /*6770*/  PRMT R3, R2, 0x7610, R3 ;  /* 0x0000761002037816 */ /* 0x001fca0000000003 */
[----:B------:R-:W-:Y:S04]  /*6780*/  STS.U8 [R0+UR4], R3 ;  /* 0x0000000300007988 */ /* 0x000fe80008000004 */
[----:B------:R-:W-:Y:S04]  /*6790*/  LDS.S8 R2, [R0+UR4] ;  /* 0x0000000400027984 */ /* 0x000fe80008000200 */
[----:B------:R-:W0:Y:S02]  /*67a0*/  LDS.S8 R4, [R0+UR4+0x10] ;  /* 0x0000100400047984 */ /* 0x000e240008000200 */
[----:B0-----:R-:W-:-:S04]  /*67b0*/  VIMNMX.S16x2 R2, PT, PT, R2, R4, !PT ;  /* 0x0000000402027248 */ /* 0x001fc80007fe0300 */
[----:B-1----:R-:W-:-:S05]  /*67c0*/  PRMT R5, R2, 0x7610, R5 ;  /* 0x0000761002057816 */ /* 0x002fca0000000005 */
        /* <DEDUP_REMOVED lines=32> */
        .weak           $__internal_70_$__cuda_sm20_div_s64
        .type           $__internal_70_$__cuda_sm20_div_s64,@function
        .size           $__internal_70_$__cuda_sm20_div_s64,($__internal_71_$__cuda_sm20_rem_s64 - $__internal_70_$__cuda_sm20_div_s64)
$__internal_70_$__cuda_sm20_div_s64:
        /* <DEDUP_REMOVED lines=82> */
[----:B------:R-:W-:Y:S06]  /*6ef0*/  RET.REL.NODEC R8 `(uncontiguous_reduce_i8) ;  /* 0xffffff9008407950 */ /* 0x000fec0003c3ffff */
        .weak           $__internal_71_$__cuda_sm20_rem_s64
        .type           $__internal_71_$__cuda_sm20_rem_s64,@function
        .size           $__internal_71_$__cuda_sm20_rem_s64,(.L_x_3512 - $__internal_71_$__cuda_sm20_rem_s64)
$__internal_71_$__cuda_sm20_rem_s64:
        /* <DEDUP_REMOVED lines=76> */
[----:B------:R-:W-:Y:S06]  /*73c0*/  RET.REL.NODEC R24 `(uncontiguous_reduce_i8) ;  /* 0xffffff8c180c7950 */ /* 0x000fec0003c3ffff */
.L_x_3172:
        /* <DEDUP_REMOVED lines=11> */
.L_x_3512:


//--------------------- .text.contiguous_reduce_i8 --------------------------
	.section	.text.contiguous_reduce_i8,"ax",@progbits
	.align	128
        .global         contiguous_reduce_i8
        .type           contiguous_reduce_i8,@function
        .size           contiguous_reduce_i8,(.L_x_3590 - contiguous_reduce_i8)
        .other          contiguous_reduce_i8,@"STO_CUDA_ENTRY STV_DEFAULT"
contiguous_reduce_i8:
.text.contiguous_reduce_i8:
        /* <DEDUP_REMOVED lines=38> */
.L_x_3174:
[----:B------:R-:W-:Y:S05]  /*0260*/  BSYNC.RECONVERGENT B0 ;  /* 0x0000000000007941 */ /* 0x000fea0003800200 */
.L_x_3173:
[----:B------:R-:W-:Y:S01]  /*0270*/  BAR.SYNC.DEFER_BLOCKING 0x0 ;  /* 0x0000000000007b1d */ /* 0x000fe20000010000 */
[----:B------:R-:W-:Y:S01]  /*0280*/  UISETP.GE.U32.AND UP0, UPT, UR5, 0x42, UPT ;  /* 0x000000420500788c */ /* 0x000fe2000bf06070 */
[----:B------:R-:W-:-:S08]  /*0290*/  VIADD R2, R0, UR4 ;  /* 0x0000000400027c36 */ /* 0x000fd00008000000 */
[----:B------:R-:W-:Y:S05]  /*02a0*/  BRA.U !UP0, `(.L_x_3175) ;  /* 0x0000000108287547 */ /* 0x000fea000b800000 */
.L_x_3176:
        /* <DEDUP_REMOVED lines=10> */
.L_x_3175:
[----:B------:R-:W-:Y:S05]  /*0350*/  @P1 EXIT ;  /* 0x000000000000194d */ /* 0x000fea0003800000 */
[----:B------:R-:W-:Y:S01]  /*0360*/  LDS.S8 R2, [R0+UR4] ;  /* 0x0000000400027984 */ /* 0x000fe20008000200 */
[----:B------:R-:W-:-:S03]  /*0370*/  ISETP.NE.AND P0, PT, R0, RZ, PT ;  /* 0x000000ff0000720c */ /* 0x000fc60003f05270 */
[----:B--2---:R-:W2:Y:S02]  /*0380*/  LDS.S8 R4, [R0+UR4+0x20] ;  /* 0x0000200400047984 */ /* 0x004ea40008000200 */
[----:B--2---:R-:W-:-:S04]  /*0390*/  VIMNMX.S16x2 R2, PT, PT, R2, R4, !PT ;  /* 0x0000000402027248 */ /* 0x004fc80007fe0300 */
[----:B01----:R-:W-:-:S05]  /*03a0*/  PRMT R3, R2, 0x7610, R3 ;  /* 0x0000761002037816 */ /* 0x003fca0000000003 */
        /* <DEDUP_REMOVED lines=37> */
.L_x_3177:
        /* <DEDUP_REMOVED lines=16> */
.L_x_3590:


//--------------------- .text.contiguous_reduce33_bool --------------------------
	.section	.text.contiguous_reduce33_bool,"ax",@progbits
	.align	128
        .global         contiguous_reduce33_bool
        .type           contiguous_reduce33_bool,@function
        .size           contiguous_reduce33_bool,(.L_x_3591 - contiguous_reduce33_bool)
        .other          contiguous_reduce33_bool,@"STO_CUDA_ENTRY STV_DEFAULT"
contiguous_reduce33_bool:
.text.contiguous_reduce33_bool:
        /* <DEDUP_REMOVED lines=35> */
[----:B------:R-:W-:Y:S02]  /*0230*/  VIADD R6, R10, 0xfffffffe ;  /* 0xfffffffe0a067836 */ /* 0x000fe40000000000 */
[----:B-1----:R-:W-:-:S03]  /*0240*/  VIADD R7, R0, UR4 ;  /* 0x0000000400077c36 */ /* 0x002fc60008000000 */
[----:B------:R-:W-:Y:S01]  /*0250*/  ISETP.GE.U32.AND P0, PT, R6, 0x7, PT ;  /* 0x000000070600780c */ /* 0x000fe20003f06070 */
[----:B------:R-:W-:Y:S02]  /*0260*/  VIADD R6, R10, 0xffffffff ;  /* 0xffffffff0a067836 */ /* 0x000fe40000000000 */
[----:B------:R-:W-:-:S03]  /*0270*/  IMAD.MOV.U32 R10, RZ, RZ, 0x1 ;  /* 0x00000001ff0a7424 */ /* 0x000fc600078e00ff */
[----:B0-----:R-:W-:-:S07]  /*0280*/  LOP3.LUT R8, R6, 0x7, RZ, 0xc0, !PT ;  /* 0x0000000706087812 */ /* 0x001fce00078ec0ff */
[----:B------:R-:W-:Y:S05]  /*0290*/  @!P0 BRA `(.L_x_3179) ;  /* 0x0000000000a48947 */ /* 0x000fea0003800000 */
[----:B------:R-:W0:Y:S01]  /*02a0*/  LDC R11, c[0x0][0x360] ;  /* 0x0000d800ff0b7b82 */ /* 0x000e220000000800 */
[----:B------:R-:W-:Y:S01]  /*02b0*/  LOP3.LUT R12, R6, 0xfffffff8, RZ, 0xc0, !PT ;  /* 0xfffffff8060c7812 */ /* 0x000fe200078ec0ff */
[----:B------:R-:W-:-:S04]  /*02c0*/  IMAD.MOV.U32 R9, RZ, RZ, RZ ;  /* 0x000000ffff097224 */ /* 0x000fc800078e00ff */
[----:B------:R-:W-:Y:S01]  /*02d0*/  IMAD.MOV R12, RZ, RZ, -R12 ;  /* 0x000000ffff0c7224 */ /* 0x000fe200078e0a0c */
[----:B0-----:R-:W-:-:S07]  /*02e0*/  IADD3 R10, PT, PT, R0, UR4, R11 ;  /* 0x00000004000a7c10 */ /* 0x001fce000fffe00b */
.L_x_3180:
[----:B------:R-:W4:Y:S01]  /*02f0*/  LDS.U8 R14, [R10] ;  /* 0x000000000a0e7984 */ /* 0x000f220000000000 */
[----:B------:R-:W-:Y:S02]  /*0300*/  VIADD R15, R10, UR8 ;  /* 0x000000080a0f7c36 */ /* 0x000fe40008000000 */
[----:B------:R-:W-:Y:S01]  /*0310*/  VIADD R12, R12, 0x8 ;  /* 0x000000080c0c7836 */ /* 0x000fe20000000000 */
[----:B------:R0:W1:Y:S01]  /*0320*/  LDS.U8 R16, [R10+UR8] ;  /* 0x000000080a107984 */ /* 0x0000620008000000 */
[----:B------:R-:W-:Y:S02]  /*0330*/  VIADD R17, R15, UR8 ;  /* 0x000000080f117c36 */ /* 0x000fe40008000000 */
[----:B------:R-:W-:Y:S01]  /*0340*/  VIADD R9, R9, 0x8 ;  /* 0x0000000809097836 */ /* 0x000fe20000000000 */
[----:B------:R5:W2:Y:S01]  /*0350*/  LDS.U8 R18, [R15+UR8] ;  /* 0x000000080f127984 */ /* 0x000aa20008000000 */
[----:B------:R-:W-:Y:S01]  /*0360*/  VIADD R19, R17, UR8 ;  /* 0x0000000811137c36 */ /* 0x000fe20008000000 */
[----:B------:R-:W-:-:S02]  /*0370*/  ISETP.NE.AND P1, PT, R12, RZ, PT ;  /* 0x000000ff0c00720c */ /* 0x000fc40003f25270 */
[----:B------:R-:W3:Y:S01]  /*0380*/  LDS.U8 R20, [R17+UR8] ;  /* 0x0000000811147984 */ /* 0x000ee20008000000 */
[----:B------:R-:W-:Y:S02]  /*0390*/  VIADD R21, R19, UR8 ;  /* 0x0000000813157c36 */ /* 0x000fe40008000000 */
[----:B0-----:R-:W-:Y:S01]  /*03a0*/  IMAD R10, R11, 0x8, R10 ;  /* 0x000000080b0a7824 */ /* 0x001fe200078e020a */
[----:B------:R-:W0:Y:S04]  /*03b0*/  LDS.U8 R22, [R19+UR8] ;  /* 0x0000000813167984 */ /* 0x000e280008000000 */
[----:B------:R-:W0:Y:S01]  /*03c0*/  LDS.U8 R24, [R21+UR8] ;  /* 0x0000000815187984 */ /* 0x000e220008000000 */
[----:B----4-:R-:W-:Y:S01]  /*03d0*/  LOP3.LUT P0, RZ, R14, 0xff, R13, 0xc8, !PT ;  /* 0x000000ff0eff7812 */ /* 0x010fe2000780c80d */
[----:B------:R-:W-:-:S03]  /*03e0*/  VIADD R14, R21, UR8 ;  /* 0x00000008150e7c36 */ /* 0x000fc60008000000 */
[----:B------:R-:W-:Y:S01]  /*03f0*/  SEL R13, RZ, 0x1, !P0 ;  /* 0x00000001ff0d7807 */ /* 0x000fe20004000000 */
[----:B-----5:R-:W-:-:S03]  /*0400*/  VIADD R15, R14, UR8 ;  /* 0x000000080e0f7c36 */ /* 0x020fc60008000000 */
[----:B-1----:R-:W-:Y:S02]  /*0410*/  LOP3.LUT P0, RZ, R16, 0xff, R13, 0xc8, !PT ;  /* 0x000000ff10ff7812 */ /* 0x002fe4000780c80d */
[----:B------:R-:W1:Y:S02]  /*0420*/  LDS.U8 R16, [R14+UR8] ;  /* 0x000000080e107984 */ /* 0x000e640008000000 */
[----:B------:R-:W-:-:S04]  /*0430*/  SEL R13, RZ, 0x1, !P0 ;  /* 0x00000001ff0d7807 */ /* 0x000fc80004000000 */
[----:B--2---:R-:W-:Y:S02]  /*0440*/  LOP3.LUT P0, RZ, R18, 0xff, R13, 0xc8, !PT ;  /* 0x000000ff12ff7812 */ /* 0x004fe4000780c80d */
[----:B------:R-:W2:Y:S02]  /*0450*/  LDS.U8 R18, [R15+UR8] ;  /* 0x000000080f127984 */ /* 0x000ea40008000000 */
[----:B------:R-:W-:-:S04]  /*0460*/  SEL R13, RZ, 0x1, !P0 ;  /* 0x00000001ff0d7807 */ /* 0x000fc80004000000 */
[----:B---3--:R-:W-:-:S04]  /*0470*/  LOP3.LUT P0, RZ, R20, 0xff, R13, 0xc8, !PT ;  /* 0x000000ff14ff7812 */ /* 0x008fc8000780c80d */
[----:B------:R-:W-:-:S04]  /*0480*/  SEL R13, RZ, 0x1, !P0 ;  /* 0x00000001ff0d7807 */ /* 0x000fc80004000000 */
[----:B0-----:R-:W-:-:S04]  /*0490*/  LOP3.LUT P0, RZ, R22, 0xff, R13, 0xc8, !PT ;  /* 0x000000ff16ff7812 */ /* 0x001fc8000780c80d */
[----:B------:R-:W-:-:S04]  /*04a0*/  SEL R13, RZ, 0x1, !P0 ;  /* 0x00000001ff0d7807 */ /* 0x000fc80004000000 */
[----:B------:R-:W-:-:S04]  /*04b0*/  LOP3.LUT P0, RZ, R24, 0xff, R13, 0xc8, !PT ;  /* 0x000000ff18ff7812 */ /* 0x000fc8000780c80d */
[----:B------:R-:W-:-:S04]  /*04c0*/  SEL R13, RZ, 0x1, !P0 ;  /* 0x00000001ff0d7807 */ /* 0x000fc80004000000 */
[----:B-1----:R-:W-:-:S04]  /*04d0*/  LOP3.LUT P0, RZ, R16, 0xff, R13, 0xc8, !PT ;  /* 0x000000ff10ff7812 */ /* 0x002fc8000780c80d */
[----:B------:R-:W-:-:S04]  /*04e0*/  SEL R13, RZ, 0x1, !P0 ;  /* 0x00000001ff0d7807 */ /* 0x000fc80004000000 */
[----:B--2---:R-:W-:-:S04]  /*04f0*/  LOP3.LUT P0, RZ, R18, 0xff, R13, 0xc8, !PT ;  /* 0x000000ff12ff7812 */ /* 0x004fc8000780c80d */
[----:B------:R-:W-:Y:S01]  /*0500*/  SEL R13, RZ, 0x1, !P0 ;  /* 0x00000001ff0d7807 */ /* 0x000fe20004000000 */
[----:B------:R-:W-:Y:S08]  /*0510*/  @P1 BRA `(.L_x_3180) ;  /* 0xfffffffc00741947 */ /* 0x000ff0000383ffff */
[----:B------:R-:W-:-:S07]  /*0520*/  VIADD R10, R9, 0x1 ;  /* 0x00000001090a7836 */ /* 0x000fce0000000000 */
.L_x_3179:
[----:B------:R-:W-:-:S13]  /*0530*/  ISETP.NE.AND P0, PT, R8, RZ, PT ;  /* 0x000000ff0800720c */ /* 0x000fda0003f05270 */
[----:B------:R-:W-:Y:S05]  /*0540*/  @!P0 BRA `(.L_x_3181) ;  /* 0x0000000000988947 */ /* 0x000fea0003800000 */
[----:B------:R-:W-:Y:S02]  /*0550*/  ISETP.GE.U32.AND P1, PT, R8, 0x4, PT ;  /* 0x000000040800780c */ /* 0x000fe40003f26070 */
[----:B------:R-:W-:-:S04]  /*0560*/  LOP3.LUT R17, R6, 0x3, RZ, 0xc0, !PT ;  /* 0x0000000306117812 */ /* 0x000fc800078ec0ff */
[----:B------:R-:W-:-:S07]  /*0570*/  ISETP.NE.AND P0, PT, R17, RZ, PT ;  /* 0x000000ff1100720c */ /* 0x000fce0003f05270 */
[----:B------:R-:W-:Y:S06]  /*0580*/  @!P1 BRA `(.L_x_3182) ;  /* 0x0000000000409947 */ /* 0x000fec0003800000 */
[C---:B------:R-:W-:Y:S02]  /*0590*/  IMAD R8, R10.reuse, UR8, R7 ;  /* 0x000000080a087c24 */ /* 0x040fe4000f8e0207 */
[----:B------:R-:W-:Y:S02]  /*05a0*/  VIADD R10, R10, 0x4 ;  /* 0x000000040a0a7836 */ /* 0x000fe40000000000 */
[----:B------:R-:W-:Y:S01]  /*05b0*/  VIADD R11, R8, UR8 ;  /* 0x00000008080b7c36 */ /* 0x000fe20008000000 */
[----:B------:R-:W4:Y:S03]  /*05c0*/  LDS.U8 R12, [R8] ;  /* 0x00000000080c7984 */ /* 0x000f260000000000 */
[----:B------:R-:W-:Y:S01]  /*05d0*/  VIADD R15, R11, UR8 ;  /* 0x000000080b0f7c36 */ /* 0x000fe20008000000 */
[----:B------:R-:W0:Y:S04]  /*05e0*/  LDS.U8 R14, [R8+UR8] ;  /* 0x00000008080e7984 */ /* 0x000e280008000000 */
[----:B------:R-:W1:Y:S04]  /*05f0*/  LDS.U8 R16, [R11+UR8] ;  /* 0x000000080b107984 */ /* 0x000e680008000000 */
[----:B------:R-:W5:Y:S01]  /*0600*/  LDS.U8 R18, [R15+UR8] ;  /* 0x000000080f127984 */ /* 0x000f620008000000 */
[----:B----4-:R-:W-:-:S04]  /*0610*/  LOP3.LUT P1, RZ, R12, 0xff, R13, 0xc8, !PT ;  /* 0x000000ff0cff7812 */ /* 0x010fc8000782c80d */
[----:B------:R-:W-:-:S04]  /*0620*/  SEL R9, RZ, 0x1, !P1 ;  /* 0x00000001ff097807 */ /* 0x000fc80004800000 */
[----:B0-----:R-:W-:-:S04]  /*0630*/  LOP3.LUT P1, RZ, R14, 0xff, R9, 0xc8, !PT ;  /* 0x000000ff0eff7812 */ /* 0x001fc8000782c809 */
[----:B------:R-:W-:-:S04]  /*0640*/  SEL R9, RZ, 0x1, !P1 ;  /* 0x00000001ff097807 */ /* 0x000fc80004800000 */
[----:B-1----:R-:W-:-:S04]  /*0650*/  LOP3.LUT P1, RZ, R16, 0xff, R9, 0xc8, !PT ;  /* 0x000000ff10ff7812 */ /* 0x002fc8000782c809 */
[----:B------:R-:W-:-:S04]  /*0660*/  SEL R9, RZ, 0x1, !P1 ;  /* 0x00000001ff097807 */ /* 0x000fc80004800000 */
[----:B-----5:R-:W-:-:S04]  /*0670*/  LOP3.LUT P1, RZ, R18, 0xff, R9, 0xc8, !PT ;  /* 0x000000ff12ff7812 */ /* 0x020fc8000782c809 */
[----:B------:R-:W-:-:S09]  /*0680*/  SEL R13, RZ, 0x1, !P1 ;  /* 0x00000001ff0d7807 */ /* 0x000fd20004800000 */
.L_x_3182:
[----:B------:R-:W-:Y:S05]  /*0690*/  @!P0 BRA `(.L_x_3181) ;  /* 0x0000000000448947 */ /* 0x000fea0003800000 */
[----:B------:R-:W-:Y:S02]  /*06a0*/  ISETP.NE.AND P1, PT, R17, 0x1, PT ;  /* 0x000000011100780c */ /* 0x000fe40003f25270 */
[----:B------:R-:W-:-:S04]  /*06b0*/  LOP3.LUT R6, R6, 0x1, RZ, 0xc0, !PT ;  /* 0x0000000106067812 */ /* 0x000fc800078ec0ff */
[----:B------:R-:W-:-:S07]  /*06c0*/  ISETP.NE.U32.AND P0, PT, R6, 0x1, PT ;  /* 0x000000010600780c */ /* 0x000fce0003f05070 */
[----:B------:R-:W-:Y:S06]  /*06d0*/  @!P1 BRA `(.L_x_3183) ;  /* 0x0000000000209947 */ /* 0x000fec0003800000 */
[C---:B------:R-:W-:Y:S02]  /*06e0*/  IMAD R6, R10.reuse, UR8, R7 ;  /* 0x000000080a067c24 */ /* 0x040fe4000f8e0207 */
[----:B------:R-:W-:-:S03]  /*06f0*/  VIADD R10, R10, 0x2 ;  /* 0x000000020a0a7836 */ /* 0x000fc60000000000 */
[----:B------:R-:W4:Y:S04]  /*0700*/  LDS.U8 R8, [R6] ;  /* 0x0000000006087984 */ /* 0x000f280000000000 */
[----:B------:R-:W0:Y:S01]  /*0710*/  LDS.U8 R9, [R6+UR8] ;  /* 0x0000000806097984 */ /* 0x000e220008000000 */
[----:B----4-:R-:W-:-:S04]  /*0720*/  LOP3.LUT P1, RZ, R8, 0xff, R13, 0xc8, !PT ;  /* 0x000000ff08ff7812 */ /* 0x010fc8000782c80d */
[----:B------:R-:W-:-:S04]  /*0730*/  SEL R8, RZ, 0x1, !P1 ;  /* 0x00000001ff087807 */ /* 0x000fc80004800000 */
[----:B0-----:R-:W-:-:S04]  /*0740*/  LOP3.LUT P1, RZ, R9, 0xff, R8, 0xc8, !PT ;  /* 0x000000ff09ff7812 */ /* 0x001fc8000782c808 */
[----:B------:R-:W-:-:S09]  /*0750*/  SEL R13, RZ, 0x1, !P1 ;  /* 0x00000001ff0d7807 */ /* 0x000fd20004800000 */
.L_x_3183:
[----:B------:R-:W-:-:S05]  /*0760*/  @!P0 IMAD R7, R10, UR8, R7 ;  /* 0x000000080a078c24 */ /* 0x000fca000f8e0207 */
[----:B------:R-:W4:Y:S02]  /*0770*/  @!P0 LDS.U8 R6, [R7] ;  /* 0x0000000007068984 */ /* 0x000f240000000000 */
[----:B----4-:R-:W-:-:S04]  /*0780*/  @!P0 LOP3.LUT P1, RZ, R6, 0xff, R13, 0xc8, !PT ;  /* 0x000000ff06ff8812 */ /* 0x010fc8000782c80d */
[----:B------:R-:W-:-:S04]  /*0790*/  @!P0 SEL R6, RZ, 0x1, !P1 ;  /* 0x00000001ff068807 */ /* 0x000fc80004800000 */
[----:B------:R-:W-:-:S07]  /*07a0*/  @!P0 PRMT R13, R6, 0x7610, R13 ;  /* 0x00007610060d8816 */ /* 0x000fce000000000d */
.L_x_3181:
[----:B----4-:R4:W-:Y:S02]  /*07b0*/  STS.U8 [R0+UR4], R13 ;  /* 0x0000000d00007988 */ /* 0x0109e40008000004 */
.L_x_3178:
        /* <DEDUP_REMOVED lines=8> */
.L_x_3184:
        /* <DEDUP_REMOVED lines=12> */
.L_x_3591:


//--------------------- .text.contiguous_reduce3_bool --------------------------
	.section	.text.contiguous_reduce3_bool,"ax",@progbits
	.align	128
        .global         contiguous_reduce3_bool
        .type           contiguous_reduce3_bool,@function
        .size           contiguous_reduce3_bool,(.L_x_3514 - contiguous_reduce3_bool)
        .other          contiguous_reduce3_bool,@"STO_CUDA_ENTRY STV_DEFAULT"
contiguous_reduce3_bool:
.text.contiguous_reduce3_bool:
        /* <DEDUP_REMOVED lines=42> */
.L_x_3203:
        /* <DEDUP_REMOVED lines=27> */
.L_x_3187:
[----:B------:R-:W-:Y:S01]  /*0450*/  MOV R30, R32 ;  /* 0x00000020001e7202 */ /* 0x000fe20000000f00 */
[----:B------:R-:W-:Y:S01]  /*0460*/  IMAD.MOV.U32 R0, RZ, RZ, R36 ;  /* 0x000000ffff007224 */ /* 0x000fe200078e0024 */
[----:B------:R-:W-:Y:S02]  /*0470*/  MOV R3, R37 ;  /* 0x0000002500037202 */ /* 0x000fe40000000f00 */
[----:B------:R-:W-:-:S07]  /*0480*/  MOV R8, 0x4a0 ;  /* 0x000004a000087802 */ /* 0x000fce0000000f00 */
[----:B01-3--:R-:W-:Y:S05]  /*0490*/  CALL.REL.NOINC `($__internal_72_$__cuda_sm20_div_s64) ;  /* 0x0000003000d87944 */ /* 0x00bfea0003c00000 */
        /* <DEDUP_REMOVED lines=9> */
.L_x_3188:
        /* <DEDUP_REMOVED lines=33> */
.L_x_3189:
[----:B------:R-:W-:Y:S01]  /*0740*/  IMAD.MOV.U32 R0, RZ, RZ, R36 ;  /* 0x000000ffff007224 */ /* 0x000fe200078e0024 */
[----:B------:R-:W-:Y:S02]  /*0750*/  MOV R3, R37 ;  /* 0x0000002500037202 */ /* 0x000fe40000000f00 */
[----:B------:R-:W-:-:S07]  /*0760*/  MOV R8, 0x780 ;  /* 0x0000078000087802 */ /* 0x000fce0000000f00 */
[----:B---3--:R-:W-:Y:S05]  /*0770*/  CALL.REL.NOINC `($__internal_72_$__cuda_sm20_div_s64) ;  /* 0x0000003000207944 */ /* 0x008fea0003c00000 */
        /* <DEDUP_REMOVED lines=10> */
.L_x_3190:
        /* <DEDUP_REMOVED lines=34> */
.L_x_3191:
[----:B------:R-:W-:Y:S01]  /*0a40*/  IMAD.MOV.U32 R30, RZ, RZ, R28 ;  /* 0x000000ffff1e7224 */ /* 0x000fe200078e001c */
[----:B------:R-:W-:Y:S01]  /*0a50*/  MOV R0, R36 ;  /* 0x0000002400007202 */ /* 0x000fe20000000f00 */
[----:B------:R-:W-:Y:S01]  /*0a60*/  IMAD.MOV.U32 R3, RZ, RZ, R37 ;  /* 0x000000ffff037224 */ /* 0x000fe200078e0025 */
[----:B------:R-:W-:-:S07]  /*0a70*/  MOV R8, 0xa90 ;  /* 0x00000a9000087802 */ /* 0x000fce0000000f00 */
[----:B---3--:R-:W-:Y:S05]  /*0a80*/  CALL.REL.NOINC `($__internal_72_$__cuda_sm20_div_s64) ;  /* 0x0000002c005c7944 */ /* 0x008fea0003c00000 */
        /* <DEDUP_REMOVED lines=10> */
.L_x_3192:
        /* <DEDUP_REMOVED lines=33> */
.L_x_3193:
[----:B------:R-:W-:Y:S01]  /*0d40*/  IMAD.MOV.U32 R0, RZ, RZ, R36 ;  /* 0x000000ffff007224 */ /* 0x000fe200078e0024 */
[----:B------:R-:W-:Y:S02]  /*0d50*/  MOV R3, R37 ;  /* 0x0000002500037202 */ /* 0x000fe40000000f00 */
[----:B------:R-:W-:-:S07]  /*0d60*/  MOV R8, 0xd80 ;  /* 0x00000d8000087802 */ /* 0x000fce0000000f00 */
[----:B---3--:R-:W-:Y:S05]  /*0d70*/  CALL.REL.NOINC `($__internal_72_$__cuda_sm20_div_s64) ;  /* 0x0000002800a07944 */ /* 0x008fea0003c00000 */
        /* <DEDUP_REMOVED lines=9> */
.L_x_3194:
        /* <DEDUP_REMOVED lines=34> */
.L_x_3195:
[----:B------:R-:W-:Y:S01]  /*1030*/  MOV R30, R28 ;  /* 0x0000001c001e7202 */ /* 0x000fe20000000f00 */
        /* <DEDUP_REMOVED lines=13> */
.L_x_3196:
        /* <DEDUP_REMOVED lines=34> */
.L_x_3197:
        /* <DEDUP_REMOVED lines=14> */
.L_x_3198:
        /* <DEDUP_REMOVED lines=34> */
.L_x_3199:
[----:B------:R-:W-:Y:S01]  /*1630*/  MOV R30, R28 ;  /* 0x0000001c001e7202 */ /* 0x000fe20000000f00 */
        /* <DEDUP_REMOVED lines=14> */
.L_x_3200:
        /* <DEDUP_REMOVED lines=34> */
.L_x_3201:
[----:B------:R-:W-:Y:S01]  /*1940*/  IMAD.MOV.U32 R0, RZ, RZ, R36 ;  /* 0x000000ffff007224 */ /* 0x000fe200078e0024 */
[----:B------:R-:W-:Y:S02]  /*1950*/  MOV R3, R37 ;  /* 0x0000002500037202 */ /* 0x000fe40000000f00 */
[----:B------:R-:W-:-:S07]  /*1960*/  MOV R8, 0x1980 ;  /* 0x0000198000087802 */ /* 0x000fce0000000f00 */
[----:B---3--:R-:W-:Y:S05]  /*1970*/  CALL.REL.NOINC `($__internal_72_$__cuda_sm20_div_s64) ;  /* 0x0000001c00a07944 */ /* 0x008fea0003c00000 */
        /* <DEDUP_REMOVED lines=9> */
.L_x_3202:
        /* <DEDUP_REMOVED lines=13> */
.L_x_3186:
        /* <DEDUP_REMOVED lines=33> */
.L_x_3205:
[----:B------:R-:W-:Y:S01]  /*1cf0*/  MOV R30, R32 ;  /* 0x00000020001e7202 */ /* 0x000fe20000000f00 */
[----:B------:R-:W-:Y:S01]  /*1d00*/  IMAD.MOV.U32 R0, RZ, RZ, R16 ;  /* 0x000000ffff007224 */ /* 0x000fe200078e0010 */
[----:B------:R-:W-:Y:S02]  /*1d10*/  MOV R3, R17 ;  /* 0x0000001100037202 */ /* 0x000fe40000000f00 */
[----:B------:R-:W-:-:S07]  /*1d20*/  MOV R8, 0x1d40 ;  /* 0x00001d4000087802 */ /* 0x000fce0000000f00 */
[----:B------:R-:W-:Y:S05]  /*1d30*/  CALL.REL.NOINC `($__internal_72_$__cuda_sm20_div_s64) ;  /* 0x0000001800b07944 */ /* 0x000fea0003c00000 */
        /* <DEDUP_REMOVED lines=9> */
.L_x_3206:
        /* <DEDUP_REMOVED lines=35> */
.L_x_3207:
        /* <DEDUP_REMOVED lines=13> */
.L_x_3208:
        /* <DEDUP_REMOVED lines=36> */
.L_x_3209:
[----:B------:R-:W-:Y:S01]  /*2310*/  MOV R30, R20 ;  /* 0x00000014001e7202 */ /* 0x000fe20000000f00 */
[----:B------:R-:W-:Y:S01]  /*2320*/  IMAD.MOV.U32 R0, RZ, RZ, R18 ;  /* 0x000000ffff007224 */ /* 0x000fe200078e0012 */
[----:B------:R-:W-:Y:S02]  /*2330*/  MOV R3, R19 ;  /* 0x0000001300037202 */ /* 0x000fe40000000f00 */
[----:B------:R-:W-:-:S07]  /*2340*/  MOV R8, 0x2360 ;  /* 0x0000236000087802 */ /* 0x000fce0000000f00 */
[----:B------:R-:W-:Y:S05]  /*2350*/  CALL.REL.NOINC `($__internal_72_$__cuda_sm20_div_s64) ;  /* 0x0000001400287944 */ /* 0x000fea0003c00000 */
        /* <DEDUP_REMOVED lines=10> */
.L_x_3210:
        /* <DEDUP_REMOVED lines=37> */
.L_x_3211:
[----:B------:R-:W-:Y:S01]  /*2650*/  MOV R0, R18 ;  /* 0x0000001200007202 */ /* 0x000fe20000000f00 */
[----:B------:R-:W-:Y:S01]  /*2660*/  IMAD.MOV.U32 R3, RZ, RZ, R19 ;  /* 0x000000ffff037224 */ /* 0x000fe200078e0013 */
[----:B------:R-:W-:-:S07]  /*2670*/  MOV R8, 0x2690 ;  /* 0x0000269000087802 */ /* 0x000fce0000000f00 */
[----:B------:R-:W-:Y:S05]  /*2680*/  CALL.REL.NOINC `($__internal_72_$__cuda_sm20_div_s64) ;  /* 0x00000010005c7944 */ /* 0x000fea0003c00000 */
        /* <DEDUP_REMOVED lines=8> */
.L_x_3212:
        /* <DEDUP_REMOVED lines=10> */
.L_x_3204:
        /* <DEDUP_REMOVED lines=31> */
.L_x_3214:
[----:B------:R-:W-:Y:S01]  /*29a0*/  IMAD.MOV.U32 R30, RZ, RZ, R32 ;  /* 0x000000ffff1e7224 */ /* 0x000fe200078e0020 */
[----:B------:R-:W-:Y:S01]  /*29b0*/  MOV R0, R16 ;  /* 0x0000001000007202 */ /* 0x000fe20000000f00 */
[----:B------:R-:W-:Y:S01]  /*29c0*/  IMAD.MOV.U32 R3, RZ, RZ, R17 ;  /* 0x000000ffff037224 */ /* 0x000fe200078e0011 */
[----:B------:R-:W-:-:S07]  /*29d0*/  MOV R8, 0x29f0 ;  /* 0x000029f000087802 */ /* 0x000fce0000000f00 */
[----:B------:R-:W-:Y:S05]  /*29e0*/  CALL.REL.NOINC `($__internal_72_$__cuda_sm20_div_s64) ;  /* 0x0000000c00847944 */ /* 0x000fea0003c00000 */
        /* <DEDUP_REMOVED lines=9> */
.L_x_3215:
        /* <DEDUP_REMOVED lines=36> */
.L_x_3216:
[----:B------:R-:W-:Y:S01]  /*2cc0*/  IMAD.MOV.U32 R0, RZ, RZ, R18 ;  /* 0x000000ffff007224 */ /* 0x000fe200078e0012 */
[----:B------:R-:W-:Y:S02]  /*2cd0*/  MOV R3, R19 ;  /* 0x0000001300037202 */ /* 0x000fe40000000f00 */
[----:B------:R-:W-:-:S07]  /*2ce0*/  MOV R8, 0x2d00 ;  /* 0x00002d0000087802 */ /* 0x000fce0000000f00 */
[----:B------:R-:W-:Y:S05]  /*2cf0*/  CALL.REL.NOINC `($__internal_72_$__cuda_sm20_div_s64) ;  /* 0x0000000800c07944 */ /* 0x000fea0003c00000 */
        /* <DEDUP_REMOVED lines=8> */
.L_x_3217:
        /* <DEDUP_REMOVED lines=10> */
.L_x_3213:
        /* <DEDUP_REMOVED lines=29> */
.L_x_3218:
[----:B------:R-:W-:-:S07]  /*2ff0*/  MOV R0, 0x3010 ;  /* 0x0000301000007802 */ /* 0x000fce0000000f00 */
[----:B------:R-:W-:Y:S05]  /*3000*/  CALL.REL.NOINC `($__internal_73_$__cuda_sm20_rem_s64) ;  /* 0x0000000c00487944 */ /* 0x000fea0003c00000 */
[----:B------:R-:W-:Y:S01]  /*3010*/  IMAD.MOV.U32 R8, RZ, RZ, R3 ;  /* 0x000000ffff087224 */ /* 0x000fe200078e0003 */
[----:B------:R-:W-:-:S07]  /*3020*/  MOV R9, R10 ;  /* 0x0000000a00097202 */ /* 0x000fce0000000f00 */
.L_x_3219:
[----:B------:R-:W0:Y:S02]  /*3030*/  LDC.64 R10, c[0x0][0x398] ;  /* 0x0000e600ff0a7b82 */ /* 0x000e240000000a00 */
[----:B0-----:R-:W-:-:S06]  /*3040*/  IMAD.WIDE.U32 R2, R2, 0x8, R10 ;  /* 0x0000000802027825 */ /* 0x001fcc00078e000a */
[----:B------:R-:W2:Y:S02]  /*3050*/  LDG.E.64 R2, desc[UR10][R2.64] ;  /* 0x0000000a02027981 */ /* 0x000ea4000c1e1b00 */
[-C--:B--2---:R-:W-:Y:S02]  /*3060*/  IMAD R11, R3, R8.reuse, RZ ;  /* 0x00000008030b7224 */ /* 0x084fe400078e02ff */
[----:B------:R-:W-:-:S04]  /*3070*/  IMAD.WIDE.U32 R28, R2, R8, R28 ;  /* 0x00000008021c7225 */ /* 0x000fc800078e001c */
[----:B------:R-:W-:-:S04]  /*3080*/  IMAD R11, R2, R9, R11 ;  /* 0x00000009020b7224 */ /* 0x000fc800078e020b */
[----:B------:R-:W-:-:S07]  /*3090*/  IMAD.IADD R29, R29, 0x1, R11 ;  /* 0x000000011d1d7824 */ /* 0x000fce00078e020b */
.L_x_3185:
        /* <DEDUP_REMOVED lines=11> */
[----:B-1----:R-:W-:-:S04]  /*3150*/  @!P0 LEA R3, R3, R0, 0x18 ;  /* 0x0000000003038211 */ /* 0x002fc800078ec0ff */
[----:B------:R-:W-:-:S06]  /*3160*/  @!P0 IADD3 R0, PT, PT, R3, R6, RZ ;  /* 0x0000000603008210 */ /* 0x000fcc0007ffe0ff */
[----:B------:R-:W1:Y:S02]  /*3170*/  @!P0 LDS.U8 R0, [R0] ;  /* 0x0000000000008984 */ /* 0x000e640000000000 */
[----:B-1----:R-:W-:Y:S01]  /*3180*/  @!P0 PRMT R3, R0, 0x7610, R3 ;  /* 0x0000761000038816 */ /* 0x002fe20000000003 */
[----:B------:R-:W-:Y:S06]  /*3190*/  @!P0 BRA `(.L_x_3220) ;  /* 0x0000000400748947 */ /* 0x000fec0003800000 */
[----:B------:R-:W1:Y:S01]  /*31a0*/  S2UR UR5, SR_CgaCtaId ;  /* 0x00000000000579c3 */ /* 0x000e620000008800 */
[C---:B------:R-:W-:Y:S01]  /*31b0*/  VIADD R0, R5.reuse, 0xfffffffe ;  /* 0xfffffffe05007836 */ /* 0x040fe20000000000 */
[----:B------:R-:W-:Y:S01]  /*31c0*/  UMOV UR4, 0x400 ;  /* 0x0000040000047882 */ /* 0x000fe20000000000 */
[----:B------:R-:W-:Y:S01]  /*31d0*/  IADD3 R5, PT, PT, R5, -0x1, RZ ;  /* 0xffffffff05057810 */ /* 0x000fe20007ffe0ff */
[----:B------:R-:W-:Y:S02]  /*31e0*/  IMAD.MOV.U32 R7, RZ, RZ, 0x1 ;  /* 0x00000001ff077424 */ /* 0x000fe400078e00ff */
[----:B------:R-:W-:Y:S02]  /*31f0*/  ISETP.GE.U32.AND P0, PT, R0, 0x7, PT ;  /* 0x000000070000780c */ /* 0x000fe40003f06070 */
[----:B------:R-:W-:Y:S01]  /*3200*/  LOP3.LUT R2, R5, 0x7, RZ, 0xc0, !PT ;  /* 0x0000000705027812 */ /* 0x000fe200078ec0ff */
[----:B-1----:R-:W-:-:S06]  /*3210*/  ULEA UR4, UR5, UR4, 0x18 ;  /* 0x0000000405047291 */ /* 0x002fcc000f8ec0ff */
[----:B------:R-:W-:-:S03]  /*3220*/  IADD3 R0, PT, PT, R6, UR4, RZ ;  /* 0x0000000406007c10 */ /* 0x000fc6000fffe0ff */
[----:B------:R1:W2:Y:S01]  /*3230*/  LDS.U8 R3, [R6+UR4] ;  /* 0x0000000406037984 */ /* 0x0002a20008000000 */
[----:B------:R-:W-:Y:S05]  /*3240*/  @!P0 BRA `(.L_x_3221) ;  /* 0x0000000000a48947 */ /* 0x000fea0003800000 */
[----:B------:R-:W3:Y:S01]  /*3250*/  LDC R19, c[0x0][0x360] ;  /* 0x0000d800ff137b82 */ /* 0x000ee20000000800 */
[----:B0-----:R-:W-:Y:S01]  /*3260*/  LOP3.LUT R4, R5, 0xfffffff8, RZ, 0xc0, !PT ;  /* 0xfffffff805047812 */ /* 0x001fe200078ec0ff */
[----:B------:R-:W-:-:S04]  /*3270*/  HFMA2 R8, -RZ, RZ, 0, 0 ;  /* 0x00000000ff087431 */ /* 0x000fc800000001ff */
[----:B------:R-:W-:Y:S01]  /*3280*/  IMAD.MOV R4, RZ, RZ, -R4 ;  /* 0x000000ffff047224 */ /* 0x000fe200078e0a04 */
[----:B---3--:R-:W-:-:S07]  /*3290*/  IADD3 R7, PT, PT, R6, UR4, R19 ;  /* 0x0000000406077c10 */ /* 0x008fce000fffe013 */
.L_x_3222:
[----:B------:R-:W2:Y:S01]  /*32a0*/  LDS.U8 R10, [R7] ;  /* 0x00000000070a7984 */ /* 0x000ea20000000000 */
[----:B------:R-:W-:Y:S02]  /*32b0*/  IADD3 R9, PT, PT, R7, UR8, RZ ;  /* 0x0000000807097c10 */ /* 0x000fe4000fffe0ff */
[----:B------:R-:W-:Y:S01]  /*32c0*/  IADD3 R4, PT, PT, R4, 0x8, RZ ;  /* 0x0000000804047810 */ /* 0x000fe20007ffe0ff */
[----:B------:R0:W3:Y:S01]  /*32d0*/  LDS.U8 R12, [R7+UR8] ;  /* 0x00000008070c7984 */ /* 0x0000e20008000000 */
[----:B------:R-:W-:Y:S02]  /*32e0*/  IADD3 R11, PT, PT, R9, UR8, RZ ;  /* 0x00000008090b7c10 */ /* 0x000fe4000fffe0ff */
[----:B------:R-:W-:Y:S01]  /*32f0*/  ISETP.NE.AND P1, PT, R4, RZ, PT ;  /* 0x000000ff0400720c */ /* 0x000fe20003f25270 */
[----:B------:R4:W5:Y:S01]  /*3300*/  LDS.U8 R16, [R9+UR8] ;  /* 0x0000000809107984 */ /* 0x0009620008000000 */
[----:B------:R-:W-:Y:S01]  /*3310*/  IADD3 R8, PT, PT, R8, 0x8, RZ ;  /* 0x0000000808087810 */ /* 0x000fe20007ffe0ff */
[----:B------:R-:W-:-:S02]  /*3320*/  VIADD R13, R11, UR8 ;  /* 0x000000080b0d7c36 */ /* 0x000fc40008000000 */
[----:B------:R-:W1:Y:S01]  /*3330*/  LDS.U8 R18, [R11+UR8] ;  /* 0x000000080b127984 */ /* 0x000e620008000000 */
[----:B0-----:R-:W-:Y:S02]  /*3340*/  IMAD R7, R19, 0x8, R7 ;  /* 0x0000000813077824 */ /* 0x001fe400078e0207 */
[----:B------:R-:W-:Y:S01]  /*3350*/  IADD3 R17, PT, PT, R13, UR8, RZ ;  /* 0x000000080d117c10 */ /* 0x000fe2000fffe0ff */
[----:B------:R-:W0:Y:S04]  /*3360*/  LDS.U8 R20, [R13+UR8] ;  /* 0x000000080d147984 */ /* 0x000e280008000000 */
[----:B------:R-:W0:Y:S01]  /*3370*/  LDS.U8 R22, [R17+UR8] ;  /* 0x0000000811167984 */ /* 0x000e220008000000 */
[----:B--2---:R-:W-:Y:S02]  /*3380*/  LOP3.LUT P0, RZ, R10, 0xff, R3, 0xc8, !PT ;  /* 0x000000ff0aff7812 */ /* 0x004fe4000780c803 */
[----:B------:R-:W-:-:S02]  /*3390*/  IADD3 R10, PT, PT, R17, UR8, RZ ;  /* 0x00000008110a7c10 */ /* 0x000fc4000fffe0ff */
[----:B------:R-:W-:-:S03]  /*33a0*/  SEL R3, RZ, 0x1, !P0 ;  /* 0x00000001ff037807 */ /* 0x000fc60004000000 */
[----:B----4-:R-:W-:Y:S01]  /*33b0*/  VIADD R9, R10, UR8 ;  /* 0x000000080a097c36 */ /* 0x010fe20008000000 */
[----:B---3--:R-:W-:Y:S02]  /*33c0*/  LOP3.LUT P0, RZ, R12, 0xff, R3, 0xc8, !PT ;  /* 0x000000ff0cff7812 */ /* 0x008fe4000780c803 */
[----:B------:R-:W2:Y:S02]  /*33d0*/  LDS.U8 R12, [R10+UR8] ;  /* 0x000000080a0c7984 */ /* 0x000ea40008000000 */
[----:B------:R-:W-:-:S04]  /*33e0*/  SEL R3, RZ, 0x1, !P0 ;  /* 0x00000001ff037807 */ /* 0x000fc80004000000 */
[----:B-----5:R-:W-:Y:S02]  /*33f0*/  LOP3.LUT P0, RZ, R16, 0xff, R3, 0xc8, !PT ;  /* 0x000000ff10ff7812 */ /* 0x020fe4000780c803 */
[----:B------:R-:W3:Y:S02]  /*3400*/  LDS.U8 R16, [R9+UR8] ;  /* 0x0000000809107984 */ /* 0x000ee40008000000 */
[----:B------:R-:W-:-:S04]  /*3410*/  SEL R3, RZ, 0x1, !P0 ;  /* 0x00000001ff037807 */ /* 0x000fc80004000000 */
[----:B-1----:R-:W-:-:S04]  /*3420*/  LOP3.LUT P0, RZ, R18, 0xff, R3, 0xc8, !PT ;  /* 0x000000ff12ff7812 */ /* 0x002fc8000780c803 */
[----:B------:R-:W-:-:S04]  /*3430*/  SEL R3, RZ, 0x1, !P0 ;  /* 0x00000001ff037807 */ /* 0x000fc80004000000 */
[----:B0-----:R-:W-:-:S04]  /*3440*/  LOP3.LUT P0, RZ, R20, 0xff, R3, 0xc8, !PT ;  /* 0x000000ff14ff7812 */ /* 0x001fc8000780c803 */
[----:B------:R-:W-:-:S04]  /*3450*/  SEL R3, RZ, 0x1, !P0 ;  /* 0x00000001ff037807 */ /* 0x000fc80004000000 */
[----:B------:R-:W-:-:S04]  /*3460*/  LOP3.LUT P0, RZ, R22, 0xff, R3, 0xc8, !PT ;  /* 0x000000ff16ff7812 */ /* 0x000fc8000780c803 */
[----:B------:R-:W-:-:S04]  /*3470*/  SEL R3, RZ, 0x1, !P0 ;  /* 0x00000001ff037807 */ /* 0x000fc80004000000 */
[----:B--2---:R-:W-:-:S04]  /*3480*/  LOP3.LUT P0, RZ, R12, 0xff, R3, 0xc8, !PT ;  /* 0x000000ff0cff7812 */ /* 0x004fc8000780c803 */
[----:B------:R-:W-:-:S04]  /*3490*/  SEL R3, RZ, 0x1, !P0 ;  /* 0x00000001ff037807 */ /* 0x000fc80004000000 */
[----:B---3--:R-:W-:-:S04]  /*34a0*/  LOP3.LUT P0, RZ, R16, 0xff, R3, 0xc8, !PT ;  /* 0x000000ff10ff7812 */ /* 0x008fc8000780c803 */
[----:B------:R-:W-:Y:S01]  /*34b0*/  SEL R3, RZ, 0x1, !P0 ;  /* 0x00000001ff037807 */ /* 0x000fe20004000000 */
[----:B------:R-:W-:Y:S08]  /*34c0*/  @P1 BRA `(.L_x_3222) ;  /* 0xfffffffc00741947 */ /* 0x000ff0000383ffff */
[----:B------:R-:W-:-:S07]  /*34d0*/  IADD3 R7, PT, PT, R8, 0x1, RZ ;  /* 0x0000000108077810 */ /* 0x000fce0007ffe0ff */
.L_x_3221:
[----:B------:R-:W-:-:S13]  /*34e0*/  ISETP.NE.AND P0, PT, R2, RZ, PT ;  /* 0x000000ff0200720c */ /* 0x000fda0003f05270 */
[----:B------:R-:W-:Y:S05]  /*34f0*/  @!P0 BRA `(.L_x_3223) ;  /* 0x0000000000988947 */ /* 0x000fea0003800000 */
[----:B------:R-:W-:Y:S02]  /*3500*/  ISETP.GE.U32.AND P1, PT, R2, 0x4, PT ;  /* 0x000000040200780c */ /* 0x000fe40003f26070 */
[----:B------:R-:W-:-:S04]  /*3510*/  LOP3.LUT R11, R5, 0x3, RZ, 0xc0, !PT ;  /* 0x00000003050b7812 */ /* 0x000fc800078ec0ff */
[----:B------:R-:W-:-:S07]  /*3520*/  ISETP.NE.AND P0, PT, R11, RZ, PT ;  /* 0x000000ff0b00720c */ /* 0x000fce0003f05270 */
[----:B------:R-:W-:Y:S06]  /*3530*/  @!P1 BRA `(.L_x_3224) ;  /* 0x0000000000409947 */ /* 0x000fec0003800000 */
[C---:B------:R-:W-:Y:S01]  /*3540*/  IMAD R2, R7.reuse, UR8, R0 ;  /* 0x0000000807027c24 */ /* 0x040fe2000f8e0200 */
[----:B------:R-:W-:-:S04]  /*3550*/  IADD3 R7, PT, PT, R7, 0x4, RZ ;  /* 0x0000000407077810 */ /* 0x000fc80007ffe0ff */
[----:B0-----:R-:W2:Y:S01]  /*3560*/  LDS.U8 R4, [R2] ;  /* 0x0000000002047984 */ /* 0x001ea20000000000 */
[----:B------:R-:W-:-:S03]  /*3570*/  IADD3 R8, PT, PT, R2, UR8, RZ ;  /* 0x0000000802087c10 */ /* 0x000fc6000fffe0ff */
[----:B------:R-:W0:Y:S02]  /*3580*/  LDS.U8 R10, [R2+UR8] ;  /* 0x00000008020a7984 */ /* 0x000e240008000000 */
[----:B------:R-:W-:Y:S02]  /*3590*/  VIADD R9, R8, UR8 ;  /* 0x0000000808097c36 */ /* 0x000fe40008000000 */
[----:B------:R-:W3:Y:S04]  /*35a0*/  LDS.U8 R12, [R8+UR8] ;  /* 0x00000008080c7984 */ /* 0x000ee80008000000 */
[----:B------:R-:W4:Y:S01]  /*35b0*/  LDS.U8 R16, [R9+UR8] ;  /* 0x0000000809107984 */ /* 0x000f220008000000 */
[----:B--2---:R-:W-:-:S04]  /*35c0*/  LOP3.LUT P1, RZ, R4, 0xff, R3, 0xc8, !PT ;  /* 0x000000ff04ff7812 */ /* 0x004fc8000782c803 */
[----:B------:R-:W-:-:S04]  /*35d0*/  SEL R3, RZ, 0x1, !P1 ;  /* 0x00000001ff037807 */ /* 0x000fc80004800000 */
[----:B0-----:R-:W-:-:S04]  /*35e0*/  LOP3.LUT P1, RZ, R10, 0xff, R3, 0xc8, !PT ;  /* 0x000000ff0aff7812 */ /* 0x001fc8000782c803 */
[----:B------:R-:W-:-:S04]  /*35f0*/  SEL R3, RZ, 0x1, !P1 ;  /* 0x00000001ff037807 */ /* 0x000fc80004800000 */
[----:B---3--:R-:W-:-:S04]  /*3600*/  LOP3.LUT P1, RZ, R12, 0xff, R3, 0xc8, !PT ;  /* 0x000000ff0cff7812 */ /* 0x008fc8000782c803 */
[----:B------:R-:W-:-:S04]  /*3610*/  SEL R3, RZ, 0x1, !P1 ;  /* 0x00000001ff037807 */ /* 0x000fc80004800000 */
[----:B----4-:R-:W-:-:S04]  /*3620*/  LOP3.LUT P1, RZ, R16, 0xff, R3, 0xc8, !PT ;  /* 0x000000ff10ff7812 */ /* 0x010fc8000782c803 */
[----:B------:R-:W-:-:S09]  /*3630*/  SEL R3, RZ, 0x1, !P1 ;  /* 0x00000001ff037807 */ /* 0x000fd20004800000 */
.L_x_3224:
[----:B------:R-:W-:Y:S05]  /*3640*/  @!P0 BRA `(.L_x_3223) ;  /* 0x0000000000448947 */ /* 0x000fea0003800000 */
[----:B------:R-:W-:Y:S02]  /*3650*/  ISETP.NE.AND P0, PT, R11, 0x1, PT ;  /* 0x000000010b00780c */ /* 0x000fe40003f05270 */
[----:B------:R-:W-:-:S04]  /*3660*/  LOP3.LUT R5, R5, 0x1, RZ, 0xc0, !PT ;  /* 0x0000000105057812 */ /* 0x000fc800078ec0ff */
[----:B------:R-:W-:-:S07]  /*3670*/  ISETP.NE.U32.AND P1, PT, R5, 0x1, PT ;  /* 0x000000010500780c */ /* 0x000fce0003f25070 */
[----:B------:R-:W-:Y:S06]  /*3680*/  @!P0 BRA `(.L_x_3225) ;  /* 0x0000000000208947 */ /* 0x000fec0003800000 */
[C---:B------:R-:W-:Y:S01]  /*3690*/  IMAD R2, R7.reuse, UR8, R0 ;  /* 0x0000000807027c24 */ /* 0x040fe2000f8e0200 */
[----:B------:R-:W-:-:S04]  /*36a0*/  IADD3 R7, PT, PT, R7, 0x2, RZ ;  /* 0x0000000207077810 */ /* 0x000fc80007ffe0ff */
[----:B0-----:R-:W2:Y:S04]  /*36b0*/  LDS.U8 R4, [R2] ;  /* 0x0000000002047984 */ /* 0x001ea80000000000 */
[----:B------:R-:W0:Y:S01]  /*36c0*/  LDS.U8 R8, [R2+UR8] ;  /* 0x0000000802087984 */ /* 0x000e220008000000 */
[----:B--2---:R-:W-:-:S04]  /*36d0*/  LOP3.LUT P0, RZ, R4, 0xff, R3, 0xc8, !PT ;  /* 0x000000ff04ff7812 */ /* 0x004fc8000780c803 */
[----:B------:R-:W-:-:S04]  /*36e0*/  SEL R3, RZ, 0x1, !P0 ;  /* 0x00000001ff037807 */ /* 0x000fc80004000000 */
[----:B0-----:R-:W-:-:S04]  /*36f0*/  LOP3.LUT P0, RZ, R8, 0xff, R3, 0xc8, !PT ;  /* 0x000000ff08ff7812 */ /* 0x001fc8000780c803 */
[----:B------:R-:W-:-:S09]  /*3700*/  SEL R3, RZ, 0x1, !P0 ;  /* 0x00000001ff037807 */ /* 0x000fd20004000000 */
.L_x_3225:
[----:B------:R-:W-:-:S06]  /*3710*/  @!P1 IMAD R0, R7, UR8, R0 ;  /* 0x0000000807009c24 */ /* 0x000fcc000f8e0200 */
[----:B------:R-:W2:Y:S02]  /*3720*/  @!P1 LDS.U8 R0, [R0] ;  /* 0x0000000000009984 */ /* 0x000ea40000000000 */
[----:B--2---:R-:W-:-:S04]  /*3730*/  @!P1 LOP3.LUT P0, RZ, R0, 0xff, R3, 0xc8, !PT ;  /* 0x000000ff00ff9812 */ /* 0x004fc8000780c803 */
[----:B------:R-:W-:-:S04]  /*3740*/  @!P1 SEL R2, RZ, 0x1, !P0 ;  /* 0x00000001ff029807 */ /* 0x000fc80004000000 */
[----:B------:R-:W-:-:S07]  /*3750*/  @!P1 PRMT R3, R2, 0x7610, R3 ;  /* 0x0000761002039816 */ /* 0x000fce0000000003 */
.L_x_3223:
[----:B--2---:R2:W-:Y:S02]  /*3760*/  STS.U8 [R6+UR4], R3 ;  /* 0x0000000306007988 */ /* 0x0045e40008000004 */
.L_x_3220:
[----:B0-----:R-:W0:Y:S01]  /*3770*/  LDC.64 R4, c[0x0][0x3a8] ;  /* 0x0000ea00ff047b82 */ /* 0x001e220000000a00 */
[----:B------:R-:W3:Y:S01]  /*3780*/  LDCU.64 UR4, c[0x0][0x380] ;  /* 0x00007000ff0477ac */ /* 0x000ee20008000a00 */
[----:B------:R-:W-:Y:S02]  /*3790*/  IMAD.MOV.U32 R15, RZ, RZ, RZ ;  /* 0x000000ffff0f7224 */ /* 0x000fe400078e00ff */
[----:B0-----:R-:W-:-:S04]  /*37a0*/  IMAD.WIDE.U32 R14, R4, UR9, R14 ;  /* 0x00000009040e7c25 */ /* 0x001fc8000f8e000e */
[----:B------:R-:W-:Y:S01]  /*37b0*/  IMAD R0, R5, UR9, R15 ;  /* 0x0000000905007c24 */ /* 0x000fe2000f8e020f */
[----:B---3--:R-:W-:-:S04]  /*37c0*/  IADD3 R14, P0, PT, R14, UR4, RZ ;  /* 0x000000040e0e7c10 */ /* 0x008fc8000ff1e0ff */
[----:B------:R-:W-:-:S05]  /*37d0*/  IADD3.X R15, PT, PT, R0, UR5, RZ, P0, !PT ;  /* 0x00000005000f7c10 */ /* 0x000fca00087fe4ff */
[----:B------:R-:W-:Y:S01]  /*37e0*/  STG.E.U8 desc[UR10][R14.64], R3 ;  /* 0x000000030e007986 */ /* 0x000fe2000c10110a */
[----:B------:R-:W-:Y:S05]  /*37f0*/  EXIT ;  /* 0x000000000000794d */ /* 0x000fea0003800000 */
        .weak           $__internal_72_$__cuda_sm20_div_s64
        .type           $__internal_72_$__cuda_sm20_div_s64,@function
        .size           $__internal_72_$__cuda_sm20_div_s64,($__internal_73_$__cuda_sm20_rem_s64 - $__internal_72_$__cuda_sm20_div_s64)
$__internal_72_$__cuda_sm20_div_s64:
        /* <DEDUP_REMOVED lines=82> */
[----:B------:R-:W-:Y:S06]  /*3d20*/  RET.REL.NODEC R8 `(contiguous_reduce3_bool) ;  /* 0xffffffc008b47950 */ /* 0x000fec0003c3ffff */
        .weak           $__internal_73_$__cuda_sm20_rem_s64
        .type           $__internal_73_$__cuda_sm20_rem_s64,@function
        .size           $__internal_73_$__cuda_sm20_rem_s64,(.L_x_3514 - $__internal_73_$__cuda_sm20_rem_s64)
$__internal_73_$__cuda_sm20_rem_s64:
        /* <DEDUP_REMOVED lines=66> */
[----:B------:R-:W-:Y:S06]  /*4150*/  RET.REL.NODEC R8 `(contiguous_reduce3_bool) ;  /* 0xffffffbc08a87950 */ /* 0x000fec0003c3ffff */
.L_x_3226:
        /* <DEDUP_REMOVED lines=10> */
.L_x_3514:


//--------------------- .text.contiguous_reduce22_bool --------------------------
	.section	.text.contiguous_reduce22_bool,"ax",@progbits
	.align	128
        .global         contiguous_reduce22_bool
        .type           contiguous_reduce22_bool,@function
        .size           contiguous_reduce22_bool,(.L_x_3593 - contiguous_reduce22_bool)
        .other          contiguous_reduce22_bool,@"STO_CUDA_ENTRY STV_DEFAULT"
contiguous_reduce22_bool:
.text.contiguous_reduce22_bool:
        /* <DEDUP_REMOVED lines=21> */
[----:B------:R-:W-:-:S04]  /*0150*/  @!P0 IADD3.X R5, PT, PT, R11, R5, R9, P1, !PT ;  /* 0x000000050b058210 */ /* 0x000fc80000ffe409 */
[----:B---3--:R-:W2:Y:S04]  /*0160*/  @!P0 LDG.E.U8 R7, desc[UR12][R6.64] ;  /* 0x0000000c06078981 */ /* 0x008ea8000c1e1100 */
[----:B------:R-:W2:Y:S01]  /*0170*/  @!P0 LDG.E.U8 R4, desc[UR12][R4.64] ;  /* 0x0000000c04048981 */ /* 0x000ea2000c1e1100 */
[----:B------:R-:W0:Y:S01]  /*0180*/  S2UR UR6, SR_CgaCtaId ;  /* 0x00000000000679c3 */ /* 0x000e220000008800 */
[----:B------:R-:W-:Y:S02]  /*0190*/  UMOV UR4, 0x400 ;  /* 0x0000040000047882 */ /* 0x000fe40000000000 */
[----:B0-----:R-:W-:-:S09]  /*01a0*/  ULEA UR4, UR6, UR4, 0x18 ;  /* 0x0000000406047291 */ /* 0x001fd2000f8ec0ff */
[----:B------:R0:W-:Y:S01]  /*01b0*/  STS.U8 [R0+UR4], RZ ;  /* 0x000000ff00007988 */ /* 0x0001e20008000004 */
[----:B------:R-:W1:Y:S01]  /*01c0*/  LDCU UR5, c[0x0][0x360] ;  /* 0x00006c00ff0577ac */ /* 0x000e620008000800 */
[----:B------:R-:W-:Y:S01]  /*01d0*/  BSSY.RECONVERGENT B0, `(.L_x_3227) ;  /* 0x0000012000007945 */ /* 0x000fe20003800200 */
[----:B------:R-:W-:Y:S02]  /*01e0*/  ISETP.GT.U32.AND P1, PT, R0, 0x1f, PT ;  /* 0x0000001f0000780c */ /* 0x000fe40003f24070 */
[----:B--2---:R-:W-:-:S04]  /*01f0*/  @!P0 LOP3.LUT P2, RZ, R7, 0xff, R4, 0xc8, !PT ;  /* 0x000000ff07ff8812 */ /* 0x004fc8000784c804 */
[----:B------:R-:W-:-:S05]  /*0200*/  @!P0 SEL R9, RZ, 0x1, !P2 ;  /* 0x00000001ff098807 */ /* 0x000fca0005000000 */
[----:B------:R0:W-:Y:S01]  /*0210*/  @!P0 STS.U8 [R0+UR4], R9 ;  /* 0x0000000900008988 */ /* 0x0001e20008000004 */
[----:B-1----:R-:W-:Y:S05]  /*0220*/  @!P0 BRA `(.L_x_3228) ;  /* 0x0000000000308947 */ /* 0x002fea0003800000 */
[----:B------:R-:W-:-:S04]  /*0230*/  ISETP.GE.U32.AND P0, PT, R2, UR8, PT ;  /* 0x0000000802007c0c */ /* 0x000fc8000bf06070 */
[----:B------:R-:W-:-:S13]  /*0240*/  ISETP.GE.U32.AND.EX P0, PT, RZ, UR9, PT, P0 ;  /* 0x00000009ff007c0c */ /* 0x000fda000bf06100 */
[----:B------:R-:W-:Y:S05]  /*0250*/  @P0 BRA `(.L_x_3228) ;  /* 0x0000000000240947 */ /* 0x000fea0003800000 */
[----:B------:R-:W1:Y:S01]  /*0260*/  S2R R5, SR_CTAID.Y ;  /* 0x0000000000057919 */ /* 0x000e620000002600 */
[----:B------:R-:W2:Y:S01]  /*0270*/  LDCU.64 UR10, c[0x0][0x388] ;  /* 0x00007100ff0a77ac */ /* 0x000ea20008000a00 */
[----:B------:R-:W-:Y:S02]  /*0280*/  IMAD.MOV.U32 R3, RZ, RZ, RZ ;  /* 0x000000ffff037224 */ /* 0x000fe400078e00ff */
[----:B-1----:R-:W-:-:S04]  /*0290*/  IMAD.WIDE.U32 R2, R5, UR8, R2 ;  /* 0x0000000805027c25 */ /* 0x002fc8000f8e0002 */
[----:B------:R-:W-:Y:S01]  /*02a0*/  IMAD R5, R5, UR9, R3 ;  /* 0x0000000905057c24 */ /* 0x000fe2000f8e0203 */
[----:B--2---:R-:W-:-:S04]  /*02b0*/  IADD3 R2, P0, PT, R2, UR10, RZ ;  /* 0x0000000a02027c10 */ /* 0x004fc8000ff1e0ff */
[----:B------:R-:W-:-:S06]  /*02c0*/  IADD3.X R3, PT, PT, R5, UR11, RZ, P0, !PT ;  /* 0x0000000b05037c10 */ /* 0x000fcc00087fe4ff */
[----:B------:R-:W2:Y:S04]  /*02d0*/  LDG.E.U8 R3, desc[UR12][R2.64] ;  /* 0x0000000c02037981 */ /* 0x000ea8000c1e1100 */
[----:B--2---:R1:W-:Y:S02]  /*02e0*/  STS.U8 [R0+UR4], R3 ;  /* 0x0000000300007988 */ /* 0x0043e40008000004 */
.L_x_3228:
[----:B------:R-:W-:Y:S05]  /*02f0*/  BSYNC.RECONVERGENT B0 ;  /* 0x0000000000007941 */ /* 0x000fea0003800200 */
.L_x_3227:
[----:B------:R-:W-:Y:S01]  /*0300*/  BAR.SYNC.DEFER_BLOCKING 0x0 ;  /* 0x0000000000007b1d */ /* 0x000fe20000010000 */
[----:B------:R-:W-:Y:S01]  /*0310*/  UISETP.GE.U32.AND UP0, UPT, UR5, 0x42, UPT ;  /* 0x000000420500788c */ /* 0x000fe2000bf06070 */
[----:B------:R-:W-:-:S08]  /*0320*/  VIADD R2, R0, UR4 ;  /* 0x0000000400027c36 */ /* 0x000fd00008000000 */
[----:B------:R-:W-:Y:S05]  /*0330*/  BRA.U !UP0, `(.L_x_3229) ;  /* 0x00000001082c7547 */ /* 0x000fea000b800000 */
.L_x_3230:
[----:B------:R-:W-:Y:S02]  /*0340*/  USHF.R.U32.HI UR6, URZ, 0x1, UR5 ;  /* 0x00000001ff067899 */ /* 0x000fe40008011605 */
[----:B------:R-:W-:-:S04]  /*0350*/  UISETP.GT.U32.AND UP0, UPT, UR5, 0x83, UPT ;  /* 0x000000830500788c */ /* 0x000fc8000bf04070 */
[----:B------:R-:W-:Y:S01]  /*0360*/  ISETP.GE.U32.AND P2, PT, R0, UR6, PT ;  /* 0x0000000600007c0c */ /* 0x000fe2000bf46070 */
[----:B------:R-:W-:-:S12]  /*0370*/  UMOV UR5, UR6 ;  /* 0x0000000600057c82 */ /* 0x000fd80008000000 */
[----:B-12---:R-:W-:Y:S04]  /*0380*/  @!P2 LDS.U8 R3, [R0+UR4] ;  /* 0x000000040003a984 */ /* 0x006fe80008000000 */
[----:B------:R-:W1:Y:S02]  /*0390*/  @!P2 LDS.U8 R4, [R2+UR6] ;  /* 0x000000060204a984 */ /* 0x000e640008000000 */
[----:B-1----:R-:W-:-:S04]  /*03a0*/  @!P2 LOP3.LUT P0, RZ, R4, 0xff, R3, 0xc8, !PT ;  /* 0x000000ff04ffa812 */ /* 0x002fc8000780c803 */
[----:B------:R-:W-:-:S05]  /*03b0*/  @!P2 SEL R3, RZ, 0x1, !P0 ;  /* 0x00000001ff03a807 */ /* 0x000fca0004000000 */
[----:B------:R2:W-:Y:S01]  /*03c0*/  @!P2 STS.U8 [R0+UR4], R3 ;  /* 0x000000030000a988 */ /* 0x0005e20008000004 */
[----:B------:R-:W-:Y:S06]  /*03d0*/  BAR.SYNC.DEFER_BLOCKING 0x0 ;  /* 0x0000000000007b1d */ /* 0x000fec0000010000 */
[----:B------:R-:W-:Y:S05]  /*03e0*/  BRA.U UP0, `(.L_x_3230) ;  /* 0xfffffffd00d47547 */ /* 0x000fea000b83ffff */
.L_x_3229:
[----:B------:R-:W-:Y:S05]  /*03f0*/  @P1 EXIT ;  /* 0x000000000000194d */ /* 0x000fea0003800000 */
[----:B------:R-:W-:Y:S01]  /*0400*/  LDS.U8 R2, [R0+UR4] ;  /* 0x0000000400027984 */ /* 0x000fe20008000000 */
[----:B------:R-:W-:-:S03]  /*0410*/  ISETP.NE.AND P1, PT, R0, RZ, PT ;  /* 0x000000ff0000720c */ /* 0x000fc60003f25270 */
[----:B-12---:R-:W1:Y:S02]  /*0420*/  LDS.U8 R3, [R0+UR4+0x20] ;  /* 0x0000200400037984 */ /* 0x006e640008000000 */
[----:B-1----:R-:W-:-:S04]  /*0430*/  LOP3.LUT P0, RZ, R3, 0xff, R2, 0xc8, !PT ;  /* 0x000000ff03ff7812 */ /* 0x002fc8000780c802 */
[----:B------:R-:W-:-:S05]  /*0440*/  SEL R3, RZ, 0x1, !P0 ;  /* 0x00000001ff037807 */ /* 0x000fca0004000000 */
[----:B------:R-:W-:Y:S04]  /*0450*/  STS.U8 [R0+UR4], R3 ;  /* 0x0000000300007988 */ /* 0x000fe80008000004 */
[----:B------:R-:W-:Y:S04]  /*0460*/  LDS.U8 R2, [R0+UR4] ;  /* 0x0000000400027984 */ /* 0x000fe80008000000 */
[----:B------:R-:W1:Y:S02]  /*0470*/  LDS.U8 R5, [R0+UR4+0x10] ;  /* 0x0000100400057984 */ /* 0x000e640008000000 */
        /* <DEDUP_REMOVED lines=37> */
[----:B------:R-:W-:-:S04]  /*06d0*/  IMAD.U32 R2, RZ, RZ, UR4 ;  /* 0x00000004ff027e24 */ /* 0x000fc8000f8e00ff */
[----:B------:R-:W-:-:S05]  /*06e0*/  IMAD.U32 R3, RZ, RZ, UR5 ;  /* 0x00000005ff037e24 */ /* 0x000fca000f8e00ff */
[----:B--2---:R-:W-:Y:S01]  /*06f0*/  STG.E.U8 desc[UR12][R2.64], R5 ;  /* 0x0000000502007986 */ /* 0x004fe2000c10110c */
[----:B------:R-:W-:Y:S05]  /*0700*/  EXIT ;  /* 0x000000000000794d */ /* 0x000fea0003800000 */
.L_x_3231:
        /* <DEDUP_REMOVED lines=15> */
.L_x_3593:


//--------------------- .text.contiguous_reduce2_bool --------------------------
	.section	.text.contiguous_reduce2_bool,"ax",@progbits
	.align	128
        .global         contiguous_reduce2_bool
        .type           contiguous_reduce2_bool,@function
        .size           contiguous_reduce2_bool,(.L_x_3516 - contiguous_reduce2_bool)
        .other          contiguous_reduce2_bool,@"STO_CUDA_ENTRY STV_DEFAULT"
contiguous_reduce2_bool:
.text.contiguous_reduce2_bool:
        /* <DEDUP_REMOVED lines=48> */
.L_x_3260:
        /* <DEDUP_REMOVED lines=32> */
.L_x_3237:
[----:B------:R-:W-:Y:S01]  /*0500*/  MOV R26, R4 ;  /* 0x00000004001a7202 */ /* 0x000fe20000000f00 */
[----:B------:R-:W-:Y:S01]  /*0510*/  IMAD.MOV.U32 R11, RZ, RZ, R3 ;  /* 0x000000ffff0b7224 */ /* 0x000fe200078e0003 */
[----:B------:R-:W-:Y:S01]  /*0520*/  MOV R10, R22 ;  /* 0x00000016000a7202 */ /* 0x000fe20000000f00 */
[----:B------:R-:W-:Y:S01]  /*0530*/  IMAD.MOV.U32 R9, RZ, RZ, R23 ;  /* 0x000000ffff097224 */ /* 0x000fe200078e0017 */
[----:B------:R-:W-:-:S07]  /*0540*/  MOV R8, 0x560 ;  /* 0x0000056000087802 */ /* 0x000fce0000000f00 */
[----:B-1----:R-:W-:Y:S05]  /*0550*/  CALL.REL.NOINC `($__internal_74_$__cuda_sm20_div_s64) ;  /* 0x00000064004c7944 */ /* 0x002fea0003c00000 */
        /* <DEDUP_REMOVED lines=10> */
.L_x_3238:
[----:B------:R-:W-:Y:S05]  /*0600*/  BSYNC.RECONVERGENT B1 ;  /* 0x0000000000017941 */ /* 0x000fea0003800200 */
.L_x_3236:
        /* <DEDUP_REMOVED lines=34> */
.L_x_3240:
[----:B------:R-:W-:Y:S01]  /*0830*/  MOV R26, R18 ;  /* 0x00000012001a7202 */ /* 0x000fe20000000f00 */
[----:B------:R-:W-:Y:S01]  /*0840*/  IMAD.MOV.U32 R11, RZ, RZ, R19 ;  /* 0x000000ffff0b7224 */ /* 0x000fe200078e0013 */
[----:B------:R-:W-:Y:S01]  /*0850*/  MOV R10, R22 ;  /* 0x00000016000a7202 */ /* 0x000fe20000000f00 */
[----:B------:R-:W-:Y:S01]  /*0860*/  IMAD.MOV.U32 R9, RZ, RZ, R23 ;  /* 0x000000ffff097224 */ /* 0x000fe200078e0017 */
[----:B------:R-:W-:-:S07]  /*0870*/  MOV R8, 0x890 ;  /* 0x0000089000087802 */ /* 0x000fce0000000f00 */
[----:B------:R-:W-:Y:S05]  /*0880*/  CALL.REL.NOINC `($__internal_74_$__cuda_sm20_div_s64) ;  /* 0x0000006000807944 */ /* 0x000fea0003c00000 */
        /* <DEDUP_REMOVED lines=8> */
.L_x_3241:
[----:B------:R-:W-:Y:S05]  /*0910*/  BSYNC.RECONVERGENT B1 ;  /* 0x0000000000017941 */ /* 0x000fea0003800200 */
.L_x_3239:
        /* <DEDUP_REMOVED lines=33> */
.L_x_3243:
[----:B------:R-:W-:Y:S01]  /*0b30*/  IMAD.MOV.U32 R26, RZ, RZ, R36 ;  /* 0x000000ffff1a7224 */ /* 0x000fe200078e0024 */
[----:B------:R-:W-:Y:S01]  /*0b40*/  MOV R11, R37 ;  /* 0x00000025000b7202 */ /* 0x000fe20000000f00 */
[----:B------:R-:W-:Y:S01]  /*0b50*/  IMAD.MOV.U32 R10, RZ, RZ, R18 ;  /* 0x000000ffff0a7224 */ /* 0x000fe200078e0012 */
[----:B------:R-:W-:Y:S02]  /*0b60*/  MOV R9, R19 ;  /* 0x0000001300097202 */ /* 0x000fe40000000f00 */
[----:B------:R-:W-:-:S07]  /*0b70*/  MOV R8, 0xb90 ;  /* 0x00000b9000087802 */ /* 0x000fce0000000f00 */
[----:B------:R-:W-:Y:S05]  /*0b80*/  CALL.REL.NOINC `($__internal_74_$__cuda_sm20_div_s64) ;  /* 0x0000005c00c07944 */ /* 0x000fea0003c00000 */
        /* <DEDUP_REMOVED lines=10> */
.L_x_3244:
[----:B------:R-:W-:Y:S05]  /*0c30*/  BSYNC.RECONVERGENT B1 ;  /* 0x0000000000017941 */ /* 0x000fea0003800200 */
.L_x_3242:
        /* <DEDUP_REMOVED lines=35> */
.L_x_3246:
[----:B------:R-:W-:Y:S01]  /*0e70*/  MOV R26, R22 ;  /* 0x00000016001a7202 */ /* 0x000fe20000000f00 */
[----:B------:R-:W-:Y:S01]  /*0e80*/  IMAD.MOV.U32 R11, RZ, RZ, R23 ;  /* 0x000000ffff0b7224 */ /* 0x000fe200078e0017 */
[----:B------:R-:W-:Y:S01]  /*0e90*/  MOV R10, R18 ;  /* 0x00000012000a7202 */ /* 0x000fe20000000f00 */
[----:B------:R-:W-:Y:S01]  /*0ea0*/  IMAD.MOV.U32 R9, RZ, RZ, R19 ;  /* 0x000000ffff097224 */ /* 0x000fe200078e0013 */
[----:B------:R-:W-:-:S07]  /*0eb0*/  MOV R8, 0xed0 ;  /* 0x00000ed000087802 */ /* 0x000fce0000000f00 */
[----:B------:R-:W-:Y:S05]  /*0ec0*/  CALL.REL.NOINC `($__internal_74_$__cuda_sm20_div_s64) ;  /* 0x0000005800f07944 */ /* 0x000fea0003c00000 */
        /* <DEDUP_REMOVED lines=11> */
.L_x_3247:
[----:B------:R-:W-:Y:S05]  /*0f80*/  BSYNC.RECONVERGENT B1 ;  /* 0x0000000000017941 */ /* 0x000fea0003800200 */
.L_x_3245:
        /* <DEDUP_REMOVED lines=36> */
.L_x_3249:
        /* <DEDUP_REMOVED lines=16> */
.L_x_3250:
[----:B------:R-:W-:Y:S05]  /*12d0*/  BSYNC.RECONVERGENT B1 ;  /* 0x0000000000017941 */ /* 0x000fea0003800200 */
.L_x_3248:
        /* <DEDUP_REMOVED lines=35> */
.L_x_3252:
[----:B------:R-:W-:Y:S01]  /*1510*/  MOV R26, R42 ;  /* 0x0000002a001a7202 */ /* 0x000fe20000000f00 */
[----:B------:R-:W-:Y:S01]  /*1520*/  IMAD.MOV.U32 R11, RZ, RZ, R43 ;  /* 0x000000ffff0b7224 */ /* 0x000fe200078e002b */
[----:B------:R-:W-:Y:S01]  /*1530*/  MOV R10, R18 ;  /* 0x00000012000a7202 */ /* 0x000fe20000000f00 */
[----:B------:R-:W-:Y:S01]  /*1540*/  IMAD.MOV.U32 R9, RZ, RZ, R19 ;  /* 0x000000ffff097224 */ /* 0x000fe200078e0013 */
[----:B------:R-:W-:-:S07]  /*1550*/  MOV R8, 0x1570 ;  /* 0x0000157000087802 */ /* 0x000fce0000000f00 */
[----:B------:R-:W-:Y:S05]  /*1560*/  CALL.REL.NOINC `($__internal_74_$__cuda_sm20_div_s64) ;  /* 0x0000005400487944 */ /* 0x000fea0003c00000 */
        /* <DEDUP_REMOVED lines=11> */
.L_x_3253:
[----:B------:R-:W-:Y:S05]  /*1620*/  BSYNC.RECONVERGENT B1 ;  /* 0x0000000000017941 */ /* 0x000fea0003800200 */
.L_x_3251:
        /* <DEDUP_REMOVED lines=35> */
.L_x_3255:
        /* <DEDUP_REMOVED lines=17> */
.L_x_3256:
[----:B------:R-:W-:Y:S05]  /*1970*/  BSYNC.RECONVERGENT B1 ;  /* 0x0000000000017941 */ /* 0x000fea0003800200 */
.L_x_3254:
        /* <DEDUP_REMOVED lines=35> */
.L_x_3258:
[----:B------:R-:W-:Y:S01]  /*1bb0*/  MOV R26, R18 ;  /* 0x00000012001a7202 */ /* 0x000fe20000000f00 */
[----:B------:R-:W-:Y:S01]  /*1bc0*/  IMAD.MOV.U32 R11, RZ, RZ, R19 ;  /* 0x000000ffff0b7224 */ /* 0x000fe200078e0013 */
[----:B------:R-:W-:Y:S01]  /*1bd0*/  MOV R10, R20 ;  /* 0x00000014000a7202 */ /* 0x000fe20000000f00 */
[----:B------:R-:W-:Y:S01]  /*1be0*/  IMAD.MOV.U32 R9, RZ, RZ, R21 ;  /* 0x000000ffff097224 */ /* 0x000fe200078e0015 */
[----:B------:R-:W-:-:S07]  /*1bf0*/  MOV R8, 0x1c10 ;  /* 0x00001c1000087802 */ /* 0x000fce0000000f00 */
[----:B------:R-:W-:Y:S05]  /*1c00*/  CALL.REL.NOINC `($__internal_74_$__cuda_sm20_div_s64) ;  /* 0x0000004c00a07944 */ /* 0x000fea0003c00000 */
        /* <DEDUP_REMOVED lines=11> */
.L_x_3259:
[----:B------:R-:W-:Y:S05]  /*1cc0*/  BSYNC.RECONVERGENT B1 ;  /* 0x0000000000017941 */ /* 0x000fea0003800200 */
.L_x_3257:
        /* <DEDUP_REMOVED lines=9> */
.L_x_3235:
        /* <DEDUP_REMOVED lines=35> */
.L_x_3263:
[----:B------:R-:W-:Y:S01]  /*1f90*/  MOV R26, R4 ;  /* 0x00000004001a7202 */ /* 0x000fe20000000f00 */
[----:B------:R-:W-:Y:S01]  /*1fa0*/  IMAD.MOV.U32 R11, RZ, RZ, R3 ;  /* 0x000000ffff0b7224 */ /* 0x000fe200078e0003 */
[----:B------:R-:W-:Y:S01]  /*1fb0*/  MOV R10, R6 ;  /* 0x00000006000a7202 */ /* 0x000fe20000000f00 */
[----:B------:R-:W-:Y:S01]  /*1fc0*/  IMAD.MOV.U32 R9, RZ, RZ, R7 ;  /* 0x000000ffff097224 */ /* 0x000fe200078e0007 */
[----:B------:R-:W-:-:S07]  /*1fd0*/  MOV R8, 0x1ff0 ;  /* 0x00001ff000087802 */ /* 0x000fce0000000f00 */
[----:B------:R-:W-:Y:S05]  /*1fe0*/  CALL.REL.NOINC `($__internal_74_$__cuda_sm20_div_s64) ;  /* 0x0000004800a87944 */ /* 0x000fea0003c00000 */
        /* <DEDUP_REMOVED lines=10> */
.L_x_3264:
[----:B------:R-:W-:Y:S05]  /*2090*/  BSYNC.RECONVERGENT B1 ;  /* 0x0000000000017941 */ /* 0x000fea0003800200 */
.L_x_3262:
        /* <DEDUP_REMOVED lines=34> */
.L_x_3266:
        /* <DEDUP_REMOVED lines=14> */
.L_x_3267:
[----:B------:R-:W-:Y:S05]  /*23a0*/  BSYNC.RECONVERGENT B1 ;  /* 0x0000000000017941 */ /* 0x000fea0003800200 */
.L_x_3265:
        /* <DEDUP_REMOVED lines=35> */
.L_x_3269:
        /* <DEDUP_REMOVED lines=17> */
.L_x_3270:
[----:B------:R-:W-:Y:S05]  /*26f0*/  BSYNC.RECONVERGENT B1 ;  /* 0x0000000000017941 */ /* 0x000fea0003800200 */
.L_x_3268:
        /* <DEDUP_REMOVED lines=35> */
.L_x_3272:
        /* <DEDUP_REMOVED lines=16> */
.L_x_3273:
[----:B------:R-:W-:Y:S05]  /*2a30*/  BSYNC.RECONVERGENT B1 ;  /* 0x0000000000017941 */ /* 0x000fea0003800200 */
.L_x_3271:
[----:B------:R-:W-:Y:S01]  /*2a40*/  MOV R6, R20 ;  /* 0x0000001400067202 */ /* 0x000fe20000000f00 */
[----:B------:R-:W-:Y:S02]  /*2a50*/  IMAD R9, R9, R22, RZ ;  /* 0x0000001609097224 */ /* 0x000fe400078e02ff */
[----:B------:R-:W-:Y:S02]  /*2a60*/  VIADD R5, R5, 0xfffffffe ;  /* 0xfffffffe05057836 */ /* 0x000fe40000000000 */
[----:B------:R-:W-:-:S04]  /*2a70*/  IMAD.WIDE.U32 R20, R22, R8, R6 ;  /* 0x0000000816147225 */ /* 0x000fc800078e0006 */
[----:B------:R-:W-:-:S05]  /*2a80*/  IMAD R9, R23, R8, R9 ;  /* 0x0000000817097224 */ /* 0x000fca00078e0209 */
[----:B------:R-:W-:-:S07]  /*2a90*/  IADD3 R21, PT, PT, R21, R9, RZ ;  /* 0x0000000915157210 */ /* 0x000fce0007ffe0ff */
.L_x_3261:
        /* <DEDUP_REMOVED lines=31> */
.L_x_3275:
[----:B------:R-:W-:Y:S01]  /*2c90*/  IMAD.MOV.U32 R23, RZ, RZ, R3 ;  /* 0x000000ffff177224 */ /* 0x000fe200078e0003 */
[----:B------:R-:W-:Y:S01]  /*2ca0*/  MOV R22, R6 ;  /* 0x0000000600167202 */ /* 0x000fe20000000f00 */
[----:B------:R-:W-:Y:S01]  /*2cb0*/  IMAD.MOV.U32 R3, RZ, RZ, R7 ;  /* 0x000000ffff037224 */ /* 0x000fe200078e0007 */
[----:B------:R-:W-:-:S07]  /*2cc0*/  MOV R24, 0x2ce0 ;  /* 0x00002ce000187802 */ /* 0x000fce0000000f00 */
[----:B------:R-:W-:Y:S05]  /*2cd0*/  CALL.REL.NOINC `($__internal_75_$__cuda_sm20_rem_s64) ;  /* 0x0000004000b87944 */ /* 0x000fea0003c00000 */
[----:B------:R-:W-:-:S07]  /*2ce0*/  MOV R8, R4 ;  /* 0x0000000400087202 */ /* 0x000fce0000000f00 */
.L_x_3276:
[----:B------:R-:W-:Y:S05]  /*2cf0*/  BSYNC.RECONVERGENT B1 ;  /* 0x0000000000017941 */ /* 0x000fea0003800200 */
.L_x_3274:
        /* <DEDUP_REMOVED lines=30> */
.L_x_3278:
[----:B------:R-:W-:Y:S01]  /*2ee0*/  IMAD.MOV.U32 R22, RZ, RZ, R6 ;  /* 0x000000ffff167224 */ /* 0x000fe200078e0006 */
[----:B------:R-:W-:Y:S01]  /*2ef0*/  MOV R3, R7 ;  /* 0x0000000700037202 */ /* 0x000fe20000000f00 */
[----:B------:R-:W-:Y:S01]  /*2f00*/  IMAD.MOV.U32 R4, RZ, RZ, R18 ;  /* 0x000000ffff047224 */ /* 0x000fe200078e0012 */
[----:B------:R-:W-:Y:S02]  /*2f10*/  MOV R23, R19 ;  /* 0x0000001300177202 */ /* 0x000fe40000000f00 */
[----:B------:R-:W-:-:S07]  /*2f20*/  MOV R24, 0x2f40 ;  /* 0x00002f4000187802 */ /* 0x000fce0000000f00 */
[----:B------:R-:W-:Y:S05]  /*2f30*/  CALL.REL.NOINC `($__internal_75_$__cuda_sm20_rem_s64) ;  /* 0x0000004000207944 */ /* 0x000fea0003c00000 */
[----:B------:R-:W-:-:S07]  /*2f40*/  IMAD.MOV.U32 R5, RZ, RZ, R9 ;  /* 0x000000ffff057224 */ /* 0x000fce00078e0009 */
.L_x_3279:
[----:B------:R-:W-:Y:S05]  /*2f50*/  BSYNC.RECONVERGENT B1 ;  /* 0x0000000000017941 */ /* 0x000fea0003800200 */
.L_x_3277:
[----:B------:R-:W-:Y:S02]  /*2f60*/  IMAD R3, R5, R14, RZ ;  /* 0x0000000e05037224 */ /* 0x000fe400078e02ff */
[----:B------:R-:W-:-:S04]  /*2f70*/  IMAD.WIDE.U32 R20, R14, R4, R20 ;  /* 0x000000040e147225 */ /* 0x000fc800078e0014 */
[----:B------:R-:W-:-:S05]  /*2f80*/  IMAD R3, R15, R4, R3 ;  /* 0x000000040f037224 */ /* 0x000fca00078e0203 */
[----:B------:R-:W-:-:S07]  /*2f90*/  IADD3 R21, PT, PT, R21, R3, RZ ;  /* 0x0000000315157210 */ /* 0x000fce0007ffe0ff */
.L_x_3234:
[----:B------:R-:W0:Y:S02]  /*2fa0*/  LDCU.64 UR10, c[0x0][0x388] ;  /* 0x00007100ff0a77ac */ /* 0x000e240008000a00 */
[----:B0-----:R-:W-:Y:S02]  /*2fb0*/  IADD3 R20, P1, PT, R20, UR10, RZ ;  /* 0x0000000a14147c10 */ /* 0x001fe4000ff3e0ff */
[----:B------:R-:W-:Y:S02]  /*2fc0*/  IADD3 R12, P0, PT, R12, UR10, RZ ;  /* 0x0000000a0c0c7c10 */ /* 0x000fe4000ff1e0ff */
[----:B------:R-:W-:Y:S02]  /*2fd0*/  IADD3.X R21, PT, PT, R21, UR11, RZ, P1, !PT ;  /* 0x0000000b15157c10 */ /* 0x000fe40008ffe4ff */
[----:B------:R-:W-:-:S04]  /*2fe0*/  IADD3.X R13, PT, PT, R13, UR11, RZ, P0, !PT ;  /* 0x0000000b0d0d7c10 */ /* 0x000fc800087fe4ff */
[----:B------:R-:W2:Y:S04]  /*2ff0*/  LDG.E.U8 R21, desc[UR12][R20.64] ;  /* 0x0000000c14157981 */ /* 0x000ea8000c1e1100 */
[----:B------:R-:W2:Y:S02]  /*3000*/  LDG.E.U8 R12, desc[UR12][R12.64] ;  /* 0x0000000c0c0c7981 */ /* 0x000ea4000c1e1100 */
[----:B--2---:R-:W-:-:S04]  /*3010*/  LOP3.LUT P0, RZ, R21, 0xff, R12, 0xc8, !PT ;  /* 0x000000ff15ff7812 */ /* 0x004fc8000780c80c */
[----:B------:R-:W-:-:S05]  /*3020*/  SEL R3, RZ, 0x1, !P0 ;  /* 0x00000001ff037807 */ /* 0x000fca0004000000 */
[----:B------:R1:W-:Y:S01]  /*3030*/  STS.U8 [R0+UR4], R3 ;  /* 0x0000000300007988 */ /* 0x0003e20008000004 */
[----:B------:R-:W-:Y:S05]  /*3040*/  BRA `(.L_x_3280) ;  /* 0x0000003400887947 */ /* 0x000fea0003800000 */
.L_x_3233:
        /* <DEDUP_REMOVED lines=20> */
.L_x_3307:
        /* <DEDUP_REMOVED lines=31> */
.L_x_3284:
[----:B------:R-:W-:Y:S01]  /*3380*/  IMAD.MOV.U32 R26, RZ, RZ, R4 ;  /* 0x000000ffff1a7224 */ /* 0x000fe200078e0004 */
[----:B------:R-:W-:Y:S01]  /*3390*/  MOV R11, R5 ;  /* 0x00000005000b7202 */ /* 0x000fe20000000f00 */
[----:B------:R-:W-:Y:S01]  /*33a0*/  IMAD.MOV.U32 R10, RZ, RZ, R36 ;  /* 0x000000ffff0a7224 */ /* 0x000fe200078e0024 */
[----:B------:R-:W-:Y:S02]  /*33b0*/  MOV R9, R37 ;  /* 0x0000002500097202 */ /* 0x000fe40000000f00 */
[----:B------:R-:W-:-:S07]  /*33c0*/  MOV R8, 0x33e0 ;  /* 0x000033e000087802 */ /* 0x000fce0000000f00 */
[----:B-123--:R-:W-:Y:S05]  /*33d0*/  CALL.REL.NOINC `($__internal_74_$__cuda_sm20_div_s64) ;  /* 0x0000003400ac7944 */ /* 0x00efea0003c00000 */
        /* <DEDUP_REMOVED lines=8> */
.L_x_3285:
[----:B------:R-:W-:Y:S05]  /*3460*/  BSYNC.RECONVERGENT B1 ;  /* 0x0000000000017941 */ /* 0x000fea0003800200 */
.L_x_3283:
        /* <DEDUP_REMOVED lines=37> */
.L_x_3287:
        /* <DEDUP_REMOVED lines=16> */
.L_x_3288:
[----:B------:R-:W-:Y:S05]  /*37c0*/  BSYNC.RECONVERGENT B1 ;  /* 0x0000000000017941 */ /* 0x000fea0003800200 */
.L_x_3286:
        /* <DEDUP_REMOVED lines=38> */
.L_x_3290:
[----:B------:R-:W-:Y:S01]  /*3a30*/  MOV R26, R36 ;  /* 0x00000024001a7202 */ /* 0x000fe20000000f00 */
[----:B------:R-:W-:Y:S01]  /*3a40*/  IMAD.MOV.U32 R11, RZ, RZ, R37 ;  /* 0x000000ffff0b7224 */ /* 0x000fe200078e0025 */
[----:B------:R-:W-:Y:S01]  /*3a50*/  MOV R10, R38 ;  /* 0x00000026000a7202 */ /* 0x000fe20000000f00 */
[----:B------:R-:W-:Y:S01]  /*3a60*/  IMAD.MOV.U32 R9, RZ, RZ, R39 ;  /* 0x000000ffff097224 */ /* 0x000fe200078e0027 */
[----:B------:R-:W-:-:S07]  /*3a70*/  MOV R8, 0x3a90 ;  /* 0x00003a9000087802 */ /* 0x000fce0000000f00 */
[----:B-1----:R-:W-:Y:S05]  /*3a80*/  CALL.REL.NOINC `($__internal_74_$__cuda_sm20_div_s64) ;  /* 0x0000003000007944 */ /* 0x002fea0003c00000 */
        /* <DEDUP_REMOVED lines=11> */
.L_x_3291:
[----:B------:R-:W-:Y:S05]  /*3b40*/  BSYNC.RECONVERGENT B1 ;  /* 0x0000000000017941 */ /* 0x000fea0003800200 */
.L_x_3289:
        /* <DEDUP_REMOVED lines=38> */
.L_x_3293:
[----:B------:R-:W-:Y:S01]  /*3db0*/  IMAD.MOV.U32 R26, RZ, RZ, R36 ;  /* 0x000000ffff1a7224 */ /* 0x000fe200078e0024 */
[----:B------:R-:W-:Y:S01]  /*3dc0*/  MOV R11, R37 ;  /* 0x00000025000b7202 */ /* 0x000fe20000000f00 */
[----:B------:R-:W-:Y:S01]  /*3dd0*/  IMAD.MOV.U32 R10, RZ, RZ, R38 ;  /* 0x000000ffff0a7224 */ /* 0x000fe200078e0026 */
[----:B------:R-:W-:Y:S02]  /*3de0*/  MOV R9, R39 ;  /* 0x0000002700097202 */ /* 0x000fe40000000f00 */
[----:B------:R-:W-:-:S07]  /*3df0*/  MOV R8, 0x3e10 ;  /* 0x00003e1000087802 */ /* 0x000fce0000000f00 */
[----:B-1----:R-:W-:Y:S05]  /*3e00*/  CALL.REL.NOINC `($__internal_74_$__cuda_sm20_div_s64) ;  /* 0x0000002c00207944 */ /* 0x002fea0003c00000 */
        /* <DEDUP_REMOVED lines=11> */
.L_x_3294:
[----:B------:R-:W-:Y:S05]  /*3ec0*/  BSYNC.RECONVERGENT B1 ;  /* 0x0000000000017941 */ /* 0x000fea0003800200 */
.L_x_3292:
        /* <DEDUP_REMOVED lines=38> */
.L_x_3296:
        /* <DEDUP_REMOVED lines=17> */
.L_x_3297:
[----:B------:R-:W-:Y:S05]  /*4240*/  BSYNC.RECONVERGENT B1 ;  /* 0x0000000000017941 */ /* 0x000fea0003800200 */
.L_x_3295:
        /* <DEDUP_REMOVED lines=38> */
.L_x_3299:
        /* <DEDUP_REMOVED lines=17> */
.L_x_3300:
[----:B------:R-:W-:Y:S05]  /*45c0*/  BSYNC.RECONVERGENT B1 ;  /* 0x0000000000017941 */ /* 0x000fea0003800200 */
.L_x_3298:
        /* <DEDUP_REMOVED lines=38> */
.L_x_3302:
        /* <DEDUP_REMOVED lines=17> */
.L_x_3303:
[----:B------:R-:W-:Y:S05]  /*4940*/  BSYNC.RECONVERGENT B1 ;  /* 0x0000000000017941 */ /* 0x000fea0003800200 */
.L_x_3301:
        /* <DEDUP_REMOVED lines=36> */
.L_x_3305:
        /* <DEDUP_REMOVED lines=17> */
.L_x_3306:
[----:B------:R-:W-:Y:S05]  /*4ca0*/  BSYNC.RECONVERGENT B1 ;  /* 0x0000000000017941 */ /* 0x000fea0003800200 */
.L_x_3304:
        /* <DEDUP_REMOVED lines=14> */
.L_x_3282:
        /* <DEDUP_REMOVED lines=36> */
.L_x_3310:
[----:B------:R-:W-:Y:S01]  /*4fd0*/  IMAD.MOV.U32 R26, RZ, RZ, R4 ;  /* 0x000000ffff1a7224 */ /* 0x000fe200078e0004 */
[----:B------:R-:W-:Y:S01]  /*4fe0*/  MOV R11, R5 ;  /* 0x00000005000b7202 */ /* 0x000fe20000000f00 */
[----:B------:R-:W-:Y:S01]  /*4ff0*/  IMAD.MOV.U32 R10, RZ, RZ, R16 ;  /* 0x000000ffff0a7224 */ /* 0x000fe200078e0010 */
[----:B------:R-:W-:Y:S02]  /*5000*/  MOV R9, R17 ;  /* 0x0000001100097202 */ /* 0x000fe40000000f00 */
[----:B------:R-:W-:-:S07]  /*5010*/  MOV R8, 0x5030 ;  /* 0x0000503000087802 */ /* 0x000fce0000000f00 */
[----:B------:R-:W-:Y:S05]  /*5020*/  CALL.REL.NOINC `($__internal_74_$__cuda_sm20_div_s64) ;  /* 0x0000001800987944 */ /* 0x000fea0003c00000 */
        /* <DEDUP_REMOVED lines=9> */
.L_x_3311:
[----:B------:R-:W-:Y:S05]  /*50c0*/  BSYNC.RECONVERGENT B1 ;  /* 0x0000000000017941 */ /* 0x000fea0003800200 */
.L_x_3309:
        /* <DEDUP_REMOVED lines=39> */
.L_x_3313:
[----:B------:R-:W-:Y:S01]  /*5340*/  MOV R26, R20 ;  /* 0x00000014001a7202 */ /* 0x000fe20000000f00 */
[----:B------:R-:W-:Y:S01]  /*5350*/  IMAD.MOV.U32 R10, RZ, RZ, R4 ;  /* 0x000000ffff0a7224 */ /* 0x000fe200078e0004 */
[----:B------:R-:W-:Y:S02]  /*5360*/  MOV R11, R21 ;  /* 0x00000015000b7202 */ /* 0x000fe40000000f00 */
[----:B------:R-:W-:Y:S02]  /*5370*/  MOV R9, R5 ;  /* 0x0000000500097202 */ /* 0x000fe40000000f00 */
[----:B------:R-:W-:-:S07]  /*5380*/  MOV R8, 0x53a0 ;  /* 0x000053a000087802 */ /* 0x000fce0000000f00 */
[----:B------:R-:W-:Y:S05]  /*5390*/  CALL.REL.NOINC `($__internal_74_$__cuda_sm20_div_s64) ;  /* 0x0000001400bc7944 */ /* 0x000fea0003c00000 */
        /* <DEDUP_REMOVED lines=11> */
.L_x_3314:
[----:B------:R-:W-:Y:S05]  /*5450*/  BSYNC.RECONVERGENT B1 ;  /* 0x0000000000017941 */ /* 0x000fea0003800200 */
.L_x_3312:
        /* <DEDUP_REMOVED lines=39> */
.L_x_3316:
        /* <DEDUP_REMOVED lines=17> */
.L_x_3317:
[----:B------:R-:W-:Y:S05]  /*57e0*/  BSYNC.RECONVERGENT B1 ;  /* 0x0000000000017941 */ /* 0x000fea0003800200 */
.L_x_3315:
        /* <DEDUP_REMOVED lines=40> */
.L_x_3319:
[----:B------:R-:W-:Y:S01]  /*5a70*/  MOV R26, R20 ;  /* 0x00000014001a7202 */ /* 0x000fe20000000f00 */
[----:B------:R-:W-:Y:S01]  /*5a80*/  IMAD.MOV.U32 R11, RZ, RZ, R21 ;  /* 0x000000ffff0b7224 */ /* 0x000fe200078e0015 */
[----:B------:R-:W-:Y:S02]  /*5a90*/  MOV R10, R4 ;  /* 0x00000004000a7202 */ /* 0x000fe40000000f00 */
[----:B------:R-:W-:Y:S02]  /*5aa0*/  MOV R9, R5 ;  /* 0x0000000500097202 */ /* 0x000fe40000000f00 */
[----:B------:R-:W-:-:S07]  /*5ab0*/  MOV R8, 0x5ad0 ;  /* 0x00005ad000087802 */ /* 0x000fce0000000f00 */
[----:B------:R-:W-:Y:S05]  /*5ac0*/  CALL.REL.NOINC `($__internal_74_$__cuda_sm20_div_s64) ;  /* 0x0000000c00f07944 */ /* 0x000fea0003c00000 */
        /* <DEDUP_REMOVED lines=11> */
.L_x_3320:
[----:B------:R-:W-:Y:S05]  /*5b80*/  BSYNC.RECONVERGENT B1 ;  /* 0x0000000000017941 */ /* 0x000fea0003800200 */
.L_x_3318:
        /* <DEDUP_REMOVED lines=10> */
.L_x_3308:
        /* <DEDUP_REMOVED lines=34> */
.L_x_3323:
        /* <DEDUP_REMOVED lines=15> */
.L_x_3324:
[----:B------:R-:W-:Y:S05]  /*5f40*/  BSYNC.RECONVERGENT B1 ;  /* 0x0000000000017941 */ /* 0x000fea0003800200 */
.L_x_3322:
        /* <DEDUP_REMOVED lines=39> */
.L_x_3326:
        /* <DEDUP_REMOVED lines=17> */
.L_x_3327:
[----:B------:R-:W-:Y:S05]  /*62d0*/  BSYNC.RECONVERGENT B1 ;  /* 0x0000000000017941 */ /* 0x000fea0003800200 */
.L_x_3325:
        /* <DEDUP_REMOVED lines=10> */
.L_x_3321:
        /* <DEDUP_REMOVED lines=30> */
.L_x_3329:
[----:B------:R-:W-:Y:S02]  /*6560*/  MOV R3, R23 ;  /* 0x0000001700037202 */ /* 0x000fe40000000f00 */
[----:B------:R-:W-:Y:S02]  /*6570*/  MOV R23, R5 ;  /* 0x0000000500177202 */ /* 0x000fe40000000f00 */
[----:B------:R-:W-:-:S07]  /*6580*/  MOV R24, 0x65a0 ;  /* 0x000065a000187802 */ /* 0x000fce0000000f00 */
[----:B------:R-:W-:Y:S05]  /*6590*/  CALL.REL.NOINC `($__internal_75_$__cuda_sm20_rem_s64) ;  /* 0x0000000800887944 */ /* 0x000fea0003c00000 */
[----:B------:R-:W-:-:S07]  /*65a0*/  IMAD.MOV.U32 R5, RZ, RZ, R9 ;  /* 0x000000ffff057224 */ /* 0x000fce00078e0009 */
.L_x_3330:
[----:B------:R-:W-:Y:S05]  /*65b0*/  BSYNC.RECONVERGENT B1 ;  /* 0x0000000000017941 */ /* 0x000fea0003800200 */
.L_x_3328:
        /* <DEDUP_REMOVED lines=8> */
.L_x_3281:
[----:B------:R-:W-:-:S06]  /*6640*/  IMAD.MOV.U32 R13, RZ, RZ, R7 ;  /* 0x000000ffff0d7224 */ /* 0x000fcc00078e0007 */
[----:B------:R-:W2:Y:S04]  /*6650*/  LDG.E.U8 R13, desc[UR12][R12.64] ;  /* 0x0000000c0c0d7981 */ /* 0x000ea8000c1e1100 */
[----:B--2---:R0:W-:Y:S02]  /*6660*/  STS.U8 [R0+UR4], R13 ;  /* 0x0000000d00007988 */ /* 0x0041e40008000004 */
.L_x_3280:
[----:B------:R-:W-:Y:S05]  /*6670*/  BSYNC.RECONVERGENT B0 ;  /* 0x0000000000007941 */ /* 0x000fea0003800200 */
.L_x_3232:
[----:B------:R-:W-:Y:S01]  /*6680*/  BAR.SYNC.DEFER_BLOCKING 0x0 ;  /* 0x0000000000007b1d */ /* 0x000fe20000010000 */
[----:B------:R-:W-:Y:S01]  /*6690*/  UISETP.GE.U32.AND UP0, UPT, UR5, 0x42, UPT ;  /* 0x000000420500788c */ /* 0x000fe2000bf06070 */
[----:B------:R-:W-:-:S08]  /*66a0*/  ISETP.GT.U32.AND P2, PT, R0, 0x1f, PT ;  /* 0x0000001f0000780c */ /* 0x000fd00003f44070 */
[----:B------:R-:W-:Y:S05]  /*66b0*/  BRA.U !UP0, `(.L_x_3331) ;  /* 0x00000001082c7547 */ /* 0x000fea000b800000 */
.L_x_3332:
        /* <DEDUP_REMOVED lines=11> */
.L_x_3331:
        /* <DEDUP_REMOVED lines=46> */
[----:B------:R-:W-:-:S04]  /*6a50*/  MOV R2, UR4 ;  /* 0x0000000400027c02 */ /* 0x000fc80008000f00 */
[----:B------:R-:W-:-:S05]  /*6a60*/  MOV R3, UR5 ;  /* 0x0000000500037c02 */ /* 0x000fca0008000f00 */
[----:B--2---:R-:W-:Y:S01]  /*6a70*/  STG.E.U8 desc[UR12][R2.64], R5 ;  /* 0x0000000502007986 */ /* 0x004fe2000c10110c */
[----:B------:R-:W-:Y:S05]  /*6a80*/  EXIT ;  /* 0x000000000000794d */ /* 0x000fea0003800000 */
        .weak           $__internal_74_$__cuda_sm20_div_s64
        .type           $__internal_74_$__cuda_sm20_div_s64,@function
        .size           $__internal_74_$__cuda_sm20_div_s64,($__internal_75_$__cuda_sm20_rem_s64 - $__internal_74_$__cuda_sm20_div_s64)
$__internal_74_$__cuda_sm20_div_s64:
        /* <DEDUP_REMOVED lines=82> */
[----:B------:R-:W-:Y:S06]  /*6fb0*/  RET.REL.NODEC R8 `(contiguous_reduce2_bool) ;  /* 0xffffff9008107950 */ /* 0x000fec0003c3ffff */
        .weak           $__internal_75_$__cuda_sm20_rem_s64
        .type           $__internal_75_$__cuda_sm20_rem_s64,@function
        .size           $__internal_75_$__cuda_sm20_rem_s64,(.L_x_3516 - $__internal_75_$__cuda_sm20_rem_s64)
$__internal_75_$__cuda_sm20_rem_s64:
        /* <DEDUP_REMOVED lines=76> */
[----:B------:R-:W-:Y:S06]  /*7480*/  RET.REL.NODEC R24 `(contiguous_reduce2_bool) ;  /* 0xffffff8818dc7950 */ /* 0x000fec0003c3ffff */
.L_x_3333:
        /* <DEDUP_REMOVED lines=15> */
.L_x_3516:


//--------------------- .text.uncontiguous_reduce_bool --------------------------
	.section	.text.uncontiguous_reduce_bool,"ax",@progbits
	.align	128
        .global         uncontiguous_reduce_bool
        .type           uncontiguous_reduce_bool,@function
        .size           uncontiguous_reduce_bool,(.L_x_3518 - uncontiguous_reduce_bool)
        .other          uncontiguous_reduce_bool,@"STO_CUDA_ENTRY STV_DEFAULT"
uncontiguous_reduce_bool:
.text.uncontiguous_reduce_bool:
        /* <DEDUP_REMOVED lines=38> */
.L_x_3362:
        /* <DEDUP_REMOVED lines=32> */
.L_x_3339:
[----:B------:R-:W-:Y:S01]  /*0460*/  IMAD.MOV.U32 R26, RZ, RZ, R4 ;  /* 0x000000ffff1a7224 */ /* 0x000fe200078e0004 */
[----:B------:R-:W-:Y:S01]  /*0470*/  MOV R11, R5 ;  /* 0x00000005000b7202 */ /* 0x000fe20000000f00 */
[----:B------:R-:W-:Y:S01]  /*0480*/  IMAD.MOV.U32 R10, RZ, RZ, R36 ;  /* 0x000000ffff0a7224 */ /* 0x000fe200078e0024 */
[----:B------:R-:W-:Y:S02]  /*0490*/  MOV R9, R37 ;  /* 0x0000002500097202 */ /* 0x000fe40000000f00 */
[----:B------:R-:W-:-:S07]  /*04a0*/  MOV R8, 0x4c0 ;  /* 0x000004c000087802 */ /* 0x000fce0000000f00 */
[----:B-1----:R-:W-:Y:S05]  /*04b0*/  CALL.REL.NOINC `($__internal_76_$__cuda_sm20_div_s64) ;  /* 0x00000064004c7944 */ /* 0x002fea0003c00000 */
        /* <DEDUP_REMOVED lines=9> */
.L_x_3340:
[----:B------:R-:W-:Y:S05]  /*0550*/  BSYNC.RECONVERGENT B1 ;  /* 0x0000000000017941 */ /* 0x000fea0003800200 */
.L_x_3338:
        /* <DEDUP_REMOVED lines=33> */
.L_x_3342:
[----:B------:R-:W-:Y:S01]  /*0770*/  IMAD.MOV.U32 R26, RZ, RZ, R18 ;  /* 0x000000ffff1a7224 */ /* 0x000fe200078e0012 */
[----:B------:R-:W-:Y:S01]  /*0780*/  MOV R11, R19 ;  /* 0x00000013000b7202 */ /* 0x000fe20000000f00 */
[----:B------:R-:W-:Y:S01]  /*0790*/  IMAD.MOV.U32 R10, RZ, RZ, R36 ;  /* 0x000000ffff0a7224 */ /* 0x000fe200078e0024 */
[----:B------:R-:W-:Y:S02]  /*07a0*/  MOV R9, R37 ;  /* 0x0000002500097202 */ /* 0x000fe40000000f00 */
[----:B------:R-:W-:-:S07]  /*07b0*/  MOV R8, 0x7d0 ;  /* 0x000007d000087802 */ /* 0x000fce0000000f00 */
[----:B------:R-:W-:Y:S05]  /*07c0*/  CALL.REL.NOINC `($__internal_76_$__cuda_sm20_div_s64) ;  /* 0x0000006000887944 */ /* 0x000fea0003c00000 */
        /* <DEDUP_REMOVED lines=9> */
.L_x_3343:
[----:B------:R-:W-:Y:S05]  /*0860*/  BSYNC.RECONVERGENT B1 ;  /* 0x0000000000017941 */ /* 0x000fea0003800200 */
.L_x_3341:
        /* <DEDUP_REMOVED lines=34> */
.L_x_3345:
[----:B------:R-:W-:Y:S01]  /*0a90*/  MOV R26, R22 ;  /* 0x00000016001a7202 */ /* 0x000fe20000000f00 */
[----:B------:R-:W-:Y:S01]  /*0aa0*/  IMAD.MOV.U32 R11, RZ, RZ, R23 ;  /* 0x000000ffff0b7224 */ /* 0x000fe200078e0017 */
[----:B------:R-:W-:Y:S01]  /*0ab0*/  MOV R10, R40 ;  /* 0x00000028000a7202 */ /* 0x000fe20000000f00 */
[----:B------:R-:W-:Y:S01]  /*0ac0*/  IMAD.MOV.U32 R9, RZ, RZ, R41 ;  /* 0x000000ffff097224 */ /* 0x000fe200078e0029 */
[----:B------:R-:W-:-:S07]  /*0ad0*/  MOV R8, 0xaf0 ;  /* 0x00000af000087802 */ /* 0x000fce0000000f00 */
[----:B------:R-:W-:Y:S05]  /*0ae0*/  CALL.REL.NOINC `($__internal_76_$__cuda_sm20_div_s64) ;  /* 0x0000005c00c07944 */ /* 0x000fea0003c00000 */
        /* <DEDUP_REMOVED lines=10> */
.L_x_3346:
[----:B------:R-:W-:Y:S05]  /*0b90*/  BSYNC.RECONVERGENT B1 ;  /* 0x0000000000017941 */ /* 0x000fea0003800200 */
.L_x_3344:
        /* <DEDUP_REMOVED lines=35> */
.L_x_3348:
[----:B------:R-:W-:Y:S01]  /*0dd0*/  IMAD.MOV.U32 R26, RZ, RZ, R42 ;  /* 0x000000ffff1a7224 */ /* 0x000fe200078e002a */
[----:B------:R-:W-:Y:S01]  /*0de0*/  MOV R11, R43 ;  /* 0x0000002b000b7202 */ /* 0x000fe20000000f00 */
[----:B------:R-:W-:Y:S01]  /*0df0*/  IMAD.MOV.U32 R10, RZ, RZ, R40 ;  /* 0x000000ffff0a7224 */ /* 0x000fe200078e0028 */
[----:B------:R-:W-:Y:S02]  /*0e00*/  MOV R9, R41 ;  /* 0x0000002900097202 */ /* 0x000fe40000000f00 */
[----:B------:R-:W-:-:S07]  /*0e10*/  MOV R8, 0xe30 ;  /* 0x00000e3000087802 */ /* 0x000fce0000000f00 */
[----:B------:R-:W-:Y:S05]  /*0e20*/  CALL.REL.NOINC `($__internal_76_$__cuda_sm20_div_s64) ;  /* 0x0000005800f07944 */ /* 0x000fea0003c00000 */
        /* <DEDUP_REMOVED lines=11> */
.L_x_3349:
[----:B------:R-:W-:Y:S05]  /*0ee0*/  BSYNC.RECONVERGENT B1 ;  /* 0x0000000000017941 */ /* 0x000fea0003800200 */
.L_x_3347:
        /* <DEDUP_REMOVED lines=36> */
.L_x_3351:
        /* <DEDUP_REMOVED lines=16> */
.L_x_3352:
[----:B------:R-:W-:Y:S05]  /*1230*/  BSYNC.RECONVERGENT B1 ;  /* 0x0000000000017941 */ /* 0x000fea0003800200 */
.L_x_3350:
        /* <DEDUP_REMOVED lines=34> */
.L_x_3354:
[----:B------:R-:W-:Y:S01]  /*1460*/  MOV R26, R40 ;  /* 0x00000028001a7202 */ /* 0x000fe20000000f00 */
[----:B------:R-:W-:Y:S01]  /*1470*/  IMAD.MOV.U32 R11, RZ, RZ, R41 ;  /* 0x000000ffff0b7224 */ /* 0x000fe200078e0029 */
[----:B------:R-:W-:Y:S01]  /*1480*/  MOV R10, R20 ;  /* 0x00000014000a7202 */ /* 0x000fe20000000f00 */
[----:B------:R-:W-:Y:S01]  /*1490*/  IMAD.MOV.U32 R9, RZ, RZ, R21 ;  /* 0x000000ffff097224 */ /* 0x000fe200078e0015 */
[----:B------:R-:W-:-:S07]  /*14a0*/  MOV R8, 0x14c0 ;  /* 0x000014c000087802 */ /* 0x000fce0000000f00 */
[----:B------:R-:W-:Y:S05]  /*14b0*/  CALL.REL.NOINC `($__internal_76_$__cuda_sm20_div_s64) ;  /* 0x00000054004c7944 */ /* 0x000fea0003c00000 */
        /* <DEDUP_REMOVED lines=11> */
.L_x_3355:
[----:B------:R-:W-:Y:S05]  /*1570*/  BSYNC.RECONVERGENT B1 ;  /* 0x0000000000017941 */ /* 0x000fea0003800200 */
.L_x_3353:
        /* <DEDUP_REMOVED lines=34> */
.L_x_3357:
[----:B------:R-:W-:Y:S01]  /*17a0*/  IMAD.MOV.U32 R26, RZ, RZ, R36 ;  /* 0x000000ffff1a7224 */ /* 0x000fe200078e0024 */
[----:B------:R-:W-:Y:S01]  /*17b0*/  MOV R11, R37 ;  /* 0x00000025000b7202 */ /* 0x000fe20000000f00 */
[----:B------:R-:W-:Y:S01]  /*17c0*/  IMAD.MOV.U32 R10, RZ, RZ, R20 ;  /* 0x000000ffff0a7224 */ /* 0x000fe200078e0014 */
[----:B------:R-:W-:Y:S02]  /*17d0*/  MOV R9, R21 ;  /* 0x0000001500097202 */ /* 0x000fe40000000f00 */
[----:B------:R-:W-:-:S07]  /*17e0*/  MOV R8, 0x1800 ;  /* 0x0000180000087802 */ /* 0x000fce0000000f00 */
[----:B------:R-:W-:Y:S05]  /*17f0*/  CALL.REL.NOINC `($__internal_76_$__cuda_sm20_div_s64) ;  /* 0x00000050007c7944 */ /* 0x000fea0003c00000 */
        /* <DEDUP_REMOVED lines=11> */
.L_x_3358:
[----:B------:R-:W-:Y:S05]  /*18b0*/  BSYNC.RECONVERGENT B1 ;  /* 0x0000000000017941 */ /* 0x000fea0003800200 */
.L_x_3356:
        /* <DEDUP_REMOVED lines=35> */
.L_x_3360:
[----:B------:R-:W-:Y:S01]  /*1af0*/  IMAD.MOV.U32 R26, RZ, RZ, R18 ;  /* 0x000000ffff1a7224 */ /* 0x000fe200078e0012 */
[----:B------:R-:W-:Y:S01]  /*1b00*/  MOV R11, R19 ;  /* 0x00000013000b7202 */ /* 0x000fe20000000f00 */
[----:B------:R-:W-:Y:S01]  /*1b10*/  IMAD.MOV.U32 R10, RZ, RZ, R20 ;  /* 0x000000ffff0a7224 */ /* 0x000fe200078e0014 */
[----:B------:R-:W-:Y:S02]  /*1b20*/  MOV R9, R21 ;  /* 0x0000001500097202 */ /* 0x000fe40000000f00 */
[----:B------:R-:W-:-:S07]  /*1b30*/  MOV R8, 0x1b50 ;  /* 0x00001b5000087802 */ /* 0x000fce0000000f00 */
[----:B------:R-:W-:Y:S05]  /*1b40*/  CALL.REL.NOINC `($__internal_76_$__cuda_sm20_div_s64) ;  /* 0x0000004c00a87944 */ /* 0x000fea0003c00000 */
        /* <DEDUP_REMOVED lines=11> */
.L_x_3361:
[----:B------:R-:W-:Y:S05]  /*1c00*/  BSYNC.RECONVERGENT B1 ;  /* 0x0000000000017941 */ /* 0x000fea0003800200 */
.L_x_3359:
        /* <DEDUP_REMOVED lines=9> */
.L_x_3337:
        /* <DEDUP_REMOVED lines=36> */
.L_x_3365:
[----:B------:R-:W-:Y:S01]  /*1ee0*/  MOV R26, R4 ;  /* 0x00000004001a7202 */ /* 0x000fe20000000f00 */
[----:B------:R-:W-:Y:S01]  /*1ef0*/  IMAD.MOV.U32 R11, RZ, RZ, R5 ;  /* 0x000000ffff0b7224 */ /* 0x000fe200078e0005 */
[----:B------:R-:W-:Y:S01]  /*1f00*/  MOV R10, R6 ;  /* 0x00000006000a7202 */ /* 0x000fe20000000f00 */
[----:B------:R-:W-:Y:S01]  /*1f10*/  IMAD.MOV.U32 R9, RZ, RZ, R7 ;  /* 0x000000ffff097224 */ /* 0x000fe200078e0007 */
[----:B------:R-:W-:-:S07]  /*1f20*/  MOV R8, 0x1f40 ;  /* 0x00001f4000087802 */ /* 0x000fce0000000f00 */
[----:B------:R-:W-:Y:S05]  /*1f30*/  CALL.REL.NOINC `($__internal_76_$__cuda_sm20_div_s64) ;  /* 0x0000004800ac7944 */ /* 0x000fea0003c00000 */
        /* <DEDUP_REMOVED lines=9> */
.L_x_3366:
[----:B------:R-:W-:Y:S05]  /*1fd0*/  BSYNC.RECONVERGENT B1 ;  /* 0x0000000000017941 */ /* 0x000fea0003800200 */
.L_x_3364:
        /* <DEDUP_REMOVED lines=34> */
.L_x_3368:
        /* <DEDUP_REMOVED lines=14> */
.L_x_3369:
[----:B------:R-:W-:Y:S05]  /*22e0*/  BSYNC.RECONVERGENT B1 ;  /* 0x0000000000017941 */ /* 0x000fea0003800200 */
.L_x_3367:
        /* <DEDUP_REMOVED lines=36> */
.L_x_3371:
        /* <DEDUP_REMOVED lines=17> */
.L_x_3372:
[----:B------:R-:W-:Y:S05]  /*2640*/  BSYNC.RECONVERGENT B1 ;  /* 0x0000000000017941 */ /* 0x000fea0003800200 */
.L_x_3370:
        /* <DEDUP_REMOVED lines=35> */
.L_x_3374:
[----:B------:R-:W-:Y:S01]  /*2880*/  MOV R26, R16 ;  /* 0x00000010001a7202 */ /* 0x000fe20000000f00 */
[----:B------:R-:W-:Y:S01]  /*2890*/  IMAD.MOV.U32 R11, RZ, RZ, R17 ;  /* 0x000000ffff0b7224 */ /* 0x000fe200078e0011 */
[----:B------:R-:W-:Y:S01]  /*28a0*/  MOV R10, R14 ;  /* 0x0000000e000a7202 */ /* 0x000fe20000000f00 */
[----:B------:R-:W-:Y:S01]  /*28b0*/  IMAD.MOV.U32 R9, RZ, RZ, R15 ;  /* 0x000000ffff097224 */ /* 0x000fe200078e000f */
[----:B------:R-:W-:-:S07]  /*28c0*/  MOV R8, 0x28e0 ;  /* 0x000028e000087802 */ /* 0x000fce0000000f00 */
[----:B------:R-:W-:Y:S05]  /*28d0*/  CALL.REL.NOINC `($__internal_76_$__cuda_sm20_div_s64) ;  /* 0x0000004000447944 */ /* 0x000fea0003c00000 */
        /* <DEDUP_REMOVED lines=10> */
.L_x_3375:
[----:B------:R-:W-:Y:S05]  /*2980*/  BSYNC.RECONVERGENT B1 ;  /* 0x0000000000017941 */ /* 0x000fea0003800200 */
.L_x_3373:
[----:B------:R-:W-:Y:S01]  /*2990*/  MOV R6, R20 ;  /* 0x0000001400067202 */ /* 0x000fe20000000f00 */
[----:B------:R-:W-:Y:S02]  /*29a0*/  IMAD R9, R9, R22, RZ ;  /* 0x0000001609097224 */ /* 0x000fe400078e02ff */
[----:B------:R-:W-:Y:S02]  /*29b0*/  VIADD R3, R3, 0xfffffffe ;  /* 0xfffffffe03037836 */ /* 0x000fe40000000000 */
[----:B------:R-:W-:-:S04]  /*29c0*/  IMAD.WIDE.U32 R20, R22, R8, R6 ;  /* 0x0000000816147225 */ /* 0x000fc800078e0006 */
[----:B------:R-:W-:-:S05]  /*29d0*/  IMAD R9, R23, R8, R9 ;  /* 0x0000000817097224 */ /* 0x000fca00078e0209 */
[----:B------:R-:W-:-:S07]  /*29e0*/  IADD3 R21, PT, PT, R21, R9, RZ ;  /* 0x0000000915157210 */ /* 0x000fce0007ffe0ff */
.L_x_3363:
        /* <DEDUP_REMOVED lines=31> */
.L_x_3377:
[----:B------:R-:W-:Y:S01]  /*2be0*/  IMAD.MOV.U32 R14, RZ, RZ, R4 ;  /* 0x000000ffff0e7224 */ /* 0x000fe200078e0004 */
[----:B------:R-:W-:Y:S01]  /*2bf0*/  MOV R23, R5 ;  /* 0x0000000500177202 */ /* 0x000fe20000000f00 */
[----:B------:R-:W-:Y:S01]  /*2c00*/  IMAD.MOV.U32 R22, RZ, RZ, R6 ;  /* 0x000000ffff167224 */ /* 0x000fe200078e0006 */
[----:B------:R-:W-:Y:S02]  /*2c10*/  MOV R15, R7 ;  /* 0x00000007000f7202 */ /* 0x000fe40000000f00 */
[----:B------:R-:W-:-:S07]  /*2c20*/  MOV R24, 0x2c40 ;  /* 0x00002c4000187802 */ /* 0x000fce0000000f00 */
[----:B------:R-:W-:Y:S05]  /*2c30*/  CALL.REL.NOINC `($__internal_77_$__cuda_sm20_rem_s64) ;  /* 0x0000004000b87944 */ /* 0x000fea0003c00000 */
.L_x_3378:
[----:B------:R-:W-:Y:S05]  /*2c40*/  BSYNC.RECONVERGENT B1 ;  /* 0x0000000000017941 */ /* 0x000fea0003800200 */
.L_x_3376:
        /* <DEDUP_REMOVED lines=31> */
.L_x_3380:
[----:B------:R-:W-:Y:S01]  /*2e40*/  MOV R22, R6 ;  /* 0x0000000600167202 */ /* 0x000fe20000000f00 */
[----:B------:R-:W-:Y:S01]  /*2e50*/  IMAD.MOV.U32 R15, RZ, RZ, R7 ;  /* 0x000000ffff0f7224 */ /* 0x000fe200078e0007 */
[----:B------:R-:W-:Y:S01]  /*2e60*/  MOV R14, R18 ;  /* 0x00000012000e7202 */ /* 0x000fe20000000f00 */
[----:B------:R-:W-:Y:S01]  /*2e70*/  IMAD.MOV.U32 R23, RZ, RZ, R19 ;  /* 0x000000ffff177224 */ /* 0x000fe200078e0013 */
[----:B------:R-:W-:-:S07]  /*2e80*/  MOV R24, 0x2ea0 ;  /* 0x00002ea000187802 */ /* 0x000fce0000000f00 */
[----:B------:R-:W-:Y:S05]  /*2e90*/  CALL.REL.NOINC `($__internal_77_$__cuda_sm20_rem_s64) ;  /* 0x0000004000207944 */ /* 0x000fea0003c00000 */
[----:B------:R-:W-:Y:S01]  /*2ea0*/  MOV R6, R8 ;  /* 0x0000000800067202 */ /* 0x000fe20000000f00 */
[----:B------:R-:W-:-:S07]  /*2eb0*/  IMAD.MOV.U32 R7, RZ, RZ, R9 ;  /* 0x000000ffff077224 */ /* 0x000fce00078e0009 */
.L_x_3381:
[----:B------:R-:W-:Y:S05]  /*2ec0*/  BSYNC.RECONVERGENT B1 ;  /* 0x0000000000017941 */ /* 0x000fea0003800200 */
.L_x_3379:
[----:B------:R-:W-:Y:S02]  /*2ed0*/  IMAD R3, R7, R4, RZ ;  /* 0x0000000407037224 */ /* 0x000fe400078e02ff */
[----:B------:R-:W-:-:S04]  /*2ee0*/  IMAD.WIDE.U32 R20, R4, R6, R20 ;  /* 0x0000000604147225 */ /* 0x000fc800078e0014 */
[----:B------:R-:W-:-:S05]  /*2ef0*/  IMAD R3, R5, R6, R3 ;  /* 0x0000000605037224 */ /* 0x000fca00078e0203 */
[----:B------:R-:W-:-:S07]  /*2f00*/  IADD3 R21, PT, PT, R21, R3, RZ ;  /* 0x0000000315157210 */ /* 0x000fce0007ffe0ff */
.L_x_3336:
        /* <DEDUP_REMOVED lines=11> */
.L_x_3335:
        /* <DEDUP_REMOVED lines=20> */
.L_x_3409:
        /* <DEDUP_REMOVED lines=33> */
.L_x_3386:
[----:B------:R-:W-:Y:S01]  /*3310*/  MOV R26, R14 ;  /* 0x0000000e001a7202 */ /* 0x000fe20000000f00 */
[----:B------:R-:W-:Y:S01]  /*3320*/  IMAD.MOV.U32 R11, RZ, RZ, R13 ;  /* 0x000000ffff0b7224 */ /* 0x000fe200078e000d */
[----:B------:R-:W-:Y:S01]  /*3330*/  MOV R10, R34 ;  /* 0x00000022000a7202 */ /* 0x000fe20000000f00 */
[----:B------:R-:W-:Y:S01]  /*3340*/  IMAD.MOV.U32 R9, RZ, RZ, R35 ;  /* 0x000000ffff097224 */ /* 0x000fe200078e0023 */
[----:B------:R-:W-:-:S07]  /*3350*/  MOV R8, 0x3370 ;  /* 0x0000337000087802 */ /* 0x000fce0000000f00 */
[----:B-123--:R-:W-:Y:S05]  /*3360*/  CALL.REL.NOINC `($__internal_76_$__cuda_sm20_div_s64) ;  /* 0x0000003400a07944 */ /* 0x00efea0003c00000 */
        /* <DEDUP_REMOVED lines=10> */
.L_x_3387:
[----:B------:R-:W-:Y:S05]  /*3410*/  BSYNC.RECONVERGENT B1 ;  /* 0x0000000000017941 */ /* 0x000fea0003800200 */
.L_x_3385:
        /* <DEDUP_REMOVED lines=37> */
.L_x_3389:
[----:B------:R-:W-:Y:S01]  /*3670*/  IMAD.MOV.U32 R26, RZ, RZ, R34 ;  /* 0x000000ffff1a7224 */ /* 0x000fe200078e0022 */
[----:B------:R-:W-:Y:S01]  /*3680*/  MOV R11, R35 ;  /* 0x00000023000b7202 */ /* 0x000fe20000000f00 */
[----:B------:R-:W-:Y:S01]  /*3690*/  IMAD.MOV.U32 R10, RZ, RZ, R36 ;  /* 0x000000ffff0a7224 */ /* 0x000fe200078e0024 */
[----:B------:R-:W-:Y:S02]  /*36a0*/  MOV R9, R37 ;  /* 0x0000002500097202 */ /* 0x000fe40000000f00 */
[----:B------:R-:W-:-:S07]  /*36b0*/  MOV R8, 0x36d0 ;  /* 0x000036d000087802 */ /* 0x000fce0000000f00 */
[----:B-1----:R-:W-:Y:S05]  /*36c0*/  CALL.REL.NOINC `($__internal_76_$__cuda_sm20_div_s64) ;  /* 0x0000003000c87944 */ /* 0x002fea0003c00000 */
        /* <DEDUP_REMOVED lines=11> */
.L_x_3390:
[----:B------:R-:W-:Y:S05]  /*3780*/  BSYNC.RECONVERGENT B1 ;  /* 0x0000000000017941 */ /* 0x000fea0003800200 */
.L_x_3388:
        /* <DEDUP_REMOVED lines=38> */
.L_x_3392:
[----:B------:R-:W-:Y:S01]  /*39f0*/  MOV R26, R34 ;  /* 0x00000022001a7202 */ /* 0x000fe20000000f00 */
[----:B------:R-:W-:Y:S01]  /*3a00*/  IMAD.MOV.U32 R11, RZ, RZ, R35 ;  /* 0x000000ffff0b7224 */ /* 0x000fe200078e0023 */
[----:B------:R-:W-:Y:S01]  /*3a10*/  MOV R10, R36 ;  /* 0x00000024000a7202 */ /* 0x000fe20000000f00 */
[----:B------:R-:W-:Y:S01]  /*3a20*/  IMAD.MOV.U32 R9, RZ, RZ, R37 ;  /* 0x000000ffff097224 */ /* 0x000fe200078e0025 */
[----:B------:R-:W-:-:S07]  /*3a30*/  MOV R8, 0x3a50 ;  /* 0x00003a5000087802 */ /* 0x000fce0000000f00 */
[----:B-1----:R-:W-:Y:S05]  /*3a40*/  CALL.REL.NOINC `($__internal_76_$__cuda_sm20_div_s64) ;  /* 0x0000002c00e87944 */ /* 0x002fea0003c00000 */
        /* <DEDUP_REMOVED lines=11> */
.L_x_3393:
[----:B------:R-:W-:Y:S05]  /*3b00*/  BSYNC.RECONVERGENT B1 ;  /* 0x0000000000017941 */ /* 0x000fea0003800200 */
.L_x_3391:
        /* <DEDUP_REMOVED lines=37> */
.L_x_3395:
        /* <DEDUP_REMOVED lines=17> */
.L_x_3396:
[----:B------:R-:W-:Y:S05]  /*3e70*/  BSYNC.RECONVERGENT B1 ;  /* 0x0000000000017941 */ /* 0x000fea0003800200 */
.L_x_3394:
        /* <DEDUP_REMOVED lines=38> */
.L_x_3398:
        /* <DEDUP_REMOVED lines=17> */
.L_x_3399:
[----:B------:R-:W-:Y:S05]  /*41f0*/  BSYNC.RECONVERGENT B1 ;  /* 0x0000000000017941 */ /* 0x000fea0003800200 */
.L_x_3397:
        /* <DEDUP_REMOVED lines=38> */
.L_x_3401:
        /* <DEDUP_REMOVED lines=17> */
.L_x_3402:
[----:B------:R-:W-:Y:S05]  /*4570*/  BSYNC.RECONVERGENT B1 ;  /* 0x0000000000017941 */ /* 0x000fea0003800200 */
.L_x_3400:
        /* <DEDUP_REMOVED lines=37> */
.L_x_3404:
        /* <DEDUP_REMOVED lines=17> */
.L_x_3405:
[----:B------:R-:W-:Y:S05]  /*48e0*/  BSYNC.RECONVERGENT B1 ;  /* 0x0000000000017941 */ /* 0x000fea0003800200 */
.L_x_3403:
        /* <DEDUP_REMOVED lines=37> */
.L_x_3407:
        /* <DEDUP_REMOVED lines=17> */
.L_x_3408:
[----:B------:R-:W-:Y:S05]  /*4c50*/  BSYNC.RECONVERGENT B1 ;  /* 0x0000000000017941 */ /* 0x000fea0003800200 */
.L_x_3406:
        /* <DEDUP_REMOVED lines=12> */
.L_x_3384:
        /* <DEDUP_REMOVED lines=37> */
.L_x_3412:
        /* <DEDUP_REMOVED lines=16> */
.L_x_3413:
[----:B------:R-:W-:Y:S05]  /*5070*/  BSYNC.RECONVERGENT B1 ;  /* 0x0000000000017941 */ /* 0x000fea0003800200 */
.L_x_3411:
        /* <DEDUP_REMOVED lines=38> */
.L_x_3415:
        /* <DEDUP_REMOVED lines=17> */
.L_x_3416:
[----:B------:R-:W-:Y:S05]  /*53f0*/  BSYNC.RECONVERGENT B1 ;  /* 0x0000000000017941 */ /* 0x000fea0003800200 */
.L_x_3414:
        /* <DEDUP_REMOVED lines=40> */
.L_x_3418:
[----:B------:R-:W-:Y:S01]  /*5680*/  MOV R26, R12 ;  /* 0x0000000c001a7202 */ /* 0x000fe20000000f00 */
[----:B------:R-:W-:Y:S01]  /*5690*/  IMAD.MOV.U32 R11, RZ, RZ, R13 ;  /* 0x000000ffff0b7224 */ /* 0x000fe200078e000d */
[----:B------:R-:W-:Y:S02]  /*56a0*/  MOV R10, R14 ;  /* 0x0000000e000a7202 */ /* 0x000fe40000000f00 */
[----:B------:R-:W-:Y:S02]  /*56b0*/  MOV R9, R15 ;  /* 0x0000000f00097202 */ /* 0x000fe40000000f00 */
[----:B------:R-:W-:-:S07]  /*56c0*/  MOV R8, 0x56e0 ;  /* 0x000056e000087802 */ /* 0x000fce0000000f00 */
[----:B------:R-:W-:Y:S05]  /*56d0*/  CALL.REL.NOINC `($__internal_76_$__cuda_sm20_div_s64) ;  /* 0x0000001000c47944 */ /* 0x000fea0003c00000 */
        /* <DEDUP_REMOVED lines=11> */
.L_x_3419:
[----:B------:R-:W-:Y:S05]  /*5790*/  BSYNC.RECONVERGENT B1 ;  /* 0x0000000000017941 */ /* 0x000fea0003800200 */
.L_x_3417:
        /* <DEDUP_REMOVED lines=40> */
.L_x_3421:
        /* <DEDUP_REMOVED lines=17> */
.L_x_3422:
[----:B------:R-:W-:Y:S05]  /*5b30*/  BSYNC.RECONVERGENT B1 ;  /* 0x0000000000017941 */ /* 0x000fea0003800200 */
.L_x_3420:
        /* <DEDUP_REMOVED lines=9> */
.L_x_3410:
        /* <DEDUP_REMOVED lines=35> */
.L_x_3425:
[----:B------:R-:W-:Y:S01]  /*5e00*/  MOV R26, R14 ;  /* 0x0000000e001a7202 */ /* 0x000fe20000000f00 */
[----:B------:R-:W-:Y:S01]  /*5e10*/  IMAD.MOV.U32 R10, RZ, RZ, R16 ;  /* 0x000000ffff0a7224 */ /* 0x000fe200078e0010 */
[----:B------:R-:W-:Y:S02]  /*5e20*/  MOV R11, R13 ;  /* 0x0000000d000b7202 */ /* 0x000fe40000000f00 */
[----:B------:R-:W-:Y:S02]  /*5e30*/  MOV R9, R17 ;  /* 0x0000001100097202 */ /* 0x000fe40000000f00 */
[----:B------:R-:W-:-:S07]  /*5e40*/  MOV R8, 0x5e60 ;  /* 0x00005e6000087802 */ /* 0x000fce0000000f00 */
[----:B------:R-:W-:Y:S05]  /*5e50*/  CALL.REL.NOINC `($__internal_76_$__cuda_sm20_div_s64) ;  /* 0x0000000800e47944 */ /* 0x000fea0003c00000 */
        /* <DEDUP_REMOVED lines=10> */
.L_x_3426:
[----:B------:R-:W-:Y:S05]  /*5f00*/  BSYNC.RECONVERGENT B1 ;  /* 0x0000000000017941 */ /* 0x000fea0003800200 */
.L_x_3424:
        /* <DEDUP_REMOVED lines=39> */
.L_x_3428:
        /* <DEDUP_REMOVED lines=17> */
.L_x_3429:
[----:B------:R-:W-:Y:S05]  /*6290*/  BSYNC.RECONVERGENT B1 ;  /* 0x0000000000017941 */ /* 0x000fea0003800200 */
.L_x_3427:
        /* <DEDUP_REMOVED lines=9> */
.L_x_3423:
        /* <DEDUP_REMOVED lines=31> */
.L_x_3431:
[----:B------:R-:W-:Y:S02]  /*6520*/  MOV R15, R23 ;  /* 0x00000017000f7202 */ /* 0x000fe40000000f00 */
[----:B------:R-:W-:Y:S02]  /*6530*/  MOV R23, R13 ;  /* 0x0000000d00177202 */ /* 0x000fe40000000f00 */
[----:B------:R-:W-:-:S07]  /*6540*/  MOV R24, 0x6560 ;  /* 0x0000656000187802 */ /* 0x000fce0000000f00 */
[----:B------:R-:W-:Y:S05]  /*6550*/  CALL.REL.NOINC `($__internal_77_$__cuda_sm20_rem_s64) ;  /* 0x0000000800707944 */ /* 0x000fea0003c00000 */
.L_x_3432:
[----:B------:R-:W-:Y:S05]  /*6560*/  BSYNC.RECONVERGENT B1 ;  /* 0x0000000000017941 */ /* 0x000fea0003800200 */
.L_x_3430:
[----:B------:R-:W0:Y:S02]  /*6570*/  LDC.64 R10, c[0x0][0x398] ;  /* 0x0000e600ff0a7b82 */ /* 0x000e240000000a00 */
[----:B0-----:R-:W-:-:S06]  /*6580*/  IMAD.WIDE.U32 R6, R7, 0x8, R10 ;  /* 0x0000000807067825 */ /* 0x001fcc00078e000a */
[----:B------:R-:W2:Y:S02]  /*6590*/  LDG.E.64 R6, desc[UR8][R6.64] ;  /* 0x0000000806067981 */ /* 0x000ea4000c1e1b00 */
[-C--:B--2---:R-:W-:Y:S02]  /*65a0*/  IMAD R3, R7, R8.reuse, RZ ;  /* 0x0000000807037224 */ /* 0x084fe400078e02ff */
[----:B------:R-:W-:-:S04]  /*65b0*/  IMAD.WIDE.U32 R4, R6, R8, R4 ;  /* 0x0000000806047225 */ /* 0x000fc800078e0004 */
[----:B------:R-:W-:-:S04]  /*65c0*/  IMAD R3, R6, R9, R3 ;  /* 0x0000000906037224 */ /* 0x000fc800078e0203 */
[----:B------:R-:W-:-:S07]  /*65d0*/  IMAD.IADD R5, R5, 0x1, R3 ;  /* 0x0000000105057824 */ /* 0x000fce00078e0203 */
.L_x_3383:
[----:B------:R-:W0:Y:S02]  /*65e0*/  LDCU.64 UR12, c[0x0][0x388] ;  /* 0x00007100ff0c77ac */ /* 0x000e240008000a00 */
[----:B0-----:R-:W-:-:S04]  /*65f0*/  IADD3 R4, P0, PT, R4, UR12, RZ ;  /* 0x0000000c04047c10 */ /* 0x001fc8000ff1e0ff */
[----:B------:R-:W-:-:S06]  /*6600*/  IADD3.X R5, PT, PT, R5, UR13, RZ, P0, !PT ;  /* 0x0000000d05057c10 */ /* 0x000fcc00087fe4ff */
[----:B------:R-:W2:Y:S04]  /*6610*/  LDG.E.U8 R5, desc[UR8][R4.64] ;  /* 0x0000000804057981 */ /* 0x000ea8000c1e1100 */
[----:B--2---:R1:W-:Y:S02]  /*6620*/  STS.U8 [R0+UR4], R5 ;  /* 0x0000000500007988 */ /* 0x0043e40008000004 */
.L_x_3382:
[----:B------:R-:W-:Y:S05]  /*6630*/  BSYNC.RECONVERGENT B0 ;  /* 0x0000000000007941 */ /* 0x000fea0003800200 */
.L_x_3334:
[----:B------:R-:W-:Y:S01]  /*6640*/  BAR.SYNC.DEFER_BLOCKING 0x0 ;  /* 0x0000000000007b1d */ /* 0x000fe20000010000 */
[----:B------:R-:W-:Y:S01]  /*6650*/  UISETP.GE.U32.AND UP0, UPT, UR5, 0x42, UPT ;  /* 0x000000420500788c */ /* 0x000fe2000bf06070 */
[----:B------:R-:W-:-:S08]  /*6660*/  ISETP.GT.U32.AND P2, PT, R0, 0x1f, PT ;  /* 0x0000001f0000780c */ /* 0x000fd00003f44070 */
[----:B------:R-:W-:Y:S05]  /*6670*/  BRA.U !UP0, `(.L_x_3433) ;  /* 0x00000001082c7547 */ /* 0x000fea000b800000 */
.L_x_3434:
[----:B------:R-:W-:Y:S02]  /*6680*/  USHF.R.U32.HI UR6, URZ, 0x1, UR5 ;  /* 0x00000001ff067899 */ /* 0x000fe40008011605 */
[----:B------:R-:W-:-:S04]  /*6690*/  UISETP.GT.U32.AND UP0, UPT, UR5, 0x83, UPT ;  /* 0x000000830500788c */ /* 0x000fc8000bf04070 */
[----:B------:R-:W-:Y:S01]  /*66a0*/  ISETP.GE.U32.AND P1, PT, R0, UR6, PT ;  /* 0x0000000600007c0c */ /* 0x000fe2000bf26070 */
[----:B------:R-:W-:-:S12]  /*66b0*/  UMOV UR5, UR6 ;  /* 0x0000000600057c82 */ /* 0x000fd80008000000 */
[----:B0-2---:R-:W-:Y:S04]  /*66c0*/  @!P1 LDS.U8 R3, [R0+UR4] ;  /* 0x0000000400039984 */ /* 0x005fe80008000000 */
[----:B------:R-:W0:Y:S02]  /*66d0*/  @!P1 LDS.U8 R4, [R2+UR6] ;  /* 0x0000000602049984 */ /* 0x000e240008000000 */
[----:B0-----:R-:W-:-:S04]  /*66e0*/  @!P1 LOP3.LUT P0, RZ, R4, 0xff, R3, 0xc8, !PT ;  /* 0x000000ff04ff9812 */ /* 0x001fc8000780c803 */
[----:B------:R-:W-:-:S05]  /*66f0*/  @!P1 SEL R3, RZ, 0x1, !P0 ;  /* 0x00000001ff039807 */ /* 0x000fca0004000000 */
[----:B------:R2:W-:Y:S01]  /*6700*/  @!P1 STS.U8 [R0+UR4], R3 ;  /* 0x0000000300009988 */ /* 0x0005e20008000004 */
[----:B------:R-:W-:Y:S06]  /*6710*/  BAR.SYNC.DEFER_BLOCKING 0x0 ;  /* 0x0000000000007b1d */ /* 0x000fec0000010000 */
[----:B------:R-:W-:Y:S05]  /*6720*/  BRA.U UP0, `(.L_x_3434) ;  /* 0xfffffffd00d47547 */ /* 0x000fea000b83ffff */
.L_x_3433:
[----:B------:R-:W-:Y:S05]  /*6730*/  @P2 EXIT ;  /* 0x000000000000294d */ /* 0x000fea0003800000 */
[----:B------:R-:W-:Y:S01]  /*6740*/  LDS.U8 R2, [R0+UR4] ;  /* 0x0000000400027984 */ /* 0x000fe20008000000 */
[----:B------:R-:W-:-:S03]  /*6750*/  ISETP.NE.AND P1, PT, R0, RZ, PT ;  /* 0x000000ff0000720c */ /* 0x000fc60003f25270 */
[----:B0-2---:R-:W0:Y:S02]  /*6760*/  LDS.U8 R3, [R0+UR4+0x20] ;  /* 0x0000200400037984 */ /* 0x005e240008000000 */
[----:B0-----:R-:W-:-:S04]  /*6770*/  LOP3.LUT P0, RZ, R3, 0xff, R2, 0xc8, !PT ;  /* 0x000000ff03ff7812 */ /* 0x001fc8000780c802 */
[----:B------:R-:W-:-:S05]  /*6780*/  SEL R3, RZ, 0x1, !P0 ;  /* 0x00000001ff037807 */ /* 0x000fca0004000000 */
[----:B------:R-:W-:Y:S04]  /*6790*/  STS.U8 [R0+UR4], R3 ;  /* 0x0000000300007988 */ /* 0x000fe80008000004 */
[----:B------:R-:W-:Y:S04]  /*67a0*/  LDS.U8 R2, [R0+UR4] ;  /* 0x0000000400027984 */ /* 0x000fe80008000000 */
[----:B-1----:R-:W0:Y:S02]  /*67b0*/  LDS.U8 R5, [R0+UR4+0x10] ;  /* 0x0000100400057984 */ /* 0x002e240008000000 */
[----:B0-----:R-:W-:-:S04]  /*67c0*/  LOP3.LUT P0, RZ, R5, 0xff, R2, 0xc8, !PT ;  /* 0x000000ff05ff7812 */ /* 0x001fc8000780c802 */
[----:B------:R-:W-:-:S05]  /*67d0*/  SEL R5, RZ, 0x1, !P0 ;  /* 0x00000001ff057807 */ /* 0x000fca0004000000 */
[----:B------:R-:W-:Y:S04]  /*67e0*/  STS.U8 [R0+UR4], R5 ;  /* 0x0000000500007988 */ /* 0x000fe80008000004 */
[----:B------:R-:W-:Y:S04]  /*67f0*/  LDS.U8 R2, [R0+UR4] ;  /* 0x0000000400027984 */ /* 0x000fe80008000000 */
[----:B------:R-:W0:Y:S02]  /*6800*/  LDS.U8 R7, [R0+UR4+0x8] ;  /* 0x0000080400077984 */ /* 0x000e240008000000 */
        /* <DEDUP_REMOVED lines=26> */
[----:B------:R-:W-:-:S04]  /*69b0*/  MOV R2, UR4 ;  /* 0x0000000400027c02 */ /* 0x000fc80008000f00 */
[----:B------:R-:W-:-:S05]  /*69c0*/  MOV R3, UR5 ;  /* 0x0000000500037c02 */ /* 0x000fca0008000f00 */
[----:B-1----:R-:W-:Y:S01]  /*69d0*/  STG.E.U8 desc[UR8][R2.64], R5 ;  /* 0x0000000502007986 */ /* 0x002fe2000c101108 */
[----:B------:R-:W-:Y:S05]  /*69e0*/  EXIT ;  /* 0x000000000000794d */ /* 0x000fea0003800000 */
        .weak           $__internal_76_$__cuda_sm20_div_s64
        .type           $__internal_76_$__cuda_sm20_div_s64,@function
        .size           $__internal_76_$__cuda_sm20_div_s64,($__internal_77_$__cuda_sm20_rem_s64 - $__internal_76_$__cuda_sm20_div_s64)
$__internal_76_$__cuda_sm20_div_s64:
        /* <DEDUP_REMOVED lines=82> */
[----:B------:R-:W-:Y:S06]  /*6f10*/  RET.REL.NODEC R8 `(uncontiguous_reduce_bool) ;  /* 0xffffff9008387950 */ /* 0x000fec0003c3ffff */
        .weak           $__internal_77_$__cuda_sm20_rem_s64
        .type           $__internal_77_$__cuda_sm20_rem_s64,@function
        .size           $__internal_77_$__cuda_sm20_rem_s64,(.L_x_3518 - $__internal_77_$__cuda_sm20_rem_s64)
$__internal_77_$__cuda_sm20_rem_s64:
        /* <DEDUP_REMOVED lines=76> */
[----:B------:R-:W-:Y:S06]  /*73e0*/  RET.REL.NODEC R24 `(uncontiguous_reduce_bool) ;  /* 0xffffff8c18047950 */ /* 0x000fec0003c3ffff */
.L_x_3435:
        /* <DEDUP_REMOVED lines=9> */
.L_x_3518:


//--------------------- .text.contiguous_reduce_bool --------------------------
	.section	.text.contiguous_reduce_bool,"ax",@progbits
	.align	128
        .global         contiguous_reduce_bool
        .type           contiguous_reduce_bool,@function
        .size           contiguous_reduce_bool,(.L_x_3596 - contiguous_reduce_bool)
        .other          contiguous_reduce_bool,@"STO_CUDA_ENTRY STV_DEFAULT"
contiguous_reduce_bool:
.text.contiguous_reduce_bool:
        /* <DEDUP_REMOVED lines=15> */
[----:B------:R-:W-:-:S04]  /*00f0*/  @!P0 IMAD.X R3, RZ, RZ, R9, P1 ;  /* 0x000000ffff038224 */ /* 0x000fc800008e0609 */
        /* <DEDUP_REMOVED lines=16> */
[----:B------:R-:W1:Y:S02]  /*0200*/  LDCU.64 UR12, c[0x0][0x388] ;  /* 0x00007100ff0c77ac */ /* 0x000e640008000a00 */
[----:B-1----:R-:W-:-:S05]  /*0210*/  IADD3 R2, P0, PT, R7, UR12, RZ ;  /* 0x0000000c07027c10 */ /* 0x002fca000ff1e0ff */
[----:B------:R-:W-:-:S06]  /*0220*/  IMAD.X R3, RZ, RZ, UR13, P0 ;  /* 0x0000000dff037e24 */ /* 0x000fcc00080e06ff */
[----:B------:R-:W2:Y:S04]  /*0230*/  LDG.E.U8 R3, desc[UR8][R2.64] ;  /* 0x0000000802037981 */ /* 0x000ea8000c1e1100 */
[----:B--2---:R1:W-:Y:S02]  /*0240*/  STS.U8 [R0+UR4], R3 ;  /* 0x0000000300007988 */ /* 0x0043e40008000004 */
.L_x_3437:
[----:B------:R-:W-:Y:S05]  /*0250*/  BSYNC.RECONVERGENT B0 ;  /* 0x0000000000007941 */ /* 0x000fea0003800200 */
.L_x_3436:
[----:B------:R-:W-:Y:S01]  /*0260*/  BAR.SYNC.DEFER_BLOCKING 0x0 ;  /* 0x0000000000007b1d */ /* 0x000fe20000010000 */
[----:B------:R-:W-:Y:S01]  /*0270*/  UISETP.GE.U32.AND UP0, UPT, UR5, 0x42, UPT ;  /* 0x000000420500788c */ /* 0x000fe2000bf06070 */
[----:B------:R-:W-:-:S08]  /*0280*/  VIADD R2, R0, UR4 ;  /* 0x0000000400027c36 */ /* 0x000fd00008000000 */
[----:B------:R-:W-:Y:S05]  /*0290*/  BRA.U !UP0, `(.L_x_3438) ;  /* 0x00000001082c7547 */ /* 0x000fea000b800000 */
.L_x_3439:
        /* <DEDUP_REMOVED lines=11> */
.L_x_3438:
        /* <DEDUP_REMOVED lines=34> */
[----:B------:R-:W-:Y:S02]  /*0570*/  UMOV UR4, 0x400 ;  /* 0x0000040000047882 */ /* 0x000fe40000000000 */
[----:B--2---:R-:W-:-:S09]  /*0580*/  ULEA UR4, UR5, UR4, 0x18 ;  /* 0x0000000405047291 */ /* 0x004fd2000f8ec0ff */
[----:B------:R-:W2:Y:S02]  /*0590*/  LDS.U8 R5, [UR4] ;  /* 0x00000004ff057984 */ /* 0x000ea40008000000 */
[----:B------:R-:W3:Y:S02]  /*05a0*/  LDCU.64 UR4, c[0x0][0x380] ;  /* 0x00007000ff0477ac */ /* 0x000ee40008000a00 */
[----:B---3--:R-:W-:-:S04]  /*05b0*/  UIADD3 UR4, UP0, UPT, UR7, UR4, URZ ;  /* 0x0000000407047290 */ /* 0x008fc8000ff1e0ff */
[----:B------:R-:W-:Y:S02]  /*05c0*/  UIADD3.X UR5, UPT, UPT, URZ, UR5, URZ, UP0, !UPT ;  /* 0x00000005ff057290 */ /* 0x000fe400087fe4ff */
[----:B------:R-:W-:-:S04]  /*05d0*/  IMAD.U32 R2, RZ, RZ, UR4 ;  /* 0x00000004ff027e24 */ /* 0x000fc8000f8e00ff */
[----:B------:R-:W-:-:S05]  /*05e0*/  IMAD.U32 R3, RZ, RZ, UR5 ;  /* 0x00000005ff037e24 */ /* 0x000fca000f8e00ff */
[----:B--2---:R-:W-:Y:S01]  /*05f0*/  STG.E.U8 desc[UR8][R2.64], R5 ;  /* 0x0000000502007986 */ /* 0x004fe2000c101108 */
[----:B------:R-:W-:Y:S05]  /*0600*/  EXIT ;  /* 0x000000000000794d */ /* 0x000fea0003800000 */
.L_x_3440:
        /* <DEDUP_REMOVED lines=15> */
.L_x_3596:


//--------------------- .nv.shared.contiguous_reduce33_bf16 --------------------------
	.section	.nv.shared.contiguous_reduce33_bf16,"aw",@nobits
	.sectionflags	@""
	.align	16
	.zero		1024


//--------------------- .nv.shared.reserved.0     --------------------------
	.section	.nv.shared.reserved.0,"aw",@nobits
	.weak		__nv_reservedSMEM_offset_0_alias
	.size		__nv_reservedSMEM_offset_0_alias, 0, 64
	.other		__nv_reservedSMEM_offset_0_alias,@"STO_CUDA_RESERVED_SHARED STV_DEFAULT"
__nv_reservedSMEM_offset_0_alias:
	.zero		0
	.zero		64


//--------------------- .nv.shared.contiguous_reduce3_bf16 --------------------------
	.section	.nv.shared.contiguous_reduce3_bf16,"aw",@nobits
	.sectionflags	@""
	.align	16
	.zero		1024


//--------------------- .nv.shared.contiguous_reduce22_bf16 --------------------------
	.section	.nv.shared.contiguous_reduce22_bf16,"aw",@nobits
	.sectionflags	@""
	.align	16
	.zero		1024


//--------------------- .nv.shared.contiguous_reduce2_bf16 --------------------------
	.section	.nv.shared.contiguous_reduce2_bf16,"aw",@nobits
	.sectionflags	@""
	.align	16
	.zero		1024


//--------------------- .nv.shared.uncontiguous_reduce_bf16 --------------------------
	.section	.nv.shared.uncontiguous_reduce_bf16,"aw",@nobits
	.sectionflags	@""
	.align	16
	.zero		1024


//--------------------- .nv.shared.contiguous_reduce_bf16 --------------------------
	.section	.nv.shared.contiguous_reduce_bf16,"aw",@nobits
	.sectionflags	@""
	.align	16
	.zero		1024


//--------------------- .nv.shared.contiguous_reduce33_f16 --------------------------
	.section	.nv.shared.contiguous_reduce33_f16,"aw",@nobits
	.sectionflags	@""
	.align	16
	.zero		1024


//--------------------- .nv.shared.contiguous_reduce3_f16 --------------------------
	.section	.nv.shared.contiguous_reduce3_f16,"aw",@nobits
	.sectionflags	@""
	.align	16
	.zero		1024


//--------------------- .nv.shared.contiguous_reduce22_f16 --------------------------
	.section	.nv.shared.contiguous_reduce22_f16,"aw",@nobits
	.sectionflags	@""
	.align	16
	.zero		1024


//--------------------- .nv.shared.contiguous_reduce2_f16 --------------------------
	.section	.nv.shared.contiguous_reduce2_f16,"aw",@nobits
	.sectionflags	@""
	.align	16
	.zero		1024


//--------------------- .nv.shared.uncontiguous_reduce_f16 --------------------------
	.section	.nv.shared.uncontiguous_reduce_f16,"aw",@nobits
	.sectionflags	@""
	.align	16
	.zero		1024


//--------------------- .nv.shared.contiguous_reduce_f16 --------------------------
	.section	.nv.shared.contiguous_reduce_f16,"aw",@nobits
	.sectionflags	@""
	.align	16
	.zero		1024


//--------------------- .nv.shared.contiguous_reduce33_f64 --------------------------
	.section	.nv.shared.contiguous_reduce33_f64,"aw",@nobits
	.sectionflags	@""
	.align	16
	.zero		1024


//--------------------- .nv.shared.contiguous_reduce3_f64 --------------------------
	.section	.nv.shared.contiguous_reduce3_f64,"aw",@nobits
	.sectionflags	@""
	.align	16
	.zero		1024


//--------------------- .nv.shared.contiguous_reduce22_f64 --------------------------
	.section	.nv.shared.contiguous_reduce22_f64,"aw",@nobits
	.sectionflags	@""
	.align	16
	.zero		1024


//--------------------- .nv.shared.contiguous_reduce2_f64 --------------------------
	.section	.nv.shared.contiguous_reduce2_f64,"aw",@nobits
	.sectionflags	@""
	.align	16
	.zero		1024


//--------------------- .nv.shared.uncontiguous_reduce_f64 --------------------------
	.section	.nv.shared.uncontiguous_reduce_f64,"aw",@nobits
	.sectionflags	@""
	.align	16
	.zero		1024


//--------------------- .nv.shared.contiguous_reduce_f64 --------------------------
	.section	.nv.shared.contiguous_reduce_f64,"aw",@nobits
	.sectionflags	@""
	.align	16
	.zero		1024


//--------------------- .nv.shared.contiguous_reduce33_f32 --------------------------
	.section	.nv.shared.contiguous_reduce33_f32,"aw",@nobits
	.sectionflags	@""
	.align	16
	.zero		1024


//--------------------- .nv.shared.contiguous_reduce3_f32 --------------------------
	.section	.nv.shared.contiguous_reduce3_f32,"aw",@nobits
	.sectionflags	@""
	.align	16
	.zero		1024


//--------------------- .nv.shared.contiguous_reduce22_f32 --------------------------
	.section	.nv.shared.contiguous_reduce22_f32,"aw",@nobits
	.sectionflags	@""
	.align	16
	.zero		1024


//--------------------- .nv.shared.contiguous_reduce2_f32 --------------------------
	.section	.nv.shared.contiguous_reduce2_f32,"aw",@nobits
	.sectionflags	@""
	.align	16
	.zero		1024


//--------------------- .nv.shared.uncontiguous_reduce_f32 --------------------------
	.section	.nv.shared.uncontiguous_reduce_f32,"aw",@nobits
	.sectionflags	@""
	.align	16
	.zero		1024


//--------------------- .nv.shared.contiguous_reduce_f32 --------------------------
	.section	.nv.shared.contiguous_reduce_f32,"aw",@nobits
	.sectionflags	@""
	.align	16
	.zero		1024


//--------------------- .nv.shared.contiguous_reduce33_u64 --------------------------
	.section	.nv.shared.contiguous_reduce33_u64,"aw",@nobits
	.sectionflags	@""
	.align	16
	.zero		1024


//--------------------- .nv.shared.contiguous_reduce3_u64 --------------------------
	.section	.nv.shared.contiguous_reduce3_u64,"aw",@nobits
	.sectionflags	@""
	.align	16
	.zero		1024


//--------------------- .nv.shared.contiguous_reduce22_u64 --------------------------
	.section	.nv.shared.contiguous_reduce22_u64,"aw",@nobits
	.sectionflags	@""
	.align	16
	.zero		1024


//--------------------- .nv.shared.contiguous_reduce2_u64 --------------------------
	.section	.nv.shared.contiguous_reduce2_u64,"aw",@nobits
	.sectionflags	@""
	.align	16
	.zero		1024


//--------------------- .nv.shared.uncontiguous_reduce_u64 --------------------------
	.section	.nv.shared.uncontiguous_reduce_u64,"aw",@nobits
	.sectionflags	@""
	.align	16
	.zero		1024


//--------------------- .nv.shared.contiguous_reduce_u64 --------------------------
	.section	.nv.shared.contiguous_reduce_u64,"aw",@nobits
	.sectionflags	@""
	.align	16
	.zero		1024


//--------------------- .nv.shared.contiguous_reduce33_u32 --------------------------
	.section	.nv.shared.contiguous_reduce33_u32,"aw",@nobits
	.sectionflags	@""
	.align	16
	.zero		1024


//--------------------- .nv.shared.contiguous_reduce3_u32 --------------------------
	.section	.nv.shared.contiguous_reduce3_u32,"aw",@nobits
	.sectionflags	@""
	.align	16
	.zero		1024


//--------------------- .nv.shared.contiguous_reduce22_u32 --------------------------
	.section	.nv.shared.contiguous_reduce22_u32,"aw",@nobits
	.sectionflags	@""
	.align	16
	.zero		1024


//--------------------- .nv.shared.contiguous_reduce2_u32 --------------------------
	.section	.nv.shared.contiguous_reduce2_u32,"aw",@nobits
	.sectionflags	@""
	.align	16
	.zero		1024


//--------------------- .nv.shared.uncontiguous_reduce_u32 --------------------------
	.section	.nv.shared.uncontiguous_reduce_u32,"aw",@nobits
	.sectionflags	@""
	.align	16
	.zero		1024


//--------------------- .nv.shared.contiguous_reduce_u32 --------------------------
	.section	.nv.shared.contiguous_reduce_u32,"aw",@nobits
	.sectionflags	@""
	.align	16
	.zero		1024


//--------------------- .nv.shared.contiguous_reduce33_u16 --------------------------
	.section	.nv.shared.contiguous_reduce33_u16,"aw",@nobits
	.sectionflags	@""
	.align	16
	.zero		1024


//--------------------- .nv.shared.contiguous_reduce3_u16 --------------------------
	.section	.nv.shared.contiguous_reduce3_u16,"aw",@nobits
	.sectionflags	@""
	.align	16
	.zero		1024


//--------------------- .nv.shared.contiguous_reduce22_u16 --------------------------
	.section	.nv.shared.contiguous_reduce22_u16,"aw",@nobits
	.sectionflags	@""
	.align	16
	.zero		1024


//--------------------- .nv.shared.contiguous_reduce2_u16 --------------------------
	.section	.nv.shared.contiguous_reduce2_u16,"aw",@nobits
	.sectionflags	@""
	.align	16
	.zero		1024


//--------------------- .nv.shared.uncontiguous_reduce_u16 --------------------------
	.section	.nv.shared.uncontiguous_reduce_u16,"aw",@nobits
	.sectionflags	@""
	.align	16
	.zero		1024


//--------------------- .nv.shared.contiguous_reduce_u16 --------------------------
	.section	.nv.shared.contiguous_reduce_u16,"aw",@nobits
	.sectionflags	@""
	.align	16
	.zero		1024


//--------------------- .nv.shared.contiguous_reduce33_u8 --------------------------
	.section	.nv.shared.contiguous_reduce33_u8,"aw",@nobits
	.sectionflags	@""
	.align	16
	.zero		1024


//--------------------- .nv.shared.contiguous_reduce3_u8 --------------------------
	.section	.nv.shared.contiguous_reduce3_u8,"aw",@nobits
	.sectionflags	@""
	.align	16
	.zero		1024


//--------------------- .nv.shared.contiguous_reduce22_u8 --------------------------
	.section	.nv.shared.contiguous_reduce22_u8,"aw",@nobits
	.sectionflags	@""
	.align	16
	.zero		1024


//--------------------- .nv.shared.contiguous_reduce2_u8 --------------------------
	.section	.nv.shared.contiguous_reduce2_u8,"aw",@nobits
	.sectionflags	@""
	.align	16
	.zero		1024


//--------------------- .nv.shared.uncontiguous_reduce_u8 --------------------------
	.section	.nv.shared.uncontiguous_reduce_u8,"aw",@nobits
	.sectionflags	@""
	.align	16
	.zero		1024


//--------------------- .nv.shared.contiguous_reduce_u8 --------------------------
	.section	.nv.shared.contiguous_reduce_u8,"aw",@nobits
	.sectionflags	@""
	.align	16
	.zero		1024


//--------------------- .nv.shared.contiguous_reduce33_i64 --------------------------
	.section	.nv.shared.contiguous_reduce33_i64,"aw",@nobits
	.sectionflags	@""
	.align	16
	.zero		1024


//--------------------- .nv.shared.contiguous_reduce3_i64 --------------------------
	.section	.nv.shared.contiguous_reduce3_i64,"aw",@nobits
	.sectionflags	@""
	.align	16
	.zero		1024


//--------------------- .nv.shared.contiguous_reduce22_i64 --------------------------
	.section	.nv.shared.contiguous_reduce22_i64,"aw",@nobits
	.sectionflags	@""
	.align	16
	.zero		1024


//--------------------- .nv.shared.contiguous_reduce2_i64 --------------------------
	.section	.nv.shared.contiguous_reduce2_i64,"aw",@nobits
	.sectionflags	@""
	.align	16
	.zero		1024


//--------------------- .nv.shared.uncontiguous_reduce_i64 --------------------------
	.section	.nv.shared.uncontiguous_reduce_i64,"aw",@nobits
	.sectionflags	@""
	.align	16
	.zero		1024


//--------------------- .nv.shared.contiguous_reduce_i64 --------------------------
	.section	.nv.shared.contiguous_reduce_i64,"aw",@nobits
	.sectionflags	@""
	.align	16
	.zero		1024


//--------------------- .nv.shared.contiguous_reduce33_i32 --------------------------
	.section	.nv.shared.contiguous_reduce33_i32,"aw",@nobits
	.sectionflags	@""
	.align	16
	.zero		1024


//--------------------- .nv.shared.contiguous_reduce3_i32 --------------------------
	.section	.nv.shared.contiguous_reduce3_i32,"aw",@nobits
	.sectionflags	@""
	.align	16
	.zero		1024


//--------------------- .nv.shared.contiguous_reduce22_i32 --------------------------
	.section	.nv.shared.contiguous_reduce22_i32,"aw",@nobits
	.sectionflags	@""
	.align	16
	.zero		1024


//--------------------- .nv.shared.contiguous_reduce2_i32 --------------------------
	.section	.nv.shared.contiguous_reduce2_i32,"aw",@nobits
	.sectionflags	@""
	.align	16
	.zero		1024


//--------------------- .nv.shared.uncontiguous_reduce_i32 --------------------------
	.section	.nv.shared.uncontiguous_reduce_i32,"aw",@nobits
	.sectionflags	@""
	.align	16
	.zero		1024


//--------------------- .nv.shared.contiguous_reduce_i32 --------------------------
	.section	.nv.shared.contiguous_reduce_i32,"aw",@nobits
	.sectionflags	@""
	.align	16
	.zero		1024


//--------------------- .nv.shared.contiguous_reduce33_i16 --------------------------
	.section	.nv.shared.contiguous_reduce33_i16,"aw",@nobits
	.sectionflags	@""
	.align	16
	.zero		1024


//--------------------- .nv.shared.contiguous_reduce3_i16 --------------------------
	.section	.nv.shared.contiguous_reduce3_i16,"aw",@nobits
	.sectionflags	@""
	.align	16
	.zero		1024


//--------------------- .nv.shared.contiguous_reduce22_i16 --------------------------
	.section	.nv.shared.contiguous_reduce22_i16,"aw",@nobits
	.sectionflags	@""
	.align	16
	.zero		1024


//--------------------- .nv.shared.contiguous_reduce2_i16 --------------------------
	.section	.nv.shared.contiguous_reduce2_i16,"aw",@nobits
	.sectionflags	@""
	.align	16
	.zero		1024


//--------------------- .nv.shared.uncontiguous_reduce_i16 --------------------------
	.section	.nv.shared.uncontiguous_reduce_i16,"aw",@nobits
	.sectionflags	@""
	.align	16
	.zero		1024


//--------------------- .nv.shared.contiguous_reduce_i16 --------------------------
	.section	.nv.shared.contiguous_reduce_i16,"aw",@nobits
	.sectionflags	@""
	.align	16
	.zero		1024


//--------------------- .nv.shared.contiguous_reduce33_i8 --------------------------
	.section	.nv.shared.contiguous_reduce33_i8,"aw",@nobits
	.sectionflags	@""
	.align	16
	.zero		1024


//--------------------- .nv.shared.contiguous_reduce3_i8 --------------------------
	.section	.nv.shared.contiguous_reduce3_i8,"aw",@nobits
	.sectionflags	@""
	.align	16
	.zero		1024


//--------------------- .nv.shared.contiguous_reduce22_i8 --------------------------
	.section	.nv.shared.contiguous_reduce22_i8,"aw",@nobits
	.sectionflags	@""
	.align	16
	.zero		1024


//--------------------- .nv.shared.contiguous_reduce2_i8 --------------------------
	.section	.nv.shared.contiguous_reduce2_i8,"aw",@nobits
	.sectionflags	@""
	.align	16
	.zero		1024


//--------------------- .nv.shared.uncontiguous_reduce_i8 --------------------------
	.section	.nv.shared.uncontiguous_reduce_i8,"aw",@nobits
	.sectionflags	@""
	.align	16
	.zero		1024


//--------------------- .nv.shared.contiguous_reduce_i8 --------------------------
	.section	.nv.shared.contiguous_reduce_i8,"aw",@nobits
	.sectionflags	@""
	.align	16
	.zero		1024


//--------------------- .nv.shared.contiguous_reduce33_bool --------------------------
	.section	.nv.shared.contiguous_reduce33_bool,"aw",@nobits
	.sectionflags	@""
	.align	16
	.zero		1024


//--------------------- .nv.shared.contiguous_reduce3_bool --------------------------
	.section	.nv.shared.contiguous_reduce3_bool,"aw",@nobits
	.sectionflags	@""
	.align	16
	.zero		1024


//--------------------- .nv.shared.contiguous_reduce22_bool --------------------------
	.section	.nv.shared.contiguous_reduce22_bool,"aw",@nobits
	.sectionflags	@""
	.align	16
	.zero		1024


//--------------------- .nv.shared.contiguous_reduce2_bool --------------------------
	.section	.nv.shared.contiguous_reduce2_bool,"aw",@nobits
	.sectionflags	@""
	.align	16
	.zero		1024


//--------------------- .nv.shared.uncontiguous_reduce_bool --------------------------
	.section	.nv.shared.uncontiguous_reduce_bool,"aw",@nobits
	.sectionflags	@""
	.align	16
	.zero		1024


//--------------------- .nv.shared.contiguous_reduce_bool --------------------------
	.section	.nv.shared.contiguous_reduce_bool,"aw",@nobits
	.sectionflags	@""
	.align	16
	.zero		1024


//--------------------- .nv.constant0.contiguous_reduce33_bf16 --------------------------
	.section	.nv.constant0.contiguous_reduce33_bf16,"a",@progbits
	.sectionflags	@""
	.align	4
.nv.constant0.contiguous_reduce33_bf16:
	.zero		936


//--------------------- .nv.constant0.contiguous_reduce3_bf16 --------------------------
	.section	.nv.constant0.contiguous_reduce3_bf16,"a",@progbits
	.sectionflags	@""
	.align	4
.nv.constant0.contiguous_reduce3_bf16:
	.zero		952


//--------------------- .nv.constant0.contiguous_reduce22_bf16 --------------------------
	.section	.nv.constant0.contiguous_reduce22_bf16,"a",@progbits
	.sectionflags	@""
	.align	4
.nv.constant0.contiguous_reduce22_bf16:
	.zero		928


//--------------------- .nv.constant0.contiguous_reduce2_bf16 --------------------------
	.section	.nv.constant0.contiguous_reduce2_bf16,"a",@progbits
	.sectionflags	@""
	.align	4
.nv.constant0.contiguous_reduce2_bf16:
	.zero		952


//--------------------- .nv.constant0.uncontiguous_reduce_bf16 --------------------------
	.section	.nv.constant0.uncontiguous_reduce_bf16,"a",@progbits
	.sectionflags	@""
	.align	4
.nv.constant0.uncontiguous_reduce_bf16:
	.zero		944


//--------------------- .nv.constant0.contiguous_reduce_bf16 --------------------------
	.section	.nv.constant0.contiguous_reduce_bf16,"a",@progbits
	.sectionflags	@""
	.align	4
.nv.constant0.contiguous_reduce_bf16:
	.zero		920


//--------------------- .nv.constant0.contiguous_reduce33_f16 --------------------------
	.section	.nv.constant0.contiguous_reduce33_f16,"a",@progbits
	.sectionflags	@""
	.align	4
.nv.constant0.contiguous_reduce33_f16:
	.zero		936


//--------------------- .nv.constant0.contiguous_reduce3_f16 --------------------------
	.section	.nv.constant0.contiguous_reduce3_f16,"a",@progbits
	.sectionflags	@""
	.align	4
.nv.constant0.contiguous_reduce3_f16:
	.zero		952


//--------------------- .nv.constant0.contiguous_reduce22_f16 --------------------------
	.section	.nv.constant0.contiguous_reduce22_f16,"a",@progbits
	.sectionflags	@""
	.align	4
.nv.constant0.contiguous_reduce22_f16:
	.zero		928


//--------------------- .nv.constant0.contiguous_reduce2_f16 --------------------------
	.section	.nv.constant0.contiguous_reduce2_f16,"a",@progbits
	.sectionflags	@""
	.align	4
.nv.constant0.contiguous_reduce2_f16:
	.zero		952


//--------------------- .nv.constant0.uncontiguous_reduce_f16 --------------------------
	.section	.nv.constant0.uncontiguous_reduce_f16,"a",@progbits
	.sectionflags	@""
	.align	4
.nv.constant0.uncontiguous_reduce_f16:
	.zero		944


//--------------------- .nv.constant0.contiguous_reduce_f16 --------------------------
	.section	.nv.constant0.contiguous_reduce_f16,"a",@progbits
	.sectionflags	@""
	.align	4
.nv.constant0.contiguous_reduce_f16:
	.zero		920


//--------------------- .nv.constant0.contiguous_reduce33_f64 --------------------------
	.section	.nv.constant0.contiguous_reduce33_f64,"a",@progbits
	.sectionflags	@""
	.align	4
.nv.constant0.contiguous_reduce33_f64:
	.zero		936


//--------------------- .nv.constant0.contiguous_reduce3_f64 --------------------------
	.section	.nv.constant0.contiguous_reduce3_f64,"a",@progbits
	.sectionflags	@""
	.align	4
.nv.constant0.contiguous_reduce3_f64:
	.zero		952


//--------------------- .nv.constant0.contiguous_reduce22_f64 --------------------------
	.section	.nv.constant0.contiguous_reduce22_f64,"a",@progbits
	.sectionflags	@""
	.align	4
.nv.constant0.contiguous_reduce22_f64:
	.zero		928


//--------------------- .nv.constant0.contiguous_reduce2_f64 --------------------------
	.section	.nv.constant0.contiguous_reduce2_f64,"a",@progbits
	.sectionflags	@""
	.align	4
.nv.constant0.contiguous_reduce2_f64:
	.zero		952


//--------------------- .nv.constant0.uncontiguous_reduce_f64 --------------------------
	.section	.nv.constant0.uncontiguous_reduce_f64,"a",@progbits
	.sectionflags	@""
	.align	4
.nv.constant0.uncontiguous_reduce_f64:
	.zero		944


//--------------------- .nv.constant0.contiguous_reduce_f64 --------------------------
	.section	.nv.constant0.contiguous_reduce_f64,"a",@progbits
	.sectionflags	@""
	.align	4
.nv.constant0.contiguous_reduce_f64:
	.zero		920


//--------------------- .nv.constant0.contiguous_reduce33_f32 --------------------------
	.section	.nv.constant0.contiguous_reduce33_f32,"a",@progbits
	.sectionflags	@""
	.align	4
.nv.constant0.contiguous_reduce33_f32:
	.zero		936


//--------------------- .nv.constant0.contiguous_reduce3_f32 --------------------------
	.section	.nv.constant0.contiguous_reduce3_f32,"a",@progbits
	.sectionflags	@""
	.align	4
.nv.constant0.contiguous_reduce3_f32:
	.zero		952


//--------------------- .nv.constant0.contiguous_reduce22_f32 --------------------------
	.section	.nv.constant0.contiguous_reduce22_f32,"a",@progbits
	.sectionflags	@""
	.align	4
.nv.constant0.contiguous_reduce22_f32:
	.zero		928


//--------------------- .nv.constant0.contiguous_reduce2_f32 --------------------------
	.section	.nv.constant0.contiguous_reduce2_f32,"a",@progbits
	.sectionflags	@""
	.align	4
.nv.constant0.contiguous_reduce2_f32:
	.zero		952


//--------------------- .nv.constant0.uncontiguous_reduce_f32 --------------------------
	.section	.nv.constant0.uncontiguous_reduce_f32,"a",@progbits
	.sectionflags	@""
	.align	4
.nv.constant0.uncontiguous_reduce_f32:
	.zero		944


//--------------------- .nv.constant0.contiguous_reduce_f32 --------------------------
	.section	.nv.constant0.contiguous_reduce_f32,"a",@progbits
	.sectionflags	@""
	.align	4
.nv.constant0.contiguous_reduce_f32:
	.zero		920


//--------------------- .nv.constant0.contiguous_reduce33_u64 --------------------------
	.section	.nv.constant0.contiguous_reduce33_u64,"a",@progbits
	.sectionflags	@""
	.align	4
.nv.constant0.contiguous_reduce33_u64:
	.zero		936


//--------------------- .nv.constant0.contiguous_reduce3_u64 --------------------------
	.section	.nv.constant0.contiguous_reduce3_u64,"a",@progbits
	.sectionflags	@""
	.align	4
.nv.constant0.contiguous_reduce3_u64:
	.zero		952


//--------------------- .nv.constant0.contiguous_reduce22_u64 --------------------------
	.section	.nv.constant0.contiguous_reduce22_u64,"a",@progbits
	.sectionflags	@""
	.align	4
.nv.constant0.contiguous_reduce22_u64:
	.zero		928


//--------------------- .nv.constant0.contiguous_reduce2_u64 --------------------------
	.section	.nv.constant0.contiguous_reduce2_u64,"a",@progbits
	.sectionflags	@""
	.align	4
.nv.constant0.contiguous_reduce2_u64:
	.zero		952


//--------------------- .nv.constant0.uncontiguous_reduce_u64 --------------------------
	.section	.nv.constant0.uncontiguous_reduce_u64,"a",@progbits
	.sectionflags	@""
	.align	4
.nv.constant0.uncontiguous_reduce_u64:
	.zero		944


//--------------------- .nv.constant0.contiguous_reduce_u64 --------------------------
	.section	.nv.constant0.contiguous_reduce_u64,"a",@progbits
	.sectionflags	@""
	.align	4
.nv.constant0.contiguous_reduce_u64:
	.zero		920


//--------------------- .nv.constant0.contiguous_reduce33_u32 --------------------------
	.section	.nv.constant0.contiguous_reduce33_u32,"a",@progbits
	.sectionflags	@""
	.align	4
.nv.constant0.contiguous_reduce33_u32:
	.zero		936


//--------------------- .nv.constant0.contiguous_reduce3_u32 --------------------------
	.section	.nv.constant0.contiguous_reduce3_u32,"a",@progbits
	.sectionflags	@""
	.align	4
.nv.constant0.contiguous_reduce3_u32:
	.zero		952


//--------------------- .nv.constant0.contiguous_reduce22_u32 --------------------------
	.section	.nv.constant0.contiguous_reduce22_u32,"a",@progbits
	.sectionflags	@""
	.align	4
.nv.constant0.contiguous_reduce22_u32:
	.zero		928


//--------------------- .nv.constant0.contiguous_reduce2_u32 --------------------------
	.section	.nv.constant0.contiguous_reduce2_u32,"a",@progbits
	.sectionflags	@""
	.align	4
.nv.constant0.contiguous_reduce2_u32:
	.zero		952


//--------------------- .nv.constant0.uncontiguous_reduce_u32 --------------------------
	.section	.nv.constant0.uncontiguous_reduce_u32,"a",@progbits
	.sectionflags	@""
	.align	4
.nv.constant0.uncontiguous_reduce_u32:
	.zero		944


//--------------------- .nv.constant0.contiguous_reduce_u32 --------------------------
	.section	.nv.constant0.contiguous_reduce_u32,"a",@progbits
	.sectionflags	@""
	.align	4
.nv.constant0.contiguous_reduce_u32:
	.zero		920


//--------------------- .nv.constant0.contiguous_reduce33_u16 --------------------------
	.section	.nv.constant0.contiguous_reduce33_u16,"a",@progbits
	.sectionflags	@""
	.align	4
.nv.constant0.contiguous_reduce33_u16:
	.zero		936


//--------------------- .nv.constant0.contiguous_reduce3_u16 --------------------------
	.section	.nv.constant0.contiguous_reduce3_u16,"a",@progbits
	.sectionflags	@""
	.align	4
.nv.constant0.contiguous_reduce3_u16:
	.zero		952


//--------------------- .nv.constant0.contiguous_reduce22_u16 --------------------------
	.section	.nv.constant0.contiguous_reduce22_u16,"a",@progbits
	.sectionflags	@""
	.align	4
.nv.constant0.contiguous_reduce22_u16:
	.zero		928


//--------------------- .nv.constant0.contiguous_reduce2_u16 --------------------------
	.section	.nv.constant0.contiguous_reduce2_u16,"a",@progbits
	.sectionflags	@""
	.align	4
.nv.constant0.contiguous_reduce2_u16:
	.zero		952


//--------------------- .nv.constant0.uncontiguous_reduce_u16 --------------------------
	.section	.nv.constant0.uncontiguous_reduce_u16,"a",@progbits
	.sectionflags	@""
	.align	4
.nv.constant0.uncontiguous_reduce_u16:
	.zero		944


//--------------------- .nv.constant0.contiguous_reduce_u16 --------------------------
	.section	.nv.constant0.contiguous_reduce_u16,"a",@progbits
	.sectionflags	@""
	.align	4
.nv.constant0.contiguous_reduce_u16:
	.zero		920


//--------------------- .nv.constant0.contiguous_reduce33_u8 --------------------------
	.section	.nv.constant0.contiguous_reduce33_u8,"a",@progbits
	.sectionflags	@""
	.align	4
.nv.constant0.contiguous_reduce33_u8:
	.zero		936


//--------------------- .nv.constant0.contiguous_reduce3_u8 --------------------------
	.section	.nv.constant0.contiguous_reduce3_u8,"a",@progbits
	.sectionflags	@""
	.align	4
.nv.constant0.contiguous_reduce3_u8:
	.zero		952


//--------------------- .nv.constant0.contiguous_reduce22_u8 --------------------------
	.section	.nv.constant0.contiguous_reduce22_u8,"a",@progbits
	.sectionflags	@""
	.align	4
.nv.constant0.contiguous_reduce22_u8:
	.zero		928


//--------------------- .nv.constant0.contiguous_reduce2_u8 --------------------------
	.section	.nv.constant0.contiguous_reduce2_u8,"a",@progbits
	.sectionflags	@""
	.align	4
.nv.constant0.contiguous_reduce2_u8:
	.zero		952


//--------------------- .nv.constant0.uncontiguous_reduce_u8 --------------------------
	.section	.nv.constant0.uncontiguous_reduce_u8,"a",@progbits
	.sectionflags	@""
	.align	4
.nv.constant0.uncontiguous_reduce_u8:
	.zero		944


//--------------------- .nv.constant0.contiguous_reduce_u8 --------------------------
	.section	.nv.constant0.contiguous_reduce_u8,"a",@progbits
	.sectionflags	@""
	.align	4
.nv.constant0.contiguous_reduce_u8:
	.zero		920


//--------------------- .nv.constant0.contiguous_reduce33_i64 --------------------------
	.section	.nv.constant0.contiguous_reduce33_i64,"a",@progbits
	.sectionflags	@""
	.align	4
.nv.constant0.contiguous_reduce33_i64:
	.zero		936


//--------------------- .nv.constant0.contiguous_reduce3_i64 --------------------------
	.section	.nv.constant0.contiguous_reduce3_i64,"a",@progbits
	.sectionflags	@""
	.align	4
.nv.constant0.contiguous_reduce3_i64:
	.zero		952


//--------------------- .nv.constant0.contiguous_reduce22_i64 --------------------------
	.section	.nv.constant0.contiguous_reduce22_i64,"a",@progbits
	.sectionflags	@""
	.align	4
.nv.constant0.contiguous_reduce22_i64:
	.zero		928


//--------------------- .nv.constant0.contiguous_reduce2_i64 --------------------------
	.section	.nv.constant0.contiguous_reduce2_i64,"a",@progbits
	.sectionflags	@""
	.align	4
.nv.constant0.contiguous_reduce2_i64:
	.zero		952


//--------------------- .nv.constant0.uncontiguous_reduce_i64 --------------------------
	.section	.nv.constant0.uncontiguous_reduce_i64,"a",@progbits
	.sectionflags	@""
	.align	4
.nv.constant0.uncontiguous_reduce_i64:
	.zero		944


//--------------------- .nv.constant0.contiguous_reduce_i64 --------------------------
	.section	.nv.constant0.contiguous_reduce_i64,"a",@progbits
	.sectionflags	@""
	.align	4
.nv.constant0.contiguous_reduce_i64:
	.zero		920


//--------------------- .nv.constant0.contiguous_reduce33_i32 --------------------------
	.section	.nv.constant0.contiguous_reduce33_i32,"a",@progbits
	.sectionflags	@""
	.align	4
.nv.constant0.contiguous_reduce33_i32:
	.zero		936


//--------------------- .nv.constant0.contiguous_reduce3_i32 --------------------------
	.section	.nv.constant0.contiguous_reduce3_i32,"a",@progbits
	.sectionflags	@""
	.align	4
.nv.constant0.contiguous_reduce3_i32:
	.zero		952


//--------------------- .nv.constant0.contiguous_reduce22_i32 --------------------------
	.section	.nv.constant0.contiguous_reduce22_i32,"a",@progbits
	.sectionflags	@""
	.align	4
.nv.constant0.contiguous_reduce22_i32:
	.zero		928


//--------------------- .nv.constant0.contiguous_reduce2_i32 --------------------------
	.section	.nv.constant0.contiguous_reduce2_i32,"a",@progbits
	.sectionflags	@""
	.align	4
.nv.constant0.contiguous_reduce2_i32:
	.zero		952


//--------------------- .nv.constant0.uncontiguous_reduce_i32 --------------------------
	.section	.nv.constant0.uncontiguous_reduce_i32,"a",@progbits
	.sectionflags	@""
	.align	4
.nv.constant0.uncontiguous_reduce_i32:
	.zero		944


//--------------------- .nv.constant0.contiguous_reduce_i32 --------------------------
	.section	.nv.constant0.contiguous_reduce_i32,"a",@progbits
	.sectionflags	@""
	.align	4
.nv.constant0.contiguous_reduce_i32:
	.zero		920


//--------------------- .nv.constant0.contiguous_reduce33_i16 --------------------------
	.section	.nv.constant0.contiguous_reduce33_i16,"a",@progbits
	.sectionflags	@""
	.align	4
.nv.constant0.contiguous_reduce33_i16:
	.zero		936


//--------------------- .nv.constant0.contiguous_reduce3_i16 --------------------------
	.section	.nv.constant0.contiguous_reduce3_i16,"a",@progbits
	.sectionflags	@""
	.align	4
.nv.constant0.contiguous_reduce3_i16:
	.zero		952


//--------------------- .nv.constant0.contiguous_reduce22_i16 --------------------------
	.section	.nv.constant0.contiguous_reduce22_i16,"a",@progbits
	.sectionflags	@""
	.align	4
.nv.constant0.contiguous_reduce22_i16:
	.zero		928


//--------------------- .nv.constant0.contiguous_reduce2_i16 --------------------------
	.section	.nv.constant0.contiguous_reduce2_i16,"a",@progbits
	.sectionflags	@""
	.align	4
.nv.constant0.contiguous_reduce2_i16:
	.zero		952


//--------------------- .nv.constant0.uncontiguous_reduce_i16 --------------------------
	.section	.nv.constant0.uncontiguous_reduce_i16,"a",@progbits
	.sectionflags	@""
	.align	4
.nv.constant0.uncontiguous_reduce_i16:
	.zero		944


//--------------------- .nv.constant0.contiguous_reduce_i16 --------------------------
	.section	.nv.constant0.contiguous_reduce_i16,"a",@progbits
	.sectionflags	@""
	.align	4
.nv.constant0.contiguous_reduce_i16:
	.zero		920


//--------------------- .nv.constant0.contiguous_reduce33_i8 --------------------------
	.section	.nv.constant0.contiguous_reduce33_i8,"a",@progbits
	.sectionflags	@""
	.align	4
.nv.constant0.contiguous_reduce33_i8:
	.zero		936


//--------------------- .nv.constant0.contiguous_reduce3_i8 --------------------------
	.section	.nv.constant0.contiguous_reduce3_i8,"a",@progbits
	.sectionflags	@""
	.align	4
.nv.constant0.contiguous_reduce3_i8:
	.zero		952


//--------------------- .nv.constant0.contiguous_reduce22_i8 --------------------------
	.section	.nv.constant0.contiguous_reduce22_i8,"a",@progbits
	.sectionflags	@""
	.align	4
.nv.constant0.contiguous_reduce22_i8:
	.zero		928


//--------------------- .nv.constant0.contiguous_reduce2_i8 --------------------------
	.section	.nv.constant0.contiguous_reduce2_i8,"a",@progbits
	.sectionflags	@""
	.align	4
.nv.constant0.contiguous_reduce2_i8:
	.zero		952


//--------------------- .nv.constant0.uncontiguous_reduce_i8 --------------------------
	.section	.nv.constant0.uncontiguous_reduce_i8,"a",@progbits
	.sectionflags	@""
	.align	4
.nv.constant0.uncontiguous_reduce_i8:
	.zero		944


//--------------------- .nv.constant0.contiguous_reduce_i8 --------------------------
	.section	.nv.constant0.contiguous_reduce_i8,"a",@progbits
	.sectionflags	@""
	.align	4
.nv.constant0.contiguous_reduce_i8:
	.zero		920


//--------------------- .nv.constant0.contiguous_reduce33_bool --------------------------
	.section	.nv.constant0.contiguous_reduce33_bool,"a",@progbits
	.sectionflags	@""
	.align	4
.nv.constant0.contiguous_reduce33_bool:
	.zero		936


//--------------------- .nv.constant0.contiguous_reduce3_bool --------------------------
	.section	.nv.constant0.contiguous_reduce3_bool,"a",@progbits
	.sectionflags	@""
	.align	4
.nv.constant0.contiguous_reduce3_bool:
	.zero		952


//--------------------- .nv.constant0.contiguous_reduce22_bool --------------------------
	.section	.nv.constant0.contiguous_reduce22_bool,"a",@progbits
	.sectionflags	@""
	.align	4
.nv.constant0.contiguous_reduce22_bool:
	.zero		928


//--------------------- .nv.constant0.contiguous_reduce2_bool --------------------------
	.section	.nv.constant0.contiguous_reduce2_bool,"a",@progbits
	.sectionflags	@""
	.align	4
.nv.constant0.contiguous_reduce2_bool:
	.zero		952


//--------------------- .nv.constant0.uncontiguous_reduce_bool --------------------------
	.section	.nv.constant0.uncontiguous_reduce_bool,"a",@progbits
	.sectionflags	@""
	.align	4
.nv.constant0.uncontiguous_reduce_bool:
	.zero		944


//--------------------- .nv.constant0.contiguous_reduce_bool --------------------------
	.section	.nv.constant0.contiguous_reduce_bool,"a",@progbits
	.sectionflags	@""
	.align	4
.nv.constant0.contiguous_reduce_bool:
	.zero		920


//--------------------- SYMBOLS --------------------------

	.type		.nv.reservedSmem.offset0,@object
	.size		.nv.reservedSmem.offset0,0x4
	.type		.nv.reservedSmem.cap,@object
	.size		.nv.reservedSmem.cap,0x4
